// auto-generated by cutlass_sweep.conv — config: {"arch": "sm_90", "cluster_m": 2, "cluster_n": 1, "conv_kind": "fprop", "dtype": "e4m3", "ndim": 3, "tile_k": 32, "tile_m": 256, "tile_n": 128}
#include "cutlass/cutlass.h"
#include "cute/tensor.hpp"
#include "cutlass/kernel_hardware_info.hpp"
#include "cutlass/conv/convolution.h"
#include "cutlass/conv/dispatch_policy.hpp"
#include "cutlass/conv/collective/collective_builder.hpp"
#include "cutlass/conv/kernel/conv_universal.hpp"
#include "cutlass/conv/device/conv_universal_adapter.hpp"
#include "cutlass/epilogue/collective/collective_builder.hpp"

using namespace cute;
using Elem = cutlass::float_e4m3_t;
using Acc  = float;
using LayoutAB = cutlass::layout::TensorNDHWC;
using LayoutC  = cutlass::layout::TensorNDHWC;
constexpr auto ConvOp = cutlass::conv::Operator::kFprop;
using TileShape    = Shape<_256, _128, Shape<_32>>;
using ClusterShape = Shape<_2, _1, _1>;

using CollectiveEpilogue = typename cutlass::epilogue::collective::CollectiveBuilder<
    cutlass::arch::Sm90, cutlass::arch::OpClassTensorOp,
    TileShape, ClusterShape,
    cutlass::epilogue::collective::EpilogueTileAuto,
    Acc, Acc,
    Elem, LayoutC, 128 / cutlass::sizeof_bits<Elem>::value,
    Elem, LayoutC, 128 / cutlass::sizeof_bits<Elem>::value,
    cutlass::epilogue::collective::EpilogueScheduleAuto
  >::CollectiveOp;

using CollectiveMainloop = typename cutlass::conv::collective::CollectiveBuilder<
    cutlass::arch::Sm90, cutlass::arch::OpClassTensorOp, ConvOp,
    Elem, LayoutAB, 128 / cutlass::sizeof_bits<Elem>::value,
    Elem, LayoutAB, 128 / cutlass::sizeof_bits<Elem>::value,
    Acc,
    TileShape, ClusterShape,
    cutlass::conv::collective::StageCountAutoCarveout<
        static_cast<int>(sizeof(typename CollectiveEpilogue::SharedStorage))>,
    cutlass::conv::collective::KernelScheduleAuto
  >::CollectiveOp;

using ProblemShape = cutlass::conv::ConvProblemShape<
    ConvOp, CollectiveMainloop::DispatchPolicy::NumSpatialDimensions>;
using ConvKernel = cutlass::conv::kernel::ConvUniversal<
    ProblemShape, CollectiveMainloop, CollectiveEpilogue>;
using Conv = cutlass::conv::device::ConvUniversalAdapter<ConvKernel>;

auto* _anchor = &cutlass::device_kernel<ConvKernel>;


// ===== COMPILED SASS (sm_90a) =====

	.target	sm_90a

	.elftype	@"ET_EXEC"


//--------------------- .note.nv.tkinfo           --------------------------
	.section	.note.nv.tkinfo,"",@"SHT_NOTE"
	.sectionflags	@"SHF_NOTE_NV_TKINFO"
	.tkinfo
        /*0018*/ 	.word	0x00000002
        /*0030*/ 	.string	""
        /*0030*/ 	.string	"ptxas"
        /*0030*/ 	.string	"Cuda compilation tools, release 13.0, V13.0.88"
        /*0030*/ 	.string	"Build cuda_13.0.r13.0/compiler.36424714_0"
        /*0030*/ 	.string	"-arch sm_90a -m 64 "



//--------------------- .note.nv.cuinfo           --------------------------
	.section	.note.nv.cuinfo,"",@"SHT_NOTE"
	.sectionflags	@"SHF_NOTE_NV_CUINFO"
        /*0018*/ 	.short	0x0002
        /*001a*/ 	.short	0x005a
        /*001c*/ 	.short	0x0082
	.zero		2


//--------------------- .nv.info                  --------------------------
	.section	.nv.info,"",@"SHT_CUDA_INFO"
	.align	4


	//----- nvinfo : EIATTR_REGCOUNT
	.align		4
        /*0000*/ 	.byte	0x04, 0x2f
        /*0002*/ 	.short	(.L_12 - .L_11)
	.align		4
.L_11:
        /*0004*/ 	.word	index@(_ZN7cutlass13device_kernelINS_4conv6kernel13ConvUniversalINS1_16ConvProblemShapeILNS1_8OperatorE0ELi3EEENS1_10collective14CollectiveConvINS1_46MainloopSm90TmaGmmaWarpSpecializedImplicitGemmILS5_0ELi18ELi3EN4cute5tupleIJNSA_1CILi2EEENSC_ILi1EEESE_EEENS1_36KernelImplicitTmaWarpSpecializedSm90ELi1EEENSB_IJNSC_ILi256EEENSC_ILi128EEENSB_IJNSC_ILi32EEEEEEEEENS_12float_e4m3_tESN_NSA_8TiledMMAINSA_8MMA_AtomIJNSA_4SM904GMMA31MMA_64x128x32_F32E4M3E4M3_SS_TNILNSR_7ScaleInE1ELST_1EEEEEENSA_6LayoutINSB_IJSE_SE_SE_EEENSB_IJNSC_ILi0EEESY_SY_EEEEENSB_IJNSA_10UnderscoreES11_S11_EEEEENS7_6detail26Sm90ImplicitGemmTileTraitsINSA_20SM90_TMA_LOAD_IM2COLENSA_14ComposedLayoutINSA_7SwizzleILi1ELi4ELi3EEENSA_18smem_ptr_flag_bitsILi8EEENSW_INSB_IJNSB_IJNSC_ILi8EEESK_EEENSB_IJSK_SE_EEENSB_IJSE_NSC_ILi18EEEEEEEEENSB_IJNSB_IJSK_SI_EEENSB_IJSE_SY_EEENSB_IJSY_NSC_ILi8192EEEEEEEEEEEEEvEENS15_INSA_23SM90_TMA_LOAD_MULTICASTENS17_IS19_S1B_NSW_INSB_IJNSB_IJS1C_NSC_ILi16EEEEEES1E_S1G_EEENSB_IJS1I_S1J_NSB_IJSY_NSC_ILi4096EEEEEEEEEEEEEvEEEENS_8epilogue10collective6detail29Sm90TmaWarpSpecializedAdapterINS22_15DefaultEpilogueISN_NSB_IJNSB_IJllllEEESE_SY_EEES27_NS21_6thread17LinearCombinationISN_Li1EffLNS28_9ScaleType4KindE0ELNS_15FloatRoundStyleE2ESN_EENS_4gemm15EpilogueDefaultEEEEEvvEEEEvNT_6ParamsE)
        /*0008*/ 	.word	0x000000ff


	//----- nvinfo : EIATTR_FRAME_SIZE
	.align		4
.L_12:
        /*000c*/ 	.byte	0x04, 0x11
        /*000e*/ 	.short	(.L_14 - .L_13)
	.align		4
.L_13:
        /*0010*/ 	.word	index@(_ZN7cutlass13device_kernelINS_4conv6kernel13ConvUniversalINS1_16ConvProblemShapeILNS1_8OperatorE0ELi3EEENS1_10collective14CollectiveConvINS1_46MainloopSm90TmaGmmaWarpSpecializedImplicitGemmILS5_0ELi18ELi3EN4cute5tupleIJNSA_1CILi2EEENSC_ILi1EEESE_EEENS1_36KernelImplicitTmaWarpSpecializedSm90ELi1EEENSB_IJNSC_ILi256EEENSC_ILi128EEENSB_IJNSC_ILi32EEEEEEEEENS_12float_e4m3_tESN_NSA_8TiledMMAINSA_8MMA_AtomIJNSA_4SM904GMMA31MMA_64x128x32_F32E4M3E4M3_SS_TNILNSR_7ScaleInE1ELST_1EEEEEENSA_6LayoutINSB_IJSE_SE_SE_EEENSB_IJNSC_ILi0EEESY_SY_EEEEENSB_IJNSA_10UnderscoreES11_S11_EEEEENS7_6detail26Sm90ImplicitGemmTileTraitsINSA_20SM90_TMA_LOAD_IM2COLENSA_14ComposedLayoutINSA_7SwizzleILi1ELi4ELi3EEENSA_18smem_ptr_flag_bitsILi8EEENSW_INSB_IJNSB_IJNSC_ILi8EEESK_EEENSB_IJSK_SE_EEENSB_IJSE_NSC_ILi18EEEEEEEEENSB_IJNSB_IJSK_SI_EEENSB_IJSE_SY_EEENSB_IJSY_NSC_ILi8192EEEEEEEEEEEEEvEENS15_INSA_23SM90_TMA_LOAD_MULTICASTENS17_IS19_S1B_NSW_INSB_IJNSB_IJS1C_NSC_ILi16EEEEEES1E_S1G_EEENSB_IJS1I_S1J_NSB_IJSY_NSC_ILi4096EEEEEEEEEEEEEvEEEENS_8epilogue10collective6detail29Sm90TmaWarpSpecializedAdapterINS22_15DefaultEpilogueISN_NSB_IJNSB_IJllllEEESE_SY_EEES27_NS21_6thread17LinearCombinationISN_Li1EffLNS28_9ScaleType4KindE0ELNS_15FloatRoundStyleE2ESN_EENS_4gemm15EpilogueDefaultEEEEEvvEEEEvNT_6ParamsE)
        /*0014*/ 	.word	0x00000200


	//----- nvinfo : EIATTR_MIN_STACK_SIZE
	.align		4
.L_14:
        /*0018*/ 	.byte	0x04, 0x12
        /*001a*/ 	.short	(.L_16 - .L_15)
	.align		4
.L_15:
        /*001c*/ 	.word	index@(_ZN7cutlass13device_kernelINS_4conv6kernel13ConvUniversalINS1_16ConvProblemShapeILNS1_8OperatorE0ELi3EEENS1_10collective14CollectiveConvINS1_46MainloopSm90TmaGmmaWarpSpecializedImplicitGemmILS5_0ELi18ELi3EN4cute5tupleIJNSA_1CILi2EEENSC_ILi1EEESE_EEENS1_36KernelImplicitTmaWarpSpecializedSm90ELi1EEENSB_IJNSC_ILi256EEENSC_ILi128EEENSB_IJNSC_ILi32EEEEEEEEENS_12float_e4m3_tESN_NSA_8TiledMMAINSA_8MMA_AtomIJNSA_4SM904GMMA31MMA_64x128x32_F32E4M3E4M3_SS_TNILNSR_7ScaleInE1ELST_1EEEEEENSA_6LayoutINSB_IJSE_SE_SE_EEENSB_IJNSC_ILi0EEESY_SY_EEEEENSB_IJNSA_10UnderscoreES11_S11_EEEEENS7_6detail26Sm90ImplicitGemmTileTraitsINSA_20SM90_TMA_LOAD_IM2COLENSA_14ComposedLayoutINSA_7SwizzleILi1ELi4ELi3EEENSA_18smem_ptr_flag_bitsILi8EEENSW_INSB_IJNSB_IJNSC_ILi8EEESK_EEENSB_IJSK_SE_EEENSB_IJSE_NSC_ILi18EEEEEEEEENSB_IJNSB_IJSK_SI_EEENSB_IJSE_SY_EEENSB_IJSY_NSC_ILi8192EEEEEEEEEEEEEvEENS15_INSA_23SM90_TMA_LOAD_MULTICASTENS17_IS19_S1B_NSW_INSB_IJNSB_IJS1C_NSC_ILi16EEEEEES1E_S1G_EEENSB_IJS1I_S1J_NSB_IJSY_NSC_ILi4096EEEEEEEEEEEEEvEEEENS_8epilogue10collective6detail29Sm90TmaWarpSpecializedAdapterINS22_15DefaultEpilogueISN_NSB_IJNSB_IJllllEEESE_SY_EEES27_NS21_6thread17LinearCombinationISN_Li1EffLNS28_9ScaleType4KindE0ELNS_15FloatRoundStyleE2ESN_EENS_4gemm15EpilogueDefaultEEEEEvvEEEEvNT_6ParamsE)
        /*0020*/ 	.word	0x00000200
.L_16:


//--------------------- .nv.compat                --------------------------
	.section	.nv.compat,"",@"SHT_CUDA_COMPAT_INFO"
	.align	4
        /*0000*/ 	.byte	0x02, 0x09, 0x01, 0x00, 0x02, 0x02, 0x04, 0x00, 0x02, 0x05, 0x05, 0x00, 0x03, 0x07, 0x01, 0x01
        /*0010*/ 	.byte	0x02, 0x03, 0x01, 0x00, 0x02, 0x06, 0x01, 0x00, 0x04, 0x0b, 0x08, 0x00, 0x00, 0x00, 0x00, 0x00
        /*0020*/ 	.byte	0x00, 0x00, 0x00, 0x00


//--------------------- .nv.info._ZN7cutlass13device_kernelINS_4conv6kernel13ConvUniversalINS1_16ConvProblemShapeILNS1_8OperatorE0ELi3EEENS1_10collective14CollectiveConvINS1_46MainloopSm90TmaGmmaWarpSpecializedImplicitGemmILS5_0ELi18ELi3EN4cute5tupleIJNSA_1CILi2EEENSC_ILi1EEESE_EEENS1_36KernelImplicitTmaWarpSpecializedSm90ELi1EEENSB_IJNSC_ILi256EEENSC_ILi128EEENSB_IJNSC_ILi32EEEEEEEEENS_12float_e4m3_tESN_NSA_8TiledMMAINSA_8MMA_AtomIJNSA_4SM904GMMA31MMA_64x128x32_F32E4M3E4M3_SS_TNILNSR_7ScaleInE1ELST_1EEEEEENSA_6LayoutINSB_IJSE_SE_SE_EEENSB_IJNSC_ILi0EEESY_SY_EEEEENSB_IJNSA_10UnderscoreES11_S11_EEEEENS7_6detail26Sm90ImplicitGemmTileTraitsINSA_20SM90_TMA_LOAD_IM2COLENSA_14ComposedLayoutINSA_7SwizzleILi1ELi4ELi3EEENSA_18smem_ptr_flag_bitsILi8EEENSW_INSB_IJNSB_IJNSC_ILi8EEESK_EEENSB_IJSK_SE_EEENSB_IJSE_NSC_ILi18EEEEEEEEENSB_IJNSB_IJSK_SI_EEENSB_IJSE_SY_EEENSB_IJSY_NSC_ILi8192EEEEEEEEEEEEEvEENS15_INSA_23SM90_TMA_LOAD_MULTICASTENS17_IS19_S1B_NSW_INSB_IJNSB_IJS1C_NSC_ILi16EEEEEES1E_S1G_EEENSB_IJS1I_S1J_NSB_IJSY_NSC_ILi4096EEEEEEEEEEEEEvEEEENS_8epilogue10collective6detail29Sm90TmaWarpSpecializedAdapterINS22_15DefaultEpilogueISN_NSB_IJNSB_IJllllEEESE_SY_EEES27_NS21_6thread17LinearCombinationISN_Li1EffLNS28_9ScaleType4KindE0ELNS_15FloatRoundStyleE2ESN_EENS_4gemm15EpilogueDefaultEEEEEvvEEEEvNT_6ParamsE --------------------------
	.section	.nv.info._ZN7cutlass13device_kernelINS_4conv6kernel13ConvUniversalINS1_16ConvProblemShapeILNS1_8OperatorE0ELi3EEENS1_10collective14CollectiveConvINS1_46MainloopSm90TmaGmmaWarpSpecializedImplicitGemmILS5_0ELi18ELi3EN4cute5tupleIJNSA_1CILi2EEENSC_ILi1EEESE_EEENS1_36KernelImplicitTmaWarpSpecializedSm90ELi1EEENSB_IJNSC_ILi256EEENSC_ILi128EEENSB_IJNSC_ILi32EEEEEEEEENS_12float_e4m3_tESN_NSA_8TiledMMAINSA_8MMA_AtomIJNSA_4SM904GMMA31MMA_64x128x32_F32E4M3E4M3_SS_TNILNSR_7ScaleInE1ELST_1EEEEEENSA_6LayoutINSB_IJSE_SE_SE_EEENSB_IJNSC_ILi0EEESY_SY_EEEEENSB_IJNSA_10UnderscoreES11_S11_EEEEENS7_6detail26Sm90ImplicitGemmTileTraitsINSA_20SM90_TMA_LOAD_IM2COLENSA_14ComposedLayoutINSA_7SwizzleILi1ELi4ELi3EEENSA_18smem_ptr_flag_bitsILi8EEENSW_INSB_IJNSB_IJNSC_ILi8EEESK_EEENSB_IJSK_SE_EEENSB_IJSE_NSC_ILi18EEEEEEEEENSB_IJNSB_IJSK_SI_EEENSB_IJSE_SY_EEENSB_IJSY_NSC_ILi8192EEEEEEEEEEEEEvEENS15_INSA_23SM90_TMA_LOAD_MULTICASTENS17_IS19_S1B_NSW_INSB_IJNSB_IJS1C_NSC_ILi16EEEEEES1E_S1G_EEENSB_IJS1I_S1J_NSB_IJSY_NSC_ILi4096EEEEEEEEEEEEEvEEEENS_8epilogue10collective6detail29Sm90TmaWarpSpecializedAdapterINS22_15DefaultEpilogueISN_NSB_IJNSB_IJllllEEESE_SY_EEES27_NS21_6thread17LinearCombinationISN_Li1EffLNS28_9ScaleType4KindE0ELNS_15FloatRoundStyleE2ESN_EENS_4gemm15EpilogueDefaultEEEEEvvEEEEvNT_6ParamsE,"",@"SHT_CUDA_INFO"
	.sectionflags	@""
	.align	4


	//----- nvinfo : EIATTR_CUDA_API_VERSION
	.align		4
        /*0000*/ 	.byte	0x04, 0x37
        /*0002*/ 	.short	(.L_18 - .L_17)
.L_17:
        /*0004*/ 	.word	0x00000082


	//----- nvinfo : EIATTR_KPARAM_INFO
	.align		4
.L_18:
        /*0008*/ 	.byte	0x04, 0x17
        /*000a*/ 	.short	(.L_20 - .L_19)
.L_19:
        /*000c*/ 	.word	0x00000000
        /*0010*/ 	.short	0x0000
        /*0012*/ 	.short	0x0070
        /*0014*/ 	.byte	0x00, 0xf0, 0x01, 0x10


	//----- nvinfo : EIATTR_SPARSE_MMA_MASK
	.align		4
.L_20:
        /*0018*/ 	.byte	0x03, 0x50
        /*001a*/ 	.short	0x0000


	//----- nvinfo : EIATTR_MAXREG_COUNT
	.align		4
        /*001c*/ 	.byte	0x03, 0x1b
        /*001e*/ 	.short	0x00ff


	//----- nvinfo : EIATTR_NUM_BARRIERS
	.align		4
        /*0020*/ 	.byte	0x02, 0x4c
        /*0022*/ 	.byte	0x01
	.zero		1


	//----- nvinfo : EIATTR_ANNOTATIONS
	.align		4
        /*0024*/ 	.byte	0x04, 0x55
        /*0026*/ 	.short	(.L_22 - .L_21)


	//   ....[0]....
.L_21:
        /*0028*/ 	.word	0x00000001
        /*002c*/ 	.byte	0xc0, 0x0c, 0x00, 0x00, 0x01, 0x00, 0x00, 0x00, 0x00, 0x0d, 0x00, 0x00, 0x01, 0x00, 0x00, 0x00
        /* <DEDUP_REMOVED lines=202> */
        /*0cdc*/ 	.byte	0x30, 0xa7, 0x01, 0x00, 0x01, 0x00, 0x00, 0x00, 0xc0, 0xa7, 0x01, 0x00


	//----- nvinfo : EIATTR_MERCURY_ISA_VERSION
	.align		4
.L_22:
        /*0ce8*/ 	.byte	0x03, 0x5f
        /*0cea*/ 	.short	0x0101


	//----- nvinfo : EIATTR_INT_WARP_WIDE_INSTR_OFFSETS
	.align		4
        /*0cec*/ 	.byte	0x04, 0x31
        /*0cee*/ 	.short	(.L_24 - .L_23)


	//   ....[0]....
.L_23:
        /*0cf0*/ 	.word	0x0000ead0


	//   ....[1]....
        /*0cf4*/ 	.word	0x0000ebf0


	//   ....[2]....
        /*0cf8*/ 	.word	0x0000ed80


	//   ....[3]....
        /*0cfc*/ 	.word	0x0000eec0


	//   ....[4]....
        /*0d00*/ 	.word	0x0000f020


	//   ....[5]....
        /*0d04*/ 	.word	0x0000f140


	//   ....[6]....
        /*0d08*/ 	.word	0x0000f260


	//   ....[7]....
        /*0d0c*/ 	.word	0x0000f3a0


	//   ....[8]....
        /*0d10*/ 	.word	0x0000f4f0


	//   ....[9]....
        /*0d14*/ 	.word	0x0000f620


	//   ....[10]....
        /*0d18*/ 	.word	0x0000f740


	//   ....[11]....
        /*0d1c*/ 	.word	0x0000f880


	//   ....[12]....
        /*0d20*/ 	.word	0x0000f9d0


	//   ....[13]....
        /*0d24*/ 	.word	0x0000fb00


	//   ....[14]....
        /*0d28*/ 	.word	0x0000fc20


	//   ....[15]....
        /*0d2c*/ 	.word	0x0000fd60


	//   ....[16]....
        /*0d30*/ 	.word	0x0000feb0


	//   ....[17]....
        /*0d34*/ 	.word	0x0000ffe0


	//   ....[18]....
        /*0d38*/ 	.word	0x00010100


	//   ....[19]....
        /*0d3c*/ 	.word	0x00010240


	//   ....[20]....
        /*0d40*/ 	.word	0x00010390


	//   ....[21]....
        /*0d44*/ 	.word	0x000104c0


	//   ....[22]....
        /*0d48*/ 	.word	0x000105e0


	//   ....[23]....
        /*0d4c*/ 	.word	0x00010720


	//   ....[24]....
        /*0d50*/ 	.word	0x00010870


	//   ....[25]....
        /*0d54*/ 	.word	0x000109a0


	//   ....[26]....
        /*0d58*/ 	.word	0x00010ac0


	//   ....[27]....
        /*0d5c*/ 	.word	0x00010c00


	//   ....[28]....
        /*0d60*/ 	.word	0x00010d50


	//   ....[29]....
        /*0d64*/ 	.word	0x00010e80


	//   ....[30]....
        /*0d68*/ 	.word	0x00010fa0


	//   ....[31]....
        /*0d6c*/ 	.word	0x000110e0


	//   ....[32]....
        /*0d70*/ 	.word	0x00011230


	//   ....[33]....
        /*0d74*/ 	.word	0x00011360


	//   ....[34]....
        /*0d78*/ 	.word	0x00011480


	//   ....[35]....
        /*0d7c*/ 	.word	0x000115c0


	//   ....[36]....
        /*0d80*/ 	.word	0x00011710


	//   ....[37]....
        /*0d84*/ 	.word	0x00011840


	//   ....[38]....
        /*0d88*/ 	.word	0x00011960


	//   ....[39]....
        /*0d8c*/ 	.word	0x00011aa0


	//   ....[40]....
        /*0d90*/ 	.word	0x00011bf0


	//   ....[41]....
        /*0d94*/ 	.word	0x00011d20


	//   ....[42]....
        /*0d98*/ 	.word	0x00011e40


	//   ....[43]....
        /*0d9c*/ 	.word	0x00011f80


	//   ....[44]....
        /*0da0*/ 	.word	0x000120d0


	//   ....[45]....
        /*0da4*/ 	.word	0x00012200


	//   ....[46]....
        /*0da8*/ 	.word	0x00012320


	//   ....[47]....
        /*0dac*/ 	.word	0x00012460


	//   ....[48]....
        /*0db0*/ 	.word	0x000125b0


	//   ....[49]....
        /*0db4*/ 	.word	0x000126e0


	//   ....[50]....
        /*0db8*/ 	.word	0x00012800


	//   ....[51]....
        /*0dbc*/ 	.word	0x00012940


	//   ....[52]....
        /*0dc0*/ 	.word	0x00012a90


	//   ....[53]....
        /*0dc4*/ 	.word	0x00012bc0


	//   ....[54]....
        /*0dc8*/ 	.word	0x00012ce0


	//   ....[55]....
        /*0dcc*/ 	.word	0x00012e20


	//   ....[56]....
        /*0dd0*/ 	.word	0x00012f70


	//   ....[57]....
        /*0dd4*/ 	.word	0x00013090


	//   ....[58]....
        /*0dd8*/ 	.word	0x000131a0


	//   ....[59]....
        /*0ddc*/ 	.word	0x000132d0


	//   ....[60]....
        /*0de0*/ 	.word	0x00013410


	//   ....[61]....
        /*0de4*/ 	.word	0x00013530


	//   ....[62]....
        /*0de8*/ 	.word	0x00013640


	//   ....[63]....
        /*0dec*/ 	.word	0x0001ba50


	//   ....[64]....
        /*0df0*/ 	.word	0x0001bb20


	//   ....[65]....
        /*0df4*/ 	.word	0x0001bec0


	//   ....[66]....
        /*0df8*/ 	.word	0x0001bf40


	//   ....[67]....
        /*0dfc*/ 	.word	0x0001c2a0


	//   ....[68]....
        /*0e00*/ 	.word	0x0001c320


	//   ....[69]....
        /*0e04*/ 	.word	0x0001c680


	//   ....[70]....
        /*0e08*/ 	.word	0x0001c700


	//   ....[71]....
        /*0e0c*/ 	.word	0x0001ca60


	//   ....[72]....
        /*0e10*/ 	.word	0x0001cae0


	//   ....[73]....
        /*0e14*/ 	.word	0x0001ce40


	//   ....[74]....
        /*0e18*/ 	.word	0x0001cec0


	//   ....[75]....
        /*0e1c*/ 	.word	0x0001d220


	//   ....[76]....
        /*0e20*/ 	.word	0x0001d2a0


	//   ....[77]....
        /*0e24*/ 	.word	0x0001d600


	//   ....[78]....
        /*0e28*/ 	.word	0x0001d680


	//   ....[79]....
        /*0e2c*/ 	.word	0x0001d9e0


	//   ....[80]....
        /*0e30*/ 	.word	0x0001da60


	//   ....[81]....
        /*0e34*/ 	.word	0x0001ddc0


	//   ....[82]....
        /*0e38*/ 	.word	0x0001de40


	//   ....[83]....
        /*0e3c*/ 	.word	0x0001e1a0


	//   ....[84]....
        /*0e40*/ 	.word	0x0001e220


	//   ....[85]....
        /*0e44*/ 	.word	0x0001e580


	//   ....[86]....
        /*0e48*/ 	.word	0x0001e600


	//   ....[87]....
        /*0e4c*/ 	.word	0x0001e960


	//   ....[88]....
        /*0e50*/ 	.word	0x0001e9e0


	//   ....[89]....
        /*0e54*/ 	.word	0x0001ed40


	//   ....[90]....
        /*0e58*/ 	.word	0x0001edc0


	//   ....[91]....
        /*0e5c*/ 	.word	0x0001f120


	//   ....[92]....
        /*0e60*/ 	.word	0x0001f1a0


	//   ....[93]....
        /*0e64*/ 	.word	0x0001f530


	//   ....[94]....
        /*0e68*/ 	.word	0x0001f550


	//----- nvinfo : EIATTR_COOP_GROUP_MASK_REGIDS
	.align		4
.L_24:
        /*0e6c*/ 	.byte	0x04, 0x29
        /*0e6e*/ 	.short	(.L_26 - .L_25)


	//   ....[0]....
.L_25:
        /*0e70*/ 	.word	0xffffffff


	//   ....[1]....
        /*0e74*/ 	.word	0xffffffff


	//   ....[2]....
        /*0e78*/ 	.word	0xffffffff


	//   ....[3]....
        /*0e7c*/ 	.word	0xffffffff


	//----- nvinfo : EIATTR_COOP_GROUP_INSTR_OFFSETS
	.align		4
.L_26:
        /*0e80*/ 	.byte	0x04, 0x28
        /*0e82*/ 	.short	(.L_28 - .L_27)


	//   ....[0]....
.L_27:
        /*0e84*/ 	.word	0x00000080


	//   ....[1]....
        /*0e88*/ 	.word	0x000000b0


	//   ....[2]....
        /*0e8c*/ 	.word	0x000001b0


	//   ....[3]....
        /*0e90*/ 	.word	0x000008c0


	//----- nvinfo : EIATTR_MBARRIER_INSTR_OFFSETS
	.align		4
.L_28:
        /*0e94*/ 	.byte	0x04, 0x39
        /*0e96*/ 	.short	(.L_30 - .L_29)


	//   ....[0]....
.L_29:
        /*0e98*/ 	.word	0x000003e0
        /*0e9c*/ 	.word	0x000000ff
        /*0ea0*/ 	.word	0x00036000
        /*0ea4*/ 	.short	0x0100
        /*0ea6*/ 	.byte	0x04
	.zero		1


	//   ....[1]....
        /*0ea8*/ 	.word	0x000003f0
        /*0eac*/ 	.word	0x000000ff
        /*0eb0*/ 	.word	0x00036090
        /*0eb4*/ 	.short	0x0100
        /*0eb6*/ 	.byte	0x04
	.zero		1


	//   ....[2]....
        /*0eb8*/ 	.word	0x00000400
        /*0ebc*/ 	.word	0x000000ff
        /*0ec0*/ 	.word	0x00036008
        /*0ec4*/ 	.short	0x0100
        /*0ec6*/ 	.byte	0x04
	.zero		1


	//   ....[3]....
        /*0ec8*/ 	.word	0x00000410
        /*0ecc*/ 	.word	0x000000ff
        /*0ed0*/ 	.word	0x00036098
        /*0ed4*/ 	.short	0x0100
        /*0ed6*/ 	.byte	0x04
	.zero		1


	//   ....[4]....
        /*0ed8*/ 	.word	0x00000420
        /*0edc*/ 	.word	0x000000ff
        /*0ee0*/ 	.word	0x00036010
        /*0ee4*/ 	.short	0x0100
        /*0ee6*/ 	.byte	0x04
	.zero		1


	//   ....[5]....
        /*0ee8*/ 	.word	0x00000430
        /*0eec*/ 	.word	0x000000ff
        /*0ef0*/ 	.word	0x000360a0
        /*0ef4*/ 	.short	0x0100
        /*0ef6*/ 	.byte	0x04
	.zero		1


	//   ....[6]....
        /*0ef8*/ 	.word	0x00000440
        /*0efc*/ 	.word	0x000000ff
        /*0f00*/ 	.word	0x00036018
        /*0f04*/ 	.short	0x0100
        /*0f06*/ 	.byte	0x04
	.zero		1


	//   ....[7]....
        /*0f08*/ 	.word	0x00000450
        /*0f0c*/ 	.word	0x000000ff
        /*0f10*/ 	.word	0x000360a8
        /*0f14*/ 	.short	0x0100
        /*0f16*/ 	.byte	0x04
	.zero		1


	//   ....[8]....
        /*0f18*/ 	.word	0x00000460
        /*0f1c*/ 	.word	0x000000ff
        /*0f20*/ 	.word	0x00036020
        /*0f24*/ 	.short	0x0100
        /*0f26*/ 	.byte	0x04
	.zero		1


	//   ....[9]....
        /*0f28*/ 	.word	0x00000470
        /*0f2c*/ 	.word	0x000000ff
        /*0f30*/ 	.word	0x000360b0
        /*0f34*/ 	.short	0x0100
        /*0f36*/ 	.byte	0x04
	.zero		1


	//   ....[10]....
        /*0f38*/ 	.word	0x00000480
        /*0f3c*/ 	.word	0x000000ff
        /*0f40*/ 	.word	0x00036028
        /*0f44*/ 	.short	0x0100
        /*0f46*/ 	.byte	0x04
	.zero		1


	//   ....[11]....
        /*0f48*/ 	.word	0x00000490
        /*0f4c*/ 	.word	0x000000ff
        /*0f50*/ 	.word	0x000360b8
        /*0f54*/ 	.short	0x0100
        /*0f56*/ 	.byte	0x04
	.zero		1


	//   ....[12]....
        /*0f58*/ 	.word	0x000004a0
        /*0f5c*/ 	.word	0x000000ff
        /*0f60*/ 	.word	0x00036030
        /*0f64*/ 	.short	0x0100
        /*0f66*/ 	.byte	0x04
	.zero		1


	//   ....[13]....
        /*0f68*/ 	.word	0x000004b0
        /*0f6c*/ 	.word	0x000000ff
        /*0f70*/ 	.word	0x000360c0
        /*0f74*/ 	.short	0x0100
        /*0f76*/ 	.byte	0x04
	.zero		1


	//   ....[14]....
        /*0f78*/ 	.word	0x000004c0
        /*0f7c*/ 	.word	0x000000ff
        /*0f80*/ 	.word	0x00036038
        /*0f84*/ 	.short	0x0100
        /*0f86*/ 	.byte	0x04
	.zero		1


	//   ....[15]....
        /*0f88*/ 	.word	0x000004d0
        /*0f8c*/ 	.word	0x000000ff
        /*0f90*/ 	.word	0x000360c8
        /*0f94*/ 	.short	0x0100
        /*0f96*/ 	.byte	0x04
	.zero		1


	//   ....[16]....
        /*0f98*/ 	.word	0x000004e0
        /*0f9c*/ 	.word	0x000000ff
        /*0fa0*/ 	.word	0x00036040
        /*0fa4*/ 	.short	0x0100
        /*0fa6*/ 	.byte	0x04
	.zero		1


	//   ....[17]....
        /*0fa8*/ 	.word	0x000004f0
        /*0fac*/ 	.word	0x000000ff
        /*0fb0*/ 	.word	0x000360d0
        /*0fb4*/ 	.short	0x0100
        /*0fb6*/ 	.byte	0x04
	.zero		1


	//   ....[18]....
        /*0fb8*/ 	.word	0x00000500
        /*0fbc*/ 	.word	0x000000ff
        /*0fc0*/ 	.word	0x00036048
        /*0fc4*/ 	.short	0x0100
        /*0fc6*/ 	.byte	0x04
	.zero		1


	//   ....[19]....
        /*0fc8*/ 	.word	0x00000510
        /*0fcc*/ 	.word	0x000000ff
        /*0fd0*/ 	.word	0x000360d8
        /*0fd4*/ 	.short	0x0100
        /*0fd6*/ 	.byte	0x04
	.zero		1


	//   ....[20]....
        /*0fd8*/ 	.word	0x00000520
        /*0fdc*/ 	.word	0x000000ff
        /*0fe0*/ 	.word	0x00036050
        /*0fe4*/ 	.short	0x0100
        /*0fe6*/ 	.byte	0x04
	.zero		1


	//   ....[21]....
        /*0fe8*/ 	.word	0x00000530
        /*0fec*/ 	.word	0x000000ff
        /*0ff0*/ 	.word	0x000360e0
        /*0ff4*/ 	.short	0x0100
        /*0ff6*/ 	.byte	0x04
	.zero		1


	//   ....[22]....
        /*0ff8*/ 	.word	0x00000540
        /*0ffc*/ 	.word	0x000000ff
        /*1000*/ 	.word	0x00036058
        /*1004*/ 	.short	0x0100
        /*1006*/ 	.byte	0x04
	.zero		1


	//   ....[23]....
        /*1008*/ 	.word	0x00000550
        /*100c*/ 	.word	0x000000ff
        /*1010*/ 	.word	0x000360e8
        /*1014*/ 	.short	0x0100
        /*1016*/ 	.byte	0x04
	.zero		1


	//   ....[24]....
        /*1018*/ 	.word	0x00000560
        /*101c*/ 	.word	0x000000ff
        /*1020*/ 	.word	0x00036060
        /*1024*/ 	.short	0x0100
        /*1026*/ 	.byte	0x04
	.zero		1


	//   ....[25]....
        /*1028*/ 	.word	0x00000570
        /*102c*/ 	.word	0x000000ff
        /*1030*/ 	.word	0x000360f0
        /*1034*/ 	.short	0x0100
        /*1036*/ 	.byte	0x04
	.zero		1


	//   ....[26]....
        /*1038*/ 	.word	0x00000580
        /*103c*/ 	.word	0x000000ff
        /*1040*/ 	.word	0x00036068
        /*1044*/ 	.short	0x0100
        /*1046*/ 	.byte	0x04
	.zero		1


	//   ....[27]....
        /*1048*/ 	.word	0x00000590
        /*104c*/ 	.word	0x000000ff
        /*1050*/ 	.word	0x000360f8
        /*1054*/ 	.short	0x0100
        /*1056*/ 	.byte	0x04
	.zero		1


	//   ....[28]....
        /*1058*/ 	.word	0x000005a0
        /*105c*/ 	.word	0x000000ff
        /*1060*/ 	.word	0x00036070
        /*1064*/ 	.short	0x0100
        /*1066*/ 	.byte	0x04
	.zero		1


	//   ....[29]....
        /*1068*/ 	.word	0x000005b0
        /*106c*/ 	.word	0x000000ff
        /*1070*/ 	.word	0x00036100
        /*1074*/ 	.short	0x0100
        /*1076*/ 	.byte	0x04
	.zero		1


	//   ....[30]....
        /*1078*/ 	.word	0x000005c0
        /*107c*/ 	.word	0x000000ff
        /*1080*/ 	.word	0x00036078
        /*1084*/ 	.short	0x0100
        /*1086*/ 	.byte	0x04
	.zero		1


	//   ....[31]....
        /*1088*/ 	.word	0x000005d0
        /*108c*/ 	.word	0x000000ff
        /*1090*/ 	.word	0x00036108
        /*1094*/ 	.short	0x0100
        /*1096*/ 	.byte	0x04
	.zero		1


	//   ....[32]....
        /*1098*/ 	.word	0x000005e0
        /*109c*/ 	.word	0x000000ff
        /*10a0*/ 	.word	0x00036080
        /*10a4*/ 	.short	0x0100
        /*10a6*/ 	.byte	0x04
	.zero		1


	//   ....[33]....
        /*10a8*/ 	.word	0x000005f0
        /*10ac*/ 	.word	0x000000ff
        /*10b0*/ 	.word	0x00036110
        /*10b4*/ 	.short	0x0100
        /*10b6*/ 	.byte	0x04
	.zero		1


	//   ....[34]....
        /*10b8*/ 	.word	0x00000600
        /*10bc*/ 	.word	0x000000ff
        /*10c0*/ 	.word	0x00036088
        /*10c4*/ 	.short	0x0100
        /*10c6*/ 	.byte	0x04
	.zero		1


	//   ....[35]....
        /*10c8*/ 	.word	0x00000610
        /*10cc*/ 	.word	0x000000ff
        /*10d0*/ 	.word	0x00036118
        /*10d4*/ 	.short	0x0100
        /*10d6*/ 	.byte	0x04
	.zero		1


	//   ....[36]....
        /*10d8*/ 	.word	0x000017a0
        /*10dc*/ 	.word	0x00000003
        /*10e0*/ 	.word	0x00036000
        /*10e4*/ 	.short	0x010a
        /*10e6*/ 	.byte	0x3f
	.zero		1


	//   ....[37]....
        /*10e8*/ 	.word	0x00001d00
        /*10ec*/ 	.word	0x00000000
        /*10f0*/ 	.word	0x00036000
        /*10f4*/ 	.short	0x010a
        /*10f6*/ 	.byte	0x3f
	.zero		1


	//   ....[38]....
        /*10f8*/ 	.word	0x00002790
        /*10fc*/ 	.word	0x00000000
        /*1100*/ 	.word	0x00000000
        /*1104*/ 	.short	0x0101
        /*1106*/ 	.byte	0x3f
	.zero		1


	//   ....[39]....
        /*1108*/ 	.word	0x000029c0
        /*110c*/ 	.word	0x00000007
        /*1110*/ 	.word	0x00000000
        /*1114*/ 	.short	0x0101
        /*1116*/ 	.byte	0x3f
	.zero		1


	//   ....[40]....
        /*1118*/ 	.word	0x0001fa80
        /*111c*/ 	.word	0x00000014
        /*1120*/ 	.word	0x00036090
        /*1124*/ 	.short	0x010a
        /*1126*/ 	.byte	0x3f
	.zero		1


	//   ....[41]....
        /*1128*/ 	.word	0x000202c0
        /*112c*/ 	.word	0x00000003
        /*1130*/ 	.word	0x00000000
        /*1134*/ 	.short	0x010a
        /*1136*/ 	.byte	0x3f
	.zero		1


	//   ....[42]....
        /*1138*/ 	.word	0x00020380
        /*113c*/ 	.word	0x00000003
        /*1140*/ 	.word	0x00000000
        /*1144*/ 	.short	0x010a
        /*1146*/ 	.byte	0x3f
	.zero		1


	//   ....[43]....
        /*1148*/ 	.word	0x00020440
        /*114c*/ 	.word	0x00000003
        /*1150*/ 	.word	0x00000000
        /*1154*/ 	.short	0x010a
        /*1156*/ 	.byte	0x3f
	.zero		1


	//   ....[44]....
        /*1158*/ 	.word	0x00020500
        /*115c*/ 	.word	0x00000003
        /*1160*/ 	.word	0x00000000
        /*1164*/ 	.short	0x010a
        /*1166*/ 	.byte	0x3f
	.zero		1


	//   ....[45]....
        /*1168*/ 	.word	0x000205c0
        /*116c*/ 	.word	0x00000003
        /*1170*/ 	.word	0x00000000
        /*1174*/ 	.short	0x010a
        /*1176*/ 	.byte	0x3f
	.zero		1


	//   ....[46]....
        /*1178*/ 	.word	0x00020680
        /*117c*/ 	.word	0x00000003
        /*1180*/ 	.word	0x00000000
        /*1184*/ 	.short	0x010a
        /*1186*/ 	.byte	0x3f
	.zero		1


	//   ....[47]....
        /*1188*/ 	.word	0x00020740
        /*118c*/ 	.word	0x00000003
        /*1190*/ 	.word	0x00000000
        /*1194*/ 	.short	0x010a
        /*1196*/ 	.byte	0x3f
	.zero		1


	//   ....[48]....
        /*1198*/ 	.word	0x00020800
        /*119c*/ 	.word	0x00000003
        /*11a0*/ 	.word	0x00000000
        /*11a4*/ 	.short	0x010a
        /*11a6*/ 	.byte	0x3f
	.zero		1


	//   ....[49]....
        /*11a8*/ 	.word	0x000208c0
        /*11ac*/ 	.word	0x00000003
        /*11b0*/ 	.word	0x00000000
        /*11b4*/ 	.short	0x010a
        /*11b6*/ 	.byte	0x3f
	.zero		1


	//   ....[50]....
        /*11b8*/ 	.word	0x00020980
        /*11bc*/ 	.word	0x00000003
        /*11c0*/ 	.word	0x00000000
        /*11c4*/ 	.short	0x010a
        /*11c6*/ 	.byte	0x3f
	.zero		1


	//   ....[51]....
        /*11c8*/ 	.word	0x00020a40
        /*11cc*/ 	.word	0x00000003
        /*11d0*/ 	.word	0x00000000
        /*11d4*/ 	.short	0x010a
        /*11d6*/ 	.byte	0x3f
	.zero		1


	//   ....[52]....
        /*11d8*/ 	.word	0x00020b00
        /*11dc*/ 	.word	0x00000003
        /*11e0*/ 	.word	0x00000000
        /*11e4*/ 	.short	0x010a
        /*11e6*/ 	.byte	0x3f
	.zero		1


	//   ....[53]....
        /*11e8*/ 	.word	0x00020bc0
        /*11ec*/ 	.word	0x00000003
        /*11f0*/ 	.word	0x00000000
        /*11f4*/ 	.short	0x010a
        /*11f6*/ 	.byte	0x3f
	.zero		1


	//   ....[54]....
        /*11f8*/ 	.word	0x00020c80
        /*11fc*/ 	.word	0x00000003
        /*1200*/ 	.word	0x00000000
        /*1204*/ 	.short	0x010a
        /*1206*/ 	.byte	0x3f
	.zero		1


	//   ....[55]....
        /*1208*/ 	.word	0x00020d40
        /*120c*/ 	.word	0x00000003
        /*1210*/ 	.word	0x00000000
        /*1214*/ 	.short	0x010a
        /*1216*/ 	.byte	0x3f
	.zero		1


	//   ....[56]....
        /*1218*/ 	.word	0x00020e00
        /*121c*/ 	.word	0x00000003
        /*1220*/ 	.word	0x00000000
        /*1224*/ 	.short	0x010a
        /*1226*/ 	.byte	0x3f
	.zero		1


	//   ....[57]....
        /*1228*/ 	.word	0x00020ec0
        /*122c*/ 	.word	0x00000003
        /*1230*/ 	.word	0x00000000
        /*1234*/ 	.short	0x010a
        /*1236*/ 	.byte	0x3f
	.zero		1


	//   ....[58]....
        /*1238*/ 	.word	0x00020f80
        /*123c*/ 	.word	0x00000003
        /*1240*/ 	.word	0x00000000
        /*1244*/ 	.short	0x010a
        /*1246*/ 	.byte	0x3f
	.zero		1


	//----- nvinfo : EIATTR_NUM_MBARRIERS
	.align		4
.L_30:
        /*1248*/ 	.byte	0x03, 0x38
        /*124a*/ 	.short	0x0024


	//----- nvinfo : EIATTR_EXIT_INSTR_OFFSETS
	.align		4
        /*124c*/ 	.byte	0x04, 0x1c
        /*124e*/ 	.short	(.L_32 - .L_31)


	//   ....[0]....
.L_31:
        /*1250*/ 	.word	0x00000cb0


	//   ....[1]....
        /*1254*/ 	.word	0x00002c30


	//   ....[2]....
        /*1258*/ 	.word	0x000137d0


	//   ....[3]....
        /*125c*/ 	.word	0x000138a0


	//   ....[4]....
        /*1260*/ 	.word	0x0001f780


	//   ....[5]....
        /*1264*/ 	.word	0x0001f850


	//   ....[6]....
        /*1268*/ 	.word	0x0001f870


	//   ....[7]....
        /*126c*/ 	.word	0x000201c0


	//   ....[8]....
        /*1270*/ 	.word	0x00020fb0


	//----- nvinfo : EIATTR_MAX_THREADS
	.align		4
.L_32:
        /*1274*/ 	.byte	0x04, 0x05
        /*1276*/ 	.short	(.L_34 - .L_33)
.L_33:
        /*1278*/ 	.word	0x00000100
        /*127c*/ 	.word	0x00000001
        /*1280*/ 	.word	0x00000001


	//----- nvinfo : EIATTR_CRS_STACK_SIZE
	.align		4
.L_34:
        /*1284*/ 	.byte	0x04, 0x1e
        /*1286*/ 	.short	(.L_36 - .L_35)
.L_35:
        /*1288*/ 	.word	0x00000000


	//----- nvinfo : EIATTR_CBANK_PARAM_SIZE
	.align		4
.L_36:
        /*128c*/ 	.byte	0x03, 0x19
        /*128e*/ 	.short	0x0470


	//----- nvinfo : EIATTR_PARAM_CBANK
	.align		4
        /*1290*/ 	.byte	0x04, 0x0a
        /*1292*/ 	.short	(.L_38 - .L_37)
	.align		4
.L_37:
        /*1294*/ 	.word	index@(.nv.constant0._ZN7cutlass13device_kernelINS_4conv6kernel13ConvUniversalINS1_16ConvProblemShapeILNS1_8OperatorE0ELi3EEENS1_10collective14CollectiveConvINS1_46MainloopSm90TmaGmmaWarpSpecializedImplicitGemmILS5_0ELi18ELi3EN4cute5tupleIJNSA_1CILi2EEENSC_ILi1EEESE_EEENS1_36KernelImplicitTmaWarpSpecializedSm90ELi1EEENSB_IJNSC_ILi256EEENSC_ILi128EEENSB_IJNSC_ILi32EEEEEEEEENS_12float_e4m3_tESN_NSA_8TiledMMAINSA_8MMA_AtomIJNSA_4SM904GMMA31MMA_64x128x32_F32E4M3E4M3_SS_TNILNSR_7ScaleInE1ELST_1EEEEEENSA_6LayoutINSB_IJSE_SE_SE_EEENSB_IJNSC_ILi0EEESY_SY_EEEEENSB_IJNSA_10UnderscoreES11_S11_EEEEENS7_6detail26Sm90ImplicitGemmTileTraitsINSA_20SM90_TMA_LOAD_IM2COLENSA_14ComposedLayoutINSA_7SwizzleILi1ELi4ELi3EEENSA_18smem_ptr_flag_bitsILi8EEENSW_INSB_IJNSB_IJNSC_ILi8EEESK_EEENSB_IJSK_SE_EEENSB_IJSE_NSC_ILi18EEEEEEEEENSB_IJNSB_IJSK_SI_EEENSB_IJSE_SY_EEENSB_IJSY_NSC_ILi8192EEEEEEEEEEEEEvEENS15_INSA_23SM90_TMA_LOAD_MULTICASTENS17_IS19_S1B_NSW_INSB_IJNSB_IJS1C_NSC_ILi16EEEEEES1E_S1G_EEENSB_IJS1I_S1J_NSB_IJSY_NSC_ILi4096EEEEEEEEEEEEEvEEEENS_8epilogue10collective6detail29Sm90TmaWarpSpecializedAdapterINS22_15DefaultEpilogueISN_NSB_IJNSB_IJllllEEESE_SY_EEES27_NS21_6thread17LinearCombinationISN_Li1EffLNS28_9ScaleType4KindE0ELNS_15FloatRoundStyleE2ESN_EENS_4gemm15EpilogueDefaultEEEEEvvEEEEvNT_6ParamsE)
        /*1298*/ 	.short	0x0210
        /*129a*/ 	.short	0x0470


	//----- nvinfo : EIATTR_SW_WAR
	.align		4
.L_38:
        /*129c*/ 	.byte	0x04, 0x36
        /*129e*/ 	.short	(.L_40 - .L_39)
.L_39:
        /*12a0*/ 	.word	0x00000008
.L_40:


//--------------------- .nv.callgraph             --------------------------
	.section	.nv.callgraph,"",@"SHT_CUDA_CALLGRAPH"
	.align	4
	.sectionentsize	8
	.align		4
        /*0000*/ 	.word	0x00000000
	.align		4
        /*0004*/ 	.word	0xffffffff
	.align		4
        /*0008*/ 	.word	0x00000000
	.align		4
        /*000c*/ 	.word	0xfffffffe
	.align		4
        /*0010*/ 	.word	0x00000000
	.align		4
        /*0014*/ 	.word	0xfffffffd
	.align		4
        /*0018*/ 	.word	0x00000000
	.align		4
        /*001c*/ 	.word	0xfffffffc


//--------------------- .nv.constant4             --------------------------
	.section	.nv.constant4,"a",@progbits
	.align	8
	.align		8
.nv.constant4:
        /*0000*/ 	.dword	_ZN39_INTERNAL_a1bb8684_4_k_cu_a1d2930f_35934cuda3std3__45__cpo5beginE
	.align		8
        /*0008*/ 	.dword	_ZN39_INTERNAL_a1bb8684_4_k_cu_a1d2930f_35934cuda3std3__45__cpo3endE
	.align		8
        /*0010*/ 	.dword	_ZN39_INTERNAL_a1bb8684_4_k_cu_a1d2930f_35934cuda3std3__45__cpo6cbeginE
	.align		8
        /*0018*/ 	.dword	_ZN39_INTERNAL_a1bb8684_4_k_cu_a1d2930f_35934cuda3std3__45__cpo4cendE
	.align		8
        /*0020*/ 	.dword	_ZN39_INTERNAL_a1bb8684_4_k_cu_a1d2930f_35934cuda3std3__441_GLOBAL__N__a1bb8684_4_k_cu_a1d2930f_35936ignoreE
	.align		8
        /*0028*/ 	.dword	_ZN39_INTERNAL_a1bb8684_4_k_cu_a1d2930f_35934cuda3std3__419piecewise_constructE
	.align		8
        /*0030*/ 	.dword	_ZN39_INTERNAL_a1bb8684_4_k_cu_a1d2930f_35934cuda3std3__48in_placeE
	.align		8
        /*0038*/ 	.dword	_ZN39_INTERNAL_a1bb8684_4_k_cu_a1d2930f_35934cuda3std6ranges3__45__cpo4swapE
	.align		8
        /*0040*/ 	.dword	_ZN39_INTERNAL_a1bb8684_4_k_cu_a1d2930f_35934cuda3std6ranges3__45__cpo9iter_moveE
	.align		8
        /*0048*/ 	.dword	_ZN39_INTERNAL_a1bb8684_4_k_cu_a1d2930f_35934cute7productE
	.align		8
        /*0050*/ 	.dword	_ZN39_INTERNAL_a1bb8684_4_k_cu_a1d2930f_35934cute1_E


//--------------------- .text._ZN7cutlass13device_kernelINS_4conv6kernel13ConvUniversalINS1_16ConvProblemShapeILNS1_8OperatorE0ELi3EEENS1_10collective14CollectiveConvINS1_46MainloopSm90TmaGmmaWarpSpecializedImplicitGemmILS5_0ELi18ELi3EN4cute5tupleIJNSA_1CILi2EEENSC_ILi1EEESE_EEENS1_36KernelImplicitTmaWarpSpecializedSm90ELi1EEENSB_IJNSC_ILi256EEENSC_ILi128EEENSB_IJNSC_ILi32EEEEEEEEENS_12float_e4m3_tESN_NSA_8TiledMMAINSA_8MMA_AtomIJNSA_4SM904GMMA31MMA_64x128x32_F32E4M3E4M3_SS_TNILNSR_7ScaleInE1ELST_1EEEEEENSA_6LayoutINSB_IJSE_SE_SE_EEENSB_IJNSC_ILi0EEESY_SY_EEEEENSB_IJNSA_10UnderscoreES11_S11_EEEEENS7_6detail26Sm90ImplicitGemmTileTraitsINSA_20SM90_TMA_LOAD_IM2COLENSA_14ComposedLayoutINSA_7SwizzleILi1ELi4ELi3EEENSA_18smem_ptr_flag_bitsILi8EEENSW_INSB_IJNSB_IJNSC_ILi8EEESK_EEENSB_IJSK_SE_EEENSB_IJSE_NSC_ILi18EEEEEEEEENSB_IJNSB_IJSK_SI_EEENSB_IJSE_SY_EEENSB_IJSY_NSC_ILi8192EEEEEEEEEEEEEvEENS15_INSA_23SM90_TMA_LOAD_MULTICASTENS17_IS19_S1B_NSW_INSB_IJNSB_IJS1C_NSC_ILi16EEEEEES1E_S1G_EEENSB_IJS1I_S1J_NSB_IJSY_NSC_ILi4096EEEEEEEEEEEEEvEEEENS_8epilogue10collective6detail29Sm90TmaWarpSpecializedAdapterINS22_15DefaultEpilogueISN_NSB_IJNSB_IJllllEEESE_SY_EEES27_NS21_6thread17LinearCombinationISN_Li1EffLNS28_9ScaleType4KindE0ELNS_15FloatRoundStyleE2ESN_EENS_4gemm15EpilogueDefaultEEEEEvvEEEEvNT_6ParamsE --------------------------
	.section	.text._ZN7cutlass13device_kernelINS_4conv6kernel13ConvUniversalINS1_16ConvProblemShapeILNS1_8OperatorE0ELi3EEENS1_10collective14CollectiveConvINS1_46MainloopSm90TmaGmmaWarpSpecializedImplicitGemmILS5_0ELi18ELi3EN4cute5tupleIJNSA_1CILi2EEENSC_ILi1EEESE_EEENS1_36KernelImplicitTmaWarpSpecializedSm90ELi1EEENSB_IJNSC_ILi256EEENSC_ILi128EEENSB_IJNSC_ILi32EEEEEEEEENS_12float_e4m3_tESN_NSA_8TiledMMAINSA_8MMA_AtomIJNSA_4SM904GMMA31MMA_64x128x32_F32E4M3E4M3_SS_TNILNSR_7ScaleInE1ELST_1EEEEEENSA_6LayoutINSB_IJSE_SE_SE_EEENSB_IJNSC_ILi0EEESY_SY_EEEEENSB_IJNSA_10UnderscoreES11_S11_EEEEENS7_6detail26Sm90ImplicitGemmTileTraitsINSA_20SM90_TMA_LOAD_IM2COLENSA_14ComposedLayoutINSA_7SwizzleILi1ELi4ELi3EEENSA_18smem_ptr_flag_bitsILi8EEENSW_INSB_IJNSB_IJNSC_ILi8EEESK_EEENSB_IJSK_SE_EEENSB_IJSE_NSC_ILi18EEEEEEEEENSB_IJNSB_IJSK_SI_EEENSB_IJSE_SY_EEENSB_IJSY_NSC_ILi8192EEEEEEEEEEEEEvEENS15_INSA_23SM90_TMA_LOAD_MULTICASTENS17_IS19_S1B_NSW_INSB_IJNSB_IJS1C_NSC_ILi16EEEEEES1E_S1G_EEENSB_IJS1I_S1J_NSB_IJSY_NSC_ILi4096EEEEEEEEEEEEEvEEEENS_8epilogue10collective6detail29Sm90TmaWarpSpecializedAdapterINS22_15DefaultEpilogueISN_NSB_IJNSB_IJllllEEESE_SY_EEES27_NS21_6thread17LinearCombinationISN_Li1EffLNS28_9ScaleType4KindE0ELNS_15FloatRoundStyleE2ESN_EENS_4gemm15EpilogueDefaultEEEEEvvEEEEvNT_6ParamsE,"ax",@progbits
	.align	128
.text._ZN7cutlass13device_kernelINS_4conv6kernel13ConvUniversalINS1_16ConvProblemShapeILNS1_8OperatorE0ELi3EEENS1_10collective14CollectiveConvINS1_46MainloopSm90TmaGmmaWarpSpecializedImplicitGemmILS5_0ELi18ELi3EN4cute5tupleIJNSA_1CILi2EEENSC_ILi1EEESE_EEENS1_36KernelImplicitTmaWarpSpecializedSm90ELi1EEENSB_IJNSC_ILi256EEENSC_ILi128EEENSB_IJNSC_ILi32EEEEEEEEENS_12float_e4m3_tESN_NSA_8TiledMMAINSA_8MMA_AtomIJNSA_4SM904GMMA31MMA_64x128x32_F32E4M3E4M3_SS_TNILNSR_7ScaleInE1ELST_1EEEEEENSA_6LayoutINSB_IJSE_SE_SE_EEENSB_IJNSC_ILi0EEESY_SY_EEEEENSB_IJNSA_10UnderscoreES11_S11_EEEEENS7_6detail26Sm90ImplicitGemmTileTraitsINSA_20SM90_TMA_LOAD_IM2COLENSA_14ComposedLayoutINSA_7SwizzleILi1ELi4ELi3EEENSA_18smem_ptr_flag_bitsILi8EEENSW_INSB_IJNSB_IJNSC_ILi8EEESK_EEENSB_IJSK_SE_EEENSB_IJSE_NSC_ILi18EEEEEEEEENSB_IJNSB_IJSK_SI_EEENSB_IJSE_SY_EEENSB_IJSY_NSC_ILi8192EEEEEEEEEEEEEvEENS15_INSA_23SM90_TMA_LOAD_MULTICASTENS17_IS19_S1B_NSW_INSB_IJNSB_IJS1C_NSC_ILi16EEEEEES1E_S1G_EEENSB_IJS1I_S1J_NSB_IJSY_NSC_ILi4096EEEEEEEEEEEEEvEEEENS_8epilogue10collective6detail29Sm90TmaWarpSpecializedAdapterINS22_15DefaultEpilogueISN_NSB_IJNSB_IJllllEEESE_SY_EEES27_NS21_6thread17LinearCombinationISN_Li1EffLNS28_9ScaleType4KindE0ELNS_15FloatRoundStyleE2ESN_EENS_4gemm15EpilogueDefaultEEEEEvvEEEEvNT_6ParamsE:
        .type           _ZN7cutlass13device_kernelINS_4conv6kernel13ConvUniversalINS1_16ConvProblemShapeILNS1_8OperatorE0ELi3EEENS1_10collective14CollectiveConvINS1_46MainloopSm90TmaGmmaWarpSpecializedImplicitGemmILS5_0ELi18ELi3EN4cute5tupleIJNSA_1CILi2EEENSC_ILi1EEESE_EEENS1_36KernelImplicitTmaWarpSpecializedSm90ELi1EEENSB_IJNSC_ILi256EEENSC_ILi128EEENSB_IJNSC_ILi32EEEEEEEEENS_12float_e4m3_tESN_NSA_8TiledMMAINSA_8MMA_AtomIJNSA_4SM904GMMA31MMA_64x128x32_F32E4M3E4M3_SS_TNILNSR_7ScaleInE1ELST_1EEEEEENSA_6LayoutINSB_IJSE_SE_SE_EEENSB_IJNSC_ILi0EEESY_SY_EEEEENSB_IJNSA_10UnderscoreES11_S11_EEEEENS7_6detail26Sm90ImplicitGemmTileTraitsINSA_20SM90_TMA_LOAD_IM2COLENSA_14ComposedLayoutINSA_7SwizzleILi1ELi4ELi3EEENSA_18smem_ptr_flag_bitsILi8EEENSW_INSB_IJNSB_IJNSC_ILi8EEESK_EEENSB_IJSK_SE_EEENSB_IJSE_NSC_ILi18EEEEEEEEENSB_IJNSB_IJSK_SI_EEENSB_IJSE_SY_EEENSB_IJSY_NSC_ILi8192EEEEEEEEEEEEEvEENS15_INSA_23SM90_TMA_LOAD_MULTICASTENS17_IS19_S1B_NSW_INSB_IJNSB_IJS1C_NSC_ILi16EEEEEES1E_S1G_EEENSB_IJS1I_S1J_NSB_IJSY_NSC_ILi4096EEEEEEEEEEEEEvEEEENS_8epilogue10collective6detail29Sm90TmaWarpSpecializedAdapterINS22_15DefaultEpilogueISN_NSB_IJNSB_IJllllEEESE_SY_EEES27_NS21_6thread17LinearCombinationISN_Li1EffLNS28_9ScaleType4KindE0ELNS_15FloatRoundStyleE2ESN_EENS_4gemm15EpilogueDefaultEEEEEvvEEEEvNT_6ParamsE,@function
        .size           _ZN7cutlass13device_kernelINS_4conv6kernel13ConvUniversalINS1_16ConvProblemShapeILNS1_8OperatorE0ELi3EEENS1_10collective14CollectiveConvINS1_46MainloopSm90TmaGmmaWarpSpecializedImplicitGemmILS5_0ELi18ELi3EN4cute5tupleIJNSA_1CILi2EEENSC_ILi1EEESE_EEENS1_36KernelImplicitTmaWarpSpecializedSm90ELi1EEENSB_IJNSC_ILi256EEENSC_ILi128EEENSB_IJNSC_ILi32EEEEEEEEENS_12float_e4m3_tESN_NSA_8TiledMMAINSA_8MMA_AtomIJNSA_4SM904GMMA31MMA_64x128x32_F32E4M3E4M3_SS_TNILNSR_7ScaleInE1ELST_1EEEEEENSA_6LayoutINSB_IJSE_SE_SE_EEENSB_IJNSC_ILi0EEESY_SY_EEEEENSB_IJNSA_10UnderscoreES11_S11_EEEEENS7_6detail26Sm90ImplicitGemmTileTraitsINSA_20SM90_TMA_LOAD_IM2COLENSA_14ComposedLayoutINSA_7SwizzleILi1ELi4ELi3EEENSA_18smem_ptr_flag_bitsILi8EEENSW_INSB_IJNSB_IJNSC_ILi8EEESK_EEENSB_IJSK_SE_EEENSB_IJSE_NSC_ILi18EEEEEEEEENSB_IJNSB_IJSK_SI_EEENSB_IJSE_SY_EEENSB_IJSY_NSC_ILi8192EEEEEEEEEEEEEvEENS15_INSA_23SM90_TMA_LOAD_MULTICASTENS17_IS19_S1B_NSW_INSB_IJNSB_IJS1C_NSC_ILi16EEEEEES1E_S1G_EEENSB_IJS1I_S1J_NSB_IJSY_NSC_ILi4096EEEEEEEEEEEEEvEEEENS_8epilogue10collective6detail29Sm90TmaWarpSpecializedAdapterINS22_15DefaultEpilogueISN_NSB_IJNSB_IJllllEEESE_SY_EEES27_NS21_6thread17LinearCombinationISN_Li1EffLNS28_9ScaleType4KindE0ELNS_15FloatRoundStyleE2ESN_EENS_4gemm15EpilogueDefaultEEEEEvvEEEEvNT_6ParamsE,(.L_x_118 - _ZN7cutlass13device_kernelINS_4conv6kernel13ConvUniversalINS1_16ConvProblemShapeILNS1_8OperatorE0ELi3EEENS1_10collective14CollectiveConvINS1_46MainloopSm90TmaGmmaWarpSpecializedImplicitGemmILS5_0ELi18ELi3EN4cute5tupleIJNSA_1CILi2EEENSC_ILi1EEESE_EEENS1_36KernelImplicitTmaWarpSpecializedSm90ELi1EEENSB_IJNSC_ILi256EEENSC_ILi128EEENSB_IJNSC_ILi32EEEEEEEEENS_12float_e4m3_tESN_NSA_8TiledMMAINSA_8MMA_AtomIJNSA_4SM904GMMA31MMA_64x128x32_F32E4M3E4M3_SS_TNILNSR_7ScaleInE1ELST_1EEEEEENSA_6LayoutINSB_IJSE_SE_SE_EEENSB_IJNSC_ILi0EEESY_SY_EEEEENSB_IJNSA_10UnderscoreES11_S11_EEEEENS7_6detail26Sm90ImplicitGemmTileTraitsINSA_20SM90_TMA_LOAD_IM2COLENSA_14ComposedLayoutINSA_7SwizzleILi1ELi4ELi3EEENSA_18smem_ptr_flag_bitsILi8EEENSW_INSB_IJNSB_IJNSC_ILi8EEESK_EEENSB_IJSK_SE_EEENSB_IJSE_NSC_ILi18EEEEEEEEENSB_IJNSB_IJSK_SI_EEENSB_IJSE_SY_EEENSB_IJSY_NSC_ILi8192EEEEEEEEEEEEEvEENS15_INSA_23SM90_TMA_LOAD_MULTICASTENS17_IS19_S1B_NSW_INSB_IJNSB_IJS1C_NSC_ILi16EEEEEES1E_S1G_EEENSB_IJS1I_S1J_NSB_IJSY_NSC_ILi4096EEEEEEEEEEEEEvEEEENS_8epilogue10collective6detail29Sm90TmaWarpSpecializedAdapterINS22_15DefaultEpilogueISN_NSB_IJNSB_IJllllEEESE_SY_EEES27_NS21_6thread17LinearCombinationISN_Li1EffLNS28_9ScaleType4KindE0ELNS_15FloatRoundStyleE2ESN_EENS_4gemm15EpilogueDefaultEEEEEvvEEEEvNT_6ParamsE)
        .other          _ZN7cutlass13device_kernelINS_4conv6kernel13ConvUniversalINS1_16ConvProblemShapeILNS1_8OperatorE0ELi3EEENS1_10collective14CollectiveConvINS1_46MainloopSm90TmaGmmaWarpSpecializedImplicitGemmILS5_0ELi18ELi3EN4cute5tupleIJNSA_1CILi2EEENSC_ILi1EEESE_EEENS1_36KernelImplicitTmaWarpSpecializedSm90ELi1EEENSB_IJNSC_ILi256EEENSC_ILi128EEENSB_IJNSC_ILi32EEEEEEEEENS_12float_e4m3_tESN_NSA_8TiledMMAINSA_8MMA_AtomIJNSA_4SM904GMMA31MMA_64x128x32_F32E4M3E4M3_SS_TNILNSR_7ScaleInE1ELST_1EEEEEENSA_6LayoutINSB_IJSE_SE_SE_EEENSB_IJNSC_ILi0EEESY_SY_EEEEENSB_IJNSA_10UnderscoreES11_S11_EEEEENS7_6detail26Sm90ImplicitGemmTileTraitsINSA_20SM90_TMA_LOAD_IM2COLENSA_14ComposedLayoutINSA_7SwizzleILi1ELi4ELi3EEENSA_18smem_ptr_flag_bitsILi8EEENSW_INSB_IJNSB_IJNSC_ILi8EEESK_EEENSB_IJSK_SE_EEENSB_IJSE_NSC_ILi18EEEEEEEEENSB_IJNSB_IJSK_SI_EEENSB_IJSE_SY_EEENSB_IJSY_NSC_ILi8192EEEEEEEEEEEEEvEENS15_INSA_23SM90_TMA_LOAD_MULTICASTENS17_IS19_S1B_NSW_INSB_IJNSB_IJS1C_NSC_ILi16EEEEEES1E_S1G_EEENSB_IJS1I_S1J_NSB_IJSY_NSC_ILi4096EEEEEEEEEEEEEvEEEENS_8epilogue10collective6detail29Sm90TmaWarpSpecializedAdapterINS22_15DefaultEpilogueISN_NSB_IJNSB_IJllllEEESE_SY_EEES27_NS21_6thread17LinearCombinationISN_Li1EffLNS28_9ScaleType4KindE0ELNS_15FloatRoundStyleE2ESN_EENS_4gemm15EpilogueDefaultEEEEEvvEEEEvNT_6ParamsE,@"STO_CUDA_ENTRY STV_DEFAULT"
_ZN7cutlass13device_kernelINS_4conv6kernel13ConvUniversalINS1_16ConvProblemShapeILNS1_8OperatorE0ELi3EEENS1_10collective14CollectiveConvINS1_46MainloopSm90TmaGmmaWarpSpecializedImplicitGemmILS5_0ELi18ELi3EN4cute5tupleIJNSA_1CILi2EEENSC_ILi1EEESE_EEENS1_36KernelImplicitTmaWarpSpecializedSm90ELi1EEENSB_IJNSC_ILi256EEENSC_ILi128EEENSB_IJNSC_ILi32EEEEEEEEENS_12float_e4m3_tESN_NSA_8TiledMMAINSA_8MMA_AtomIJNSA_4SM904GMMA31MMA_64x128x32_F32E4M3E4M3_SS_TNILNSR_7ScaleInE1ELST_1EEEEEENSA_6LayoutINSB_IJSE_SE_SE_EEENSB_IJNSC_ILi0EEESY_SY_EEEEENSB_IJNSA_10UnderscoreES11_S11_EEEEENS7_6detail26Sm90ImplicitGemmTileTraitsINSA_20SM90_TMA_LOAD_IM2COLENSA_14ComposedLayoutINSA_7SwizzleILi1ELi4ELi3EEENSA_18smem_ptr_flag_bitsILi8EEENSW_INSB_IJNSB_IJNSC_ILi8EEESK_EEENSB_IJSK_SE_EEENSB_IJSE_NSC_ILi18EEEEEEEEENSB_IJNSB_IJSK_SI_EEENSB_IJSE_SY_EEENSB_IJSY_NSC_ILi8192EEEEEEEEEEEEEvEENS15_INSA_23SM90_TMA_LOAD_MULTICASTENS17_IS19_S1B_NSW_INSB_IJNSB_IJS1C_NSC_ILi16EEEEEES1E_S1G_EEENSB_IJS1I_S1J_NSB_IJSY_NSC_ILi4096EEEEEEEEEEEEEvEEEENS_8epilogue10collective6detail29Sm90TmaWarpSpecializedAdapterINS22_15DefaultEpilogueISN_NSB_IJNSB_IJllllEEESE_SY_EEES27_NS21_6thread17LinearCombinationISN_Li1EffLNS28_9ScaleType4KindE0ELNS_15FloatRoundStyleE2ESN_EENS_4gemm15EpilogueDefaultEEEEEvvEEEEvNT_6ParamsE:
[----:B------:R-:W0:Y:S01]  /*0000*/  LDC R1, c[0x0][0x28] ;  /* 0x00000a00ff017b82 */ /* 0x000e220000000800 */
[----:B------:R-:W1:Y:S01]  /*0010*/  S2R R4, SR_TID.X ;  /* 0x0000000000047919 */ /* 0x000e620000002100 */
[----:B------:R-:W-:Y:S01]  /*0020*/  ELECT P0, URZ, PT ;  /* 0x00000000003f782f */ /* 0x000fe20003800000 */
[----:B------:R-:W-:Y:S01]  /*0030*/  BSSY B0, `(.L_x_0) ;  /* 0x0000017000007945 */ /* 0x000fe20003800000 */
[----:B0-----:R-:W-:Y:S01]  /*0040*/  VIADD R1, R1, 0xfffffe00 ;  /* 0xfffffe0001017836 */ /* 0x001fe20000000000 */
[----:B------:R-:W0:Y:S01]  /*0050*/  S2R R8, SR_CTAID.X ;  /* 0x0000000000087919 */ /* 0x000e220000002500 */
[--C-:B-1----:R-:W-:Y:S02]  /*0060*/  SHF.R.U32.HI R0, RZ, 0x5, R4.reuse ;  /* 0x00000005ff007819 */ /* 0x102fe40000011604 */
[----:B------:R-:W-:-:S03]  /*0070*/  SHF.R.S32.HI R3, RZ, 0x1f, R4 ;  /* 0x0000001fff037819 */ /* 0x000fc60000011404 */
[----:B------:R-:W1:Y:S02]  /*0080*/  SHFL.IDX PT, R2, R0, RZ, 0x1f ;  /* 0x00001fff00027589 */ /* 0x000e6400000e0000 */
[----:B-1----:R-:W-:Y:S02]  /*0090*/  R2UR UR4, R2 ;  /* 0x00000000020472ca */ /* 0x002fe400000e0000 */
[----:B------:R-:W-:-:S06]  /*00a0*/  SHF.R.U32.HI R2, RZ, 0x7, R4 ;  /* 0x00000007ff027819 */ /* 0x000fcc0000011604 */
[----:B------:R-:W1:Y:S05]  /*00b0*/  SHFL.IDX PT, R2, R2, RZ, 0x1f ;  /* 0x00001fff02027589 */ /* 0x000e6a00000e0000 */
[----:B------:R-:W-:Y:S02]  /*00c0*/  USHF.R.S32.HI UR5, URZ, 0x1f, UR4 ;  /* 0x0000001f3f057899 */ /* 0x000fe40008011404 */
[----:B------:R-:W-:Y:S02]  /*00d0*/  ISETP.NE.OR P0, PT, RZ, UR4, !P0 ;  /* 0x00000004ff007c0c */ /* 0x000fe4000c705670 */
[----:B------:R-:W-:-:S04]  /*00e0*/  ULEA.HI UR5, UR5, UR4, URZ, 0x2 ;  /* 0x0000000405057291 */ /* 0x000fc8000f8f103f */
[----:B------:R-:W-:-:S04]  /*00f0*/  ULOP3.LUT UR5, UR5, 0xfffffffc, URZ, 0xc0, !UPT ;  /* 0xfffffffc05057892 */ /* 0x000fc8000f8ec03f */
[----:B------:R-:W-:-:S03]  /*0100*/  UIADD3 UR10, UR4, -UR5, URZ ;  /* 0x80000005040a7290 */ /* 0x000fc6000fffe03f */
[----:B0-----:R-:W-:Y:S09]  /*0110*/  @P0 BRA `(.L_x_1) ;  /* 0x0000000000200947 */ /* 0x001ff20003800000 */
[----:B------:R-:W-:Y:S02]  /*0120*/  ULDC.64 UR4, c[0x0][0x198] ;  /* 0x0000660000047ab9 */ /* 0x000fe40000000a00 */
[----:B------:R-:W-:Y:S02]  /*0130*/  UIADD3 UR6, UP0, UR4, 0xf0, URZ ;  /* 0x000000f004067890 */ /* 0x000fe4000ff1e03f */
[----:B------:R-:W-:Y:S02]  /*0140*/  UIADD3 UR4, UP1, UR4, 0x270, URZ ;  /* 0x0000027004047890 */ /* 0x000fe4000ff3e03f */
[----:B------:R-:W-:Y:S02]  /*0150*/  UIADD3.X UR7, URZ, UR5, URZ, UP0, !UPT ;  /* 0x000000053f077290 */ /* 0x000fe400087fe43f */
[----:B------:R-:W-:-:S07]  /*0160*/  UIADD3.X UR5, URZ, UR5, URZ, UP1, !UPT ;  /* 0x000000053f057290 */ /* 0x000fce0008ffe43f */
[----:B------:R0:W-:Y:S02]  /*0170*/  UTMACCTL.PF [UR6] ;  /* 0x00000000060079b9 */ /* 0x0001e40008040000 */
[----:B------:R0:W-:Y:S02]  /*0180*/  UTMACCTL.PF [UR4] ;  /* 0x00000000040079b9 */ /* 0x0001e40008040000 */
[----:B0-----:R-:W-:Y:S01]  /*0190*/  NOP ;  /* 0x0000000000007918 */ /* 0x001fe20000000000 */
.L_x_1:
[----:B------:R-:W-:Y:S05]  /*01a0*/  BSYNC B0 ;  /* 0x0000000000007941 */ /* 0x000fea0003800000 */
.L_x_0:
[----:B------:R-:W0:Y:S01]  /*01b0*/  SHFL.IDX PT, R0, R0, RZ, 0x1f ;  /* 0x00001fff00007589 */ /* 0x000e2200000e0000 */
[----:B------:R-:W-:Y:S02]  /*01c0*/  LEA.HI R3, R3, R4, RZ, 0x7 ;  /* 0x0000000403037211 */ /* 0x000fe400078f38ff */
[----:B-1----:R-:W-:Y:S01]  /*01d0*/  R2UR UR11, R2 ;  /* 0x00000000020b72ca */ /* 0x002fe200000e0000 */
[----:B------:R-:W1:Y:S01]  /*01e0*/  S2R R9, SR_CTAID.Y ;  /* 0x0000000000097919 */ /* 0x000e620000002600 */
[----:B------:R-:W-:Y:S02]  /*01f0*/  LOP3.LUT R3, R3, 0xffffff80, RZ, 0xc0, !PT ;  /* 0xffffff8003037812 */ /* 0x000fe400078ec0ff */
[----:B------:R-:W-:-:S03]  /*0200*/  I2FP.F32.U32 R6, R8 ;  /* 0x0000000800067245 */ /* 0x000fc60000201000 */
[----:B------:R-:W-:-:S05]  /*0210*/  IMAD.IADD R11, R4, 0x1, -R3 ;  /* 0x00000001040b7824 */ /* 0x000fca00078e0a03 */
[----:B------:R-:W-:Y:S01]  /*0220*/  SHF.R.S32.HI R2, RZ, 0x1f, R11 ;  /* 0x0000001fff027819 */ /* 0x000fe2000001140b */
[----:B------:R-:W-:Y:S02]  /*0230*/  ULOP3.LUT UP0, URZ, UR11, UR10, URZ, 0xfc, !UPT ;  /* 0x0000000a0b3f7292 */ /* 0x000fe4000f80fc3f */
[----:B------:R-:W-:Y:S01]  /*0240*/  UISETP.NE.AND UP1, UPT, UR11, 0x1, UPT ;  /* 0x000000010b00788c */ /* 0x000fe2000bf25270 */
[----:B------:R-:W-:Y:S01]  /*0250*/  LEA.HI R2, R2, R11, RZ, 0x3 ;  /* 0x0000000b02027211 */ /* 0x000fe200078f18ff */
[----:B------:R-:W-:-:S03]  /*0260*/  USEL UR5, URZ, 0x1, UP0 ;  /* 0x000000013f057887 */ /* 0x000fc60008000000 */
[--C-:B------:R-:W-:Y:S01]  /*0270*/  SHF.R.S32.HI R3, RZ, 0x3, R2.reuse ;  /* 0x00000003ff037819 */ /* 0x100fe20000011402 */
[----:B------:R-:W-:Y:S01]  /*0280*/  USEL UR5, UR5, 0x2, UP1 ;  /* 0x0000000205057887 */ /* 0x000fe20008800000 */
[----:B0-----:R-:W-:Y:S02]  /*0290*/  ISETP.NE.AND P0, PT, R0, RZ, PT ;  /* 0x000000ff0000720c */ /* 0x001fe40003f05270 */
[----:B------:R-:W-:Y:S02]  /*02a0*/  SHF.R.S32.HI R2, RZ, 0x1f, R2 ;  /* 0x0000001fff027819 */ /* 0x000fe40000011402 */
[----:B------:R-:W-:Y:S02]  /*02b0*/  SHF.R.S32.HI R5, RZ, 0x1f, R0 ;  /* 0x0000001fff057819 */ /* 0x000fe40000011400 */
[----:B------:R-:W-:Y:S02]  /*02c0*/  LEA.HI R2, R2, R3, RZ, 0x2 ;  /* 0x0000000302027211 */ /* 0x000fe400078f10ff */
[----:B------:R-:W-:-:S05]  /*02d0*/  LEA.HI R5, R5, R0, RZ, 0x2 ;  /* 0x0000000005057211 */ /* 0x000fca00078f10ff */
[----:B-1----:R-:W-:Y:S05]  /*02e0*/  @P0 BRA `(.L_x_2) ;  /* 0x0000000000d40947 */ /* 0x002fea0003800000 */
[----:B------:R-:W-:Y:S01]  /*02f0*/  ELECT P0, URZ, PT ;  /* 0x00000000003f782f */ /* 0x000fe20003800000 */
[----:B------:R-:W-:-:S12]  /*0300*/  BSSY B0, `(.L_x_2) ;  /* 0x0000033000007945 */ /* 0x000fd80003800000 */
[----:B------:R-:W-:Y:S05]  /*0310*/  @!P0 BRA `(.L_x_3) ;  /* 0x0000000000c48947 */ /* 0x000fea0003800000 */
[----:B------:R-:W0:Y:S01]  /*0320*/  S2UR UR6, SR_CgaCtaId ;  /* 0x00000000000679c3 */ /* 0x000e220000008800 */
[----:B------:R-:W-:Y:S01]  /*0330*/  UMOV UR4, 0x400 ;  /* 0x0000040000047882 */ /* 0x000fe20000000000 */
[----:B------:R-:W-:Y:S01]  /*0340*/  UMOV UR7, 0x1 ;  /* 0x0000000100077882 */ /* 0x000fe20000000000 */
[----:B------:R-:W-:Y:S02]  /*0350*/  UMOV UR8, 0x2 ;  /* 0x0000000200087882 */ /* 0x000fe40000000000 */
[----:B------:R-:W-:-:S04]  /*0360*/  UIADD3 UR8, -UR8, 0x100000, URZ ;  /* 0x0010000008087890 */ /* 0x000fc8000fffe13f */
[----:B------:R-:W-:Y:S02]  /*0370*/  USHF.L.U32 UR9, UR8, 0xb, URZ ;  /* 0x0000000b08097899 */ /* 0x000fe4000800063f */
[----:B------:R-:W-:Y:S02]  /*0380*/  USHF.L.U32 UR8, UR8, 0x1, URZ ;  /* 0x0000000108087899 */ /* 0x000fe4000800063f */
[----:B0-----:R-:W-:Y:S02]  /*0390*/  ULEA UR4, UR6, UR4, 0x18 ;  /* 0x0000000406047291 */ /* 0x001fe4000f8ec03f */
[----:B------:R-:W-:-:S04]  /*03a0*/  UIADD3 UR6, -UR7, 0x100000, URZ ;  /* 0x0010000007067890 */ /* 0x000fc8000fffe13f */
[----:B------:R-:W-:Y:S02]  /*03b0*/  USHF.L.U32 UR7, UR6, 0xb, URZ ;  /* 0x0000000b06077899 */ /* 0x000fe4000800063f */
[----:B------:R-:W-:Y:S01]  /*03c0*/  USHF.L.U32 UR6, UR6, 0x1, URZ ;  /* 0x0000000106067899 */ /* 0x000fe2000800063f */
[----:B------:R-:W0:Y:S11]  /*03d0*/  FENCE.VIEW.ASYNC.S ;  /* 0x00000000000073c6 */ /* 0x000e360000000000 */
[----:B0-----:R0:W1:Y:S01]  /*03e0*/  SYNCS.EXCH.64 URZ, [UR4+0x36000], UR6 ;  /* 0x03600006043f75b2 */ /* 0x0010620008000100 */
[----:B------:R0:W2:Y:S01]  /*03f0*/  SYNCS.EXCH.64 URZ, [UR4+0x36090], UR8 ;  /* 0x03609008043f75b2 */ /* 0x0000a20008000100 */
[----:B------:R0:W3:Y:S01]  /*0400*/  SYNCS.EXCH.64 URZ, [UR4+0x36008], UR6 ;  /* 0x03600806043f75b2 */ /* 0x0000e20008000100 */
[----:B------:R0:W4:Y:S01]  /*0410*/  SYNCS.EXCH.64 URZ, [UR4+0x36098], UR8 ;  /* 0x03609808043f75b2 */ /* 0x0001220008000100 */
[----:B------:R0:W0:Y:S01]  /*0420*/  SYNCS.EXCH.64 URZ, [UR4+0x36010], UR6 ;  /* 0x03601006043f75b2 */ /* 0x0000220008000100 */
        /* <DEDUP_REMOVED lines=31> */
[----:B-1234-:R-:W-:Y:S01]  /*0620*/  NOP ;  /* 0x0000000000007918 */ /* 0x01efe20000000000 */
.L_x_3:
[----:B0-----:R-:W-:Y:S05]  /*0630*/  BSYNC B0 ;  /* 0x0000000000007941 */ /* 0x001fea0003800000 */
.L_x_2:
[----:B------:R-:W-:Y:S01]  /*0640*/  ULDC UR4, c[0x0][0x150] ;  /* 0x0000540000047ab9 */ /* 0x000fe20000000800 */
[----:B------:R-:W-:Y:S01]  /*0650*/  LOP3.LUT R2, R2, 0xfffffffc, RZ, 0xc0, !PT ;  /* 0xfffffffc02027812 */ /* 0x000fe200078ec0ff */
[----:B------:R-:W-:Y:S01]  /*0660*/  FMUL R6, R6, UR4 ;  /* 0x0000000406067c20 */ /* 0x000fe20008400000 */
[----:B------:R-:W-:Y:S01]  /*0670*/  LOP3.LUT R5, R5, 0x3ffffffc, RZ, 0xc0, !PT ;  /* 0x3ffffffc05057812 */ /* 0x000fe200078ec0ff */
[----:B------:R-:W-:Y:S01]  /*0680*/  ULDC UR4, c[0x0][0x154] ;  /* 0x0000550000047ab9 */ /* 0x000fe20000000800 */
[----:B------:R-:W0:Y:S01]  /*0690*/  LDC R10, c[0x0][0x140] ;  /* 0x00005000ff0a7b82 */ /* 0x000e220000000800 */
[----:B------:R-:W-:Y:S01]  /*06a0*/  IMAD.IADD R2, R3, 0x1, -R2 ;  /* 0x0000000103027824 */ /* 0x000fe200078e0a02 */
[----:B------:R-:W-:Y:S01]  /*06b0*/  LOP3.LUT P0, RZ, R11, 0x7, RZ, 0xc0, !PT ;  /* 0x000000070bff7812 */ /* 0x000fe2000780c0ff */
[----:B------:R-:W1:Y:S01]  /*06c0*/  F2I.U32.TRUNC.NTZ R6, R6 ;  /* 0x0000000600067305 */ /* 0x000e62000020f000 */
[----:B------:R-:W-:Y:S01]  /*06d0*/  IMAD.IADD R5, R0, 0x1, -R5 ;  /* 0x0000000100057824 */ /* 0x000fe200078e0a05 */
[----:B------:R-:W-:Y:S01]  /*06e0*/  NOP ;  /* 0x0000000000007918 */ /* 0x000fe20000000000 */
[----:B------:R-:W-:-:S02]  /*06f0*/  NOP ;  /* 0x0000000000007918 */ /* 0x000fc40000000000 */
[----:B------:R-:W-:Y:S01]  /*0700*/  IMAD R2, R5, 0x4, R2 ;  /* 0x0000000405027824 */ /* 0x000fe200078e0202 */
[----:B------:R-:W-:-:S04]  /*0710*/  I2FP.F32.U32 R5, R9 ;  /* 0x0000000900057245 */ /* 0x000fc80000201000 */
[----:B------:R-:W-:Y:S01]  /*0720*/  LEA.HI R0, R2, R2, RZ, 0x1 ;  /* 0x0000000202007211 */ /* 0x000fe200078f08ff */
[----:B------:R-:W-:Y:S01]  /*0730*/  FMUL R5, R5, UR4 ;  /* 0x0000000405057c20 */ /* 0x000fe20008400000 */
[----:B------:R-:W-:Y:S02]  /*0740*/  ULDC UR4, c[0x0][0x144] ;  /* 0x0000510000047ab9 */ /* 0x000fe40000000800 */
[----:B------:R-:W-:Y:S01]  /*0750*/  LOP3.LUT R3, R0, 0xfffffffe, RZ, 0xc0, !PT ;  /* 0xfffffffe00037812 */ /* 0x000fe200078ec0ff */
[----:B-1----:R-:W-:Y:S02]  /*0760*/  IMAD.MOV R7, RZ, RZ, -R6 ;  /* 0x000000ffff077224 */ /* 0x002fe400078e0a06 */
[----:B------:R-:W1:Y:S01]  /*0770*/  F2I.U32.TRUNC.NTZ R5, R5 ;  /* 0x0000000500057305 */ /* 0x000e62000020f000 */
[----:B------:R-:W-:Y:S02]  /*0780*/  IMAD.MOV.U32 R6, RZ, RZ, 0x1 ;  /* 0x00000001ff067424 */ /* 0x000fe400078e00ff */
[----:B------:R-:W-:Y:S01]  /*0790*/  IMAD.IADD R3, R2, 0x1, -R3 ;  /* 0x0000000102037824 */ /* 0x000fe200078e0a03 */
[----:B0-----:R-:W-:Y:S01]  /*07a0*/  ISETP.EQ.U32.AND P1, PT, R10, 0x1, PT ;  /* 0x000000010a00780c */ /* 0x001fe20003f22070 */
[----:B------:R-:W-:Y:S01]  /*07b0*/  IMAD R0, R7, UR4, R8 ;  /* 0x0000000407007c24 */ /* 0x000fe2000f8e0208 */
[----:B------:R-:W-:Y:S01]  /*07c0*/  ULDC UR4, c[0x0][0x148] ;  /* 0x0000520000047ab9 */ /* 0x000fe20000000800 */
[----:B------:R-:W-:-:S03]  /*07d0*/  IMAD.SHL.U32 R7, R2, 0x4, RZ ;  /* 0x0000000402077824 */ /* 0x000fc600078e00ff */
[----:B------:R-:W-:Y:S02]  /*07e0*/  ISETP.NE.AND P2, PT, R3, R0, PT ;  /* 0x000000000300720c */ /* 0x000fe40003f45270 */
[----:B------:R-:W-:Y:S01]  /*07f0*/  LOP3.LUT R7, R2, 0xc, R7, 0x78, !PT ;  /* 0x0000000c02077812 */ /* 0x000fe200078e7807 */
[----:B-1----:R-:W-:-:S03]  /*0800*/  IMAD.MOV R2, RZ, RZ, -R5 ;  /* 0x000000ffff027224 */ /* 0x002fc600078e0a05 */
[----:B------:R-:W-:Y:S01]  /*0810*/  ISETP.LT.U32.AND P0, PT, R7, 0x2, !P0 ;  /* 0x000000020700780c */ /* 0x000fe20004701070 */
[----:B------:R-:W-:-:S06]  /*0820*/  IMAD R3, R2, UR4, R9 ;  /* 0x0000000402037c24 */ /* 0x000fcc000f8e0209 */
[----:B------:R-:W-:-:S04]  /*0830*/  @P2 LEA.HI R0, R7, R7, RZ, 0x1 ;  /* 0x0000000707002211 */ /* 0x000fc800078f08ff */
[----:B------:R-:W-:-:S04]  /*0840*/  @P2 SHF.R.S32.HI R0, RZ, 0x1, R0 ;  /* 0x00000001ff002819 */ /* 0x000fc80000011400 */
[----:B------:R-:W-:Y:S02]  /*0850*/  @P2 ISETP.NE.AND P3, PT, R0, R3, PT ;  /* 0x000000030000220c */ /* 0x000fe40003f65270 */
[----:B------:R-:W-:Y:S02]  /*0860*/  SEL R3, RZ, 0x1, !P0 ;  /* 0x00000001ff037807 */ /* 0x000fe40004000000 */
[----:B------:R-:W-:-:S04]  /*0870*/  @P2 SEL R6, RZ, 0x1, P3 ;  /* 0x00000001ff062807 */ /* 0x000fc80001800000 */
[----:B------:R-:W-:Y:S01]  /*0880*/  LOP3.LUT R6, R6, R3, RZ, 0xc0, !PT ;  /* 0x0000000306067212 */ /* 0x000fe200078ec0ff */
[----:B------:R-:W-:Y:S06]  /*0890*/  @!P1 BRA `(.L_x_4) ;  /* 0x0000000000089947 */ /* 0x000fec0003800000 */
[----:B------:R-:W-:Y:S01]  /*08a0*/  UCGABAR_ARV ;  /* 0x00000000000079c7 */ /* 0x000fe20008000000 */
[----:B------:R-:W-:Y:S05]  /*08b0*/  BRA `(.L_x_5) ;  /* 0x0000000000047947 */ /* 0x000fea0003800000 */
.L_x_4:
[----:B------:R-:W-:Y:S01]  /*08c0*/  NOP ;  /* 0x0000000000007918 */ /* 0x000fe20000000000 */
.L_x_5:
[----:B------:R-:W-:Y:S01]  /*08d0*/  ULDC.64 UR6, c[0x0][0x618] ;  /* 0x0001860000067ab9 */ /* 0x000fe20000000a00 */
[----:B------:R-:W-:Y:S01]  /*08e0*/  ULDC.64 UR12, c[0x0][0x208] ;  /* 0x00008200000c7ab9 */ /* 0x000fe20000000a00 */
[----:B------:R-:W-:-:S04]  /*08f0*/  ISETP.NE.U32.AND P0, PT, RZ, UR6, PT ;  /* 0x00000006ff007c0c */ /* 0x000fc8000bf05070 */
[----:B------:R-:W-:-:S13]  /*0900*/  ISETP.NE.AND.EX P0, PT, RZ, UR7, PT, P0 ;  /* 0x00000007ff007c0c */ /* 0x000fda000bf05300 */
[----:B------:R-:W-:Y:S05]  /*0910*/  @!P0 BRA `(.L_x_6) ;  /* 0x0000000000208947 */ /* 0x000fea0003800000 */
[----:B------:R-:W0:Y:S02]  /*0920*/  LDC.64 R2, c[0x0][0x618] ;  /* 0x00018600ff027b82 */ /* 0x000e240000000a00 */
[----:B0-----:R-:W2:Y:S02]  /*0930*/  LDG.E.64 R2, desc[UR12][R2.64] ;  /* 0x0000000c02027981 */ /* 0x001ea4000c1e1b00 */
[----:B--2---:R-:W-:-:S04]  /*0940*/  ISETP.NE.U32.AND P0, PT, R2, RZ, PT ;  /* 0x000000ff0200720c */ /* 0x004fc80003f05070 */
[----:B------:R-:W-:-:S13]  /*0950*/  ISETP.NE.AND.EX P0, PT, R3, RZ, PT, P0 ;  /* 0x000000ff0300720c */ /* 0x000fda0003f05300 */
[----:B------:R-:W-:Y:S05]  /*0960*/  @!P0 BRA `(.L_x_6) ;  /* 0x00000000000c8947 */ /* 0x000fea0003800000 */
[----:B------:R-:W2:Y:S02]  /*0970*/  LD.E R2, desc[UR12][R2.64] ;  /* 0x0000000c02027980 */ /* 0x000ea4000c101900 */
[----:B--2---:R-:W-:Y:S01]  /*0980*/  R2UR UR15, R2 ;  /* 0x00000000020f72ca */ /* 0x004fe200000e0000 */
[----:B------:R-:W-:-:S14]  /*0990*/  BRA `(.L_x_7) ;  /* 0x0000000000247947 */ /* 0x000fdc0003800000 */
.L_x_6:
[----:B------:R-:W-:Y:S02]  /*09a0*/  ULDC.64 UR6, c[0x0][0x608] ;  /* 0x0001820000067ab9 */ /* 0x000fe40000000a00 */
[----:B------:R-:W-:-:S04]  /*09b0*/  ISETP.NE.U32.AND P0, PT, RZ, UR6, PT ;  /* 0x00000006ff007c0c */ /* 0x000fc8000bf05070 */
[----:B------:R-:W-:-:S13]  /*09c0*/  ISETP.NE.AND.EX P0, PT, RZ, UR7, PT, P0 ;  /* 0x00000007ff007c0c */ /* 0x000fda000bf05300 */
[----:B------:R-:W-:Y:S05]  /*09d0*/  @!P0 BRA `(.L_x_8) ;  /* 0x0000000000108947 */ /* 0x000fea0003800000 */
[----:B------:R-:W0:Y:S02]  /*09e0*/  LDC.64 R2, c[0x0][0x608] ;  /* 0x00018200ff027b82 */ /* 0x000e240000000a00 */
[----:B0-----:R-:W2:Y:S02]  /*09f0*/  LDG.E R2, desc[UR12][R2.64] ;  /* 0x0000000c02027981 */ /* 0x001ea4000c1e1900 */
[----:B--2---:R-:W-:Y:S01]  /*0a00*/  R2UR UR15, R2 ;  /* 0x00000000020f72ca */ /* 0x004fe200000e0000 */
[----:B------:R-:W-:-:S14]  /*0a10*/  BRA `(.L_x_7) ;  /* 0x0000000000047947 */ /* 0x000fdc0003800000 */
.L_x_8:
[----:B------:R-:W-:-:S05]  /*0a20*/  ULDC UR15, c[0x0][0x600] ;  /* 0x00018000000f7ab9 */ /* 0x000fca0000000800 */
.L_x_7:
[----:B------:R-:W-:Y:S02]  /*0a30*/  ULDC.64 UR6, c[0x0][0x620] ;  /* 0x0001880000067ab9 */ /* 0x000fe40000000a00 */
        /* <DEDUP_REMOVED lines=11> */
.L_x_9:
        /* <DEDUP_REMOVED lines=8> */
.L_x_11:
[----:B------:R-:W-:-:S05]  /*0b70*/  ULDC UR16, c[0x0][0x604] ;  /* 0x0001810000107ab9 */ /* 0x000fca0000000800 */
.L_x_10:
[----:B------:R-:W-:Y:S01]  /*0b80*/  ULDC UR4, c[0x0][0x3dc] ;  /* 0x0000f70000047ab9 */ /* 0x000fe20000000800 */
[----:B------:R-:W-:Y:S01]  /*0b90*/  ULDC.64 UR8, c[0x0][0x3e0] ;  /* 0x0000f80000087ab9 */ /* 0x000fe20000000a00 */
[----:B------:R-:W-:Y:S02]  /*0ba0*/  UIADD3 UR4, UR4, 0x1f, URZ ;  /* 0x0000001f04047890 */ /* 0x000fe4000fffe03f */
[----:B------:R-:W-:Y:S02]  /*0bb0*/  UIMAD UR7, UR9, UR8, URZ ;  /* 0x00000008090772a4 */ /* 0x000fe4000f8e023f */
[----:B------:R-:W-:-:S04]  /*0bc0*/  USHF.R.S32.HI UR6, URZ, 0x1f, UR4 ;  /* 0x0000001f3f067899 */ /* 0x000fc80008011404 */
[----:B------:R-:W-:-:S03]  /*0bd0*/  ULEA.HI UR4, UR6, UR4, URZ, 0x5 ;  /* 0x0000000406047291 */ /* 0x000fc6000f8f283f */
[----:B------:R-:W-:Y:S01]  /*0be0*/  ULDC UR6, c[0x0][0x3e8] ;  /* 0x0000fa0000067ab9 */ /* 0x000fe20000000800 */
[----:B------:R-:W-:Y:S02]  /*0bf0*/  USHF.R.S32.HI UR4, URZ, 0x5, UR4 ;  /* 0x000000053f047899 */ /* 0x000fe40008011404 */
[----:B------:R-:W-:-:S04]  /*0c00*/  UIMAD UR6, UR7, UR6, URZ ;  /* 0x00000006070672a4 */ /* 0x000fc8000f8e023f */
[----:B------:R-:W-:Y:S01]  /*0c10*/  UIMAD UR6, UR4, UR6, URZ ;  /* 0x00000006040672a4 */ /* 0x000fe2000f8e023f */
[----:B------:R-:W-:Y:S11]  /*0c20*/  @!P1 BRA `(.L_x_12) ;  /* 0x00000000000c9947 */ /* 0x000ff60003800000 */
[----:B------:R-:W-:Y:S01]  /*0c30*/  UCGABAR_WAIT ;  /* 0x0000000000007dc7 */ /* 0x000fe20008000000 */
[----:B------:R-:W-:Y:S01]  /*0c40*/  CCTL.IVALL ;  /* 0x00000000ff00798f */ /* 0x000fe20002000000 */
[----:B------:R-:W-:Y:S05]  /*0c50*/  BRA `(.L_x_13) ;  /* 0x0000000000047947 */ /* 0x000fea0003800000 */
.L_x_12:
[----:B------:R-:W-:Y:S06]  /*0c60*/  BAR.SYNC.DEFER_BLOCKING 0x0 ;  /* 0x0000000000007b1d */ /* 0x000fec0000010000 */
.L_x_13:
[----:B------:R-:W-:-:S13]  /*0c70*/  ISETP.NE.AND P0, PT, RZ, UR11, PT ;  /* 0x0000000bff007c0c */ /* 0x000fda000bf05270 */
[----:B------:R-:W-:Y:S05]  /*0c80*/  @!P0 BRA `(.L_x_14) ;  /* 0x000001e800f48947 */ /* 0x000fea0003800000 */
[----:B------:R-:W-:-:S06]  /*0c90*/  UISETP.NE.AND UP0, UPT, UR11, 0x1, UPT ;  /* 0x000000010b00788c */ /* 0x000fcc000bf05270 */
[----:B------:R-:W-:-:S13]  /*0ca0*/  PLOP3.LUT P0, PT, PT, PT, UP0, 0x80, 0x0 ;  /* 0x000000000000781c */ /* 0x000fda0003f0f008 */
[----:B------:R-:W-:Y:S05]  /*0cb0*/  @P0 EXIT ;  /* 0x000000000000094d */ /* 0x000fea0003800000 */
[----:B------:R0:W-:Y:S01]  /*0cc0*/  STL [R1], RZ ;  /* 0x000000ff01007387 */ /* 0x0001e20000100800 */
[----:B------:R-:W-:Y:S01]  /*0cd0*/  UISETP.GE.AND UP0, UPT, UR6, 0x1, UPT ;  /* 0x000000010600788c */ /* 0x000fe2000bf06270 */
[----:B------:R-:W-:Y:S01]  /*0ce0*/  CS2R R86, SRZ ;  /* 0x0000000000567805 */ /* 0x000fe2000001ff00 */
[----:B------:R-:W-:Y:S01]  /*0cf0*/  UMOV UR4, URZ ;  /* 0x0000003f00047c82 */ /* 0x000fe20008000000 */
[----:B------:R0:W-:Y:S01]  /*0d00*/  STL [R1+0x4], RZ ;  /* 0x000004ff01007387 */ /* 0x0001e20000100800 */
[----:B------:R-:W-:Y:S02]  /*0d10*/  CS2R R152, SRZ ;  /* 0x0000000000987805 */ /* 0x000fe4000001ff00 */
[----:B------:R-:W-:Y:S02]  /*0d20*/  CS2R R154, SRZ ;  /* 0x00000000009a7805 */ /* 0x000fe4000001ff00 */
[----:B------:R-:W-:Y:S01]  /*0d30*/  PLOP3.LUT P0, PT, PT, PT, UP0, 0x80, 0x0 ;  /* 0x000000000000781c */ /* 0x000fe20003f0f008 */
[----:B------:R0:W-:Y:S01]  /*0d40*/  STL [R1+0x8], RZ ;  /* 0x000008ff01007387 */ /* 0x0001e20000100800 */
[----:B------:R-:W-:-:S02]  /*0d50*/  CS2R R156, SRZ ;  /* 0x00000000009c7805 */ /* 0x000fc4000001ff00 */
[----:B------:R-:W-:Y:S02]  /*0d60*/  CS2R R158, SRZ ;  /* 0x00000000009e7805 */ /* 0x000fe4000001ff00 */
[----:B------:R-:W-:Y:S01]  /*0d70*/  CS2R R160, SRZ ;  /* 0x0000000000a07805 */ /* 0x000fe2000001ff00 */
[----:B------:R0:W-:Y:S01]  /*0d80*/  STL [R1+0xc], RZ ;  /* 0x00000cff01007387 */ /* 0x0001e20000100800 */
[----:B------:R-:W-:Y:S02]  /*0d90*/  CS2R R162, SRZ ;  /* 0x0000000000a27805 */ /* 0x000fe4000001ff00 */
[----:B------:R-:W-:Y:S02]  /*0da0*/  CS2R R164, SRZ ;  /* 0x0000000000a47805 */ /* 0x000fe4000001ff00 */
[----:B------:R-:W-:Y:S01]  /*0db0*/  CS2R R166, SRZ ;  /* 0x0000000000a67805 */ /* 0x000fe2000001ff00 */
        /* <DEDUP_REMOVED lines=116> */
[----:B------:R0:W-:Y:S04]  /*1500*/  STL [R1+0x84], RZ ;  /* 0x000084ff01007387 */ /* 0x0001e80000100800 */
        /* <DEDUP_REMOVED lines=29> */
[----:B------:R0:W-:Y:S01]  /*16e0*/  STL [R1+0xfc], RZ ;  /* 0x0000fcff01007387 */ /* 0x0001e20000100800 */
[----:B------:R-:W-:Y:S05]  /*16f0*/  @!P0 BRA `(.L_x_15) ;  /* 0x00000004002c8947 */ /* 0x000fea0003800000 */
[----:B------:R-:W-:-:S04]  /*1700*/  ULOP3.LUT UR4, UR5, 0x1, URZ, 0xfc, !UPT ;  /* 0x0000000105047892 */ /* 0x000fc8000f8efc3f */
[----:B------:R-:W-:-:S06]  /*1710*/  UISETP.NE.AND UP0, UPT, UR4, 0x3, UPT ;  /* 0x000000030400788c */ /* 0x000fcc000bf05270 */
[----:B------:R-:W-:-:S13]  /*1720*/  PLOP3.LUT P1, PT, PT, PT, UP0, 0x80, 0x0 ;  /* 0x000000000000781c */ /* 0x000fda0003f2f008 */
[----:B------:R-:W-:Y:S05]  /*1730*/  @!P1 BRA `(.L_x_16) ;  /* 0x0000000000049947 */ /* 0x000fea0003800000 */
[----:B------:R-:W-:Y:S01]  /*1740*/  BPT.TRAP 0x1 ;  /* 0x000000040000795c */ /* 0x000fe20000300000 */
.L_x_16:
[----:B------:R-:W1:Y:S01]  /*1750*/  S2UR UR7, SR_CgaCtaId ;  /* 0x00000000000779c3 */ /* 0x000e620000008800 */
[----:B------:R-:W-:Y:S01]  /*1760*/  SHF.L.U32 R0, RZ, 0x1f, RZ ;  /* 0x0000001fff007819 */ /* 0x000fe200000006ff */
[----:B------:R-:W-:Y:S02]  /*1770*/  UMOV UR4, 0x400 ;  /* 0x0000040000047882 */ /* 0x000fe40000000000 */
[----:B-1----:R-:W-:-:S12]  /*1780*/  ULEA UR4, UR7, UR4, 0x18 ;  /* 0x0000000407047291 */ /* 0x002fd8000f8ec03f */
.L_x_17:
[----:B-1----:R-:W-:-:S04]  /*1790*/  IMAD.U32 R3, RZ, RZ, UR4 ;  /* 0x00000004ff037e24 */ /* 0x002fc8000f8e00ff */
[----:B------:R1:W2:Y:S03]  /*17a0*/  SYNCS.PHASECHK.TRANS64.TRYWAIT P1, [R3+URZ+0x36000], R0 ;  /* 0x03600000030075a7 */ /* 0x0002a6000802017f */
[----:B--2---:R-:W-:Y:S05]  /*17b0*/  @!P1 NANOSLEEP.SYNCS 0x989680 ;  /* 0x009896800000995d */ /* 0x004fea0003900000 */
[----:B------:R-:W2:Y:S02]  /*17c0*/  @!P1 SYNCS.PHASECHK.TRANS64 P1, [R3+URZ+0x36000], R0 ;  /* 0x03600000030095a7 */ /* 0x000ea4000802007f */
[----:B--2---:R-:W-:Y:S05]  /*17d0*/  @!P1 BRA `(.L_x_17) ;  /* 0xfffffffc00ec9947 */ /* 0x004fea000383ffff */
[----:B------:R-:W-:Y:S01]  /*17e0*/  UIADD3 UR7, UR4, 0x24000, URZ ;  /* 0x0002400004077890 */ /* 0x000fe2000fffe03f */
[----:B------:R-:W-:Y:S01]  /*17f0*/  WARPGROUP.ARRIVE ;  /* 0x00000000000079c5 */ /* 0x000fe20000000000 */
[----:B------:R-:W-:Y:S02]  /*1800*/  USHF.R.U32.HI UR4, URZ, 0x4, UR4 ;  /* 0x000000043f047899 */ /* 0x000fe40008011604 */
[----:B------:R-:W-:Y:S02]  /*1810*/  USHF.R.U32.HI UR7, URZ, 0x4, UR7 ;  /* 0x000000043f077899 */ /* 0x000fe40008011607 */
[----:B------:R-:W-:Y:S02]  /*1820*/  ULOP3.LUT UR4, UR4, 0x3fff, URZ, 0xc0, !UPT ;  /* 0x00003fff04047892 */ /* 0x000fe4000f8ec03f */
[----:B------:R-:W-:Y:S02]  /*1830*/  ULOP3.LUT UR7, UR7, 0x3fff, URZ, 0xc0, !UPT ;  /* 0x00003fff07077892 */ /* 0x000fe4000f8ec03f */
[----:B------:R-:W-:-:S02]  /*1840*/  ULOP3.LUT UR4, UR4, 0x10000, URZ, 0xfc, !UPT ;  /* 0x0001000004047892 */ /* 0x000fc4000f8efc3f */
[----:B------:R-:W-:Y:S01]  /*1850*/  ULOP3.LUT UR10, UR7, 0x10000, URZ, 0xfc, !UPT ;  /* 0x00010000070a7892 */ /* 0x000fe2000f8efc3f */
[----:B------:R-:W-:Y:S01]  /*1860*/  UMOV UR9, 0xc0000010 ;  /* 0xc000001000097882 */ /* 0x000fe20000000000 */
[----:B------:R-:W-:-:S03]  /*1870*/  UMOV UR11, 0xc0000010 ;  /* 0xc0000010000b7882 */ /* 0x000fc60000000000 */
[----:B------:R-:W-:-:S04]  /*1880*/  UMOV UR8, UR4 ;  /* 0x0000000400087c82 */ /* 0x000fc80008000000 */
[----:B------:R-:W-:Y:S01]  /*1890*/  QGMMA.64x128x32.F32.E4M3.E4M3 R24, gdesc[UR8], RZ, !UPT, gsb0 ;  /* 0x01e00000081879f3 */ /* 0x000fe2000c0008ff */
[----:B------:R-:W-:Y:S01]  /*18a0*/  UIADD3 UR8, UR4, 0x80, URZ ;  /* 0x0000008004087890 */ /* 0x000fe2000fffe03f */
[----:B------:R-:W-:Y:S01]  /*18b0*/  UMOV UR9, 0xc0000010 ;  /* 0xc000001000097882 */ /* 0x000fe20000000000 */
[----:B------:R-:W-:Y:S02]  /*18c0*/  WARPGROUP.DEPBAR.LE gsb0, 0x0 ;  /* 0x00008000000079c5 */ /* 0x000fe40000010000 */
[----:B------:R-:W-:Y:S01]  /*18d0*/  WARPGROUP.ARRIVE ;  /* 0x00000000000079c5 */ /* 0x000fe20000000000 */
[----:B------:R-:W-:Y:S04]  /*18e0*/  STL.64 [R1], R24 ;  /* 0x0000001801007387 */ /* 0x000fe80000100a00 */
[----:B------:R-:W-:Y:S02]  /*18f0*/  STL.64 [R1+0x8], R26 ;  /* 0x0000081a01007387 */ /* 0x000fe40000100a00 */
[----:B------:R-:W-:Y:S01]  /*1900*/  QGMMA.64x128x32.F32.E4M3.E4M3 R152, gdesc[UR8], RZ, !UPT, gsb0 ;  /* 0x01e00000089879f3 */ /* 0x000fe2000c0008ff */
[----:B------:R-:W-:Y:S01]  /*1910*/  UIADD3 UR8, UR4, 0x100, URZ ;  /* 0x0000010004087890 */ /* 0x000fe2000fffe03f */
[----:B------:R-:W-:Y:S01]  /*1920*/  UMOV UR9, 0xc0000010 ;  /* 0xc000001000097882 */ /* 0x000fe20000000000 */
[----:B------:R-:W-:Y:S04]  /*1930*/  STL.64 [R1+0x10], R28 ;  /* 0x0000101c01007387 */ /* 0x000fe80000100a00 */
        /* <DEDUP_REMOVED lines=28> */
[----:B------:R2:W-:Y:S01]  /*1b00*/  STL.64 [R1+0xf8], R86 ;  /* 0x0000f85601007387 */ /* 0x0005e20000100a00 */
[----:B------:R-:W-:-:S02]  /*1b10*/  WARPGROUP.DEPBAR.LE gsb0, 0x0 ;  /* 0x00008000000079c5 */ /* 0x000fc40000010000 */
[----:B------:R-:W-:-:S06]  /*1b20*/  WARPGROUP.ARRIVE ;  /* 0x00000000000079c5 */ /* 0x000fcc0000000000 */
[----:B------:R-:W-:Y:S01]  /*1b30*/  QGMMA.64x128x32.F32.E4M3.E4M3 R88, gdesc[UR8], RZ, !UPT, gsb0 ;  /* 0x01e00000085879f3 */ /* 0x000fe2000c0008ff */
[----:B------:R-:W-:Y:S01]  /*1b40*/  UIADD3 UR8, UR4, 0x180, URZ ;  /* 0x0000018004087890 */ /* 0x000fe2000fffe03f */
[----:B------:R-:W-:Y:S02]  /*1b50*/  UMOV UR9, 0xc0000010 ;  /* 0xc000001000097882 */ /* 0x000fe40000000000 */
[----:B------:R-:W-:Y:S01]  /*1b60*/  UMOV UR4, 0x1 ;  /* 0x0000000100047882 */ /* 0x000fe20000000000 */
[----:B------:R-:W-:Y:S02]  /*1b70*/  WARPGROUP.DEPBAR.LE gsb0, 0x0 ;  /* 0x00008000000079c5 */ /* 0x000fe40000010000 */
[----:B--2---:R-:W-:-:S06]  /*1b80*/  WARPGROUP.ARRIVE ;  /* 0x00000000000079c5 */ /* 0x004fcc0000000000 */
[----:B------:R-:W-:Y:S03]  /*1b90*/  QGMMA.64x128x32.F32.E4M3.E4M3 R24, gdesc[UR8], RZ, !UPT, gsb0 ;  /* 0x01e00000081879f3 */ /* 0x000fe6000c0008ff */
[----:B------:R-:W-:Y:S02]  /*1ba0*/  WARPGROUP.DEPBAR.LE gsb0, 0x0 ;  /* 0x00008000000079c5 */ /* 0x000fe40000010000 */
.L_x_15:
[----:B------:R-:W-:-:S04]  /*1bb0*/  UISETP.LT.AND UP0, UPT, UR6, 0x1, UPT ;  /* 0x000000010600788c */ /* 0x000fc8000bf01270 */
[----:B------:R-:W-:-:S04]  /*1bc0*/  USEL UR7, UR6, 0x1, UP0 ;  /* 0x0000000106077887 */ /* 0x000fc80008000000 */
[----:B------:R-:W-:-:S04]  /*1bd0*/  UIADD3 UR14, UR6, -UR7, URZ ;  /* 0x80000007060e7290 */ /* 0x000fc8000fffe03f */
[----:B------:R-:W-:-:S06]  /*1be0*/  UISETP.GE.AND UP0, UPT, UR14, 0x1, UPT ;  /* 0x000000010e00788c */ /* 0x000fcc000bf06270 */
[----:B------:R-:W-:-:S13]  /*1bf0*/  PLOP3.LUT P1, PT, PT, PT, UP0, 0x80, 0x0 ;  /* 0x000000000000781c */ /* 0x000fda0003f2f008 */
[----:B------:R-:W-:Y:S05]  /*1c00*/  @!P1 BRA `(.L_x_18) ;  /* 0x0000000c00209947 */ /* 0x000fea0003800000 */
[----:B------:R-:W-:Y:S01]  /*1c10*/  IMAD.MOV.U32 R5, RZ, RZ, RZ ;  /* 0x000000ffff057224 */ /* 0x000fe200078e00ff */
[----:B------:R-:W-:Y:S01]  /*1c20*/  ULOP3.LUT UR17, UR5, 0x1, URZ, 0xfc, !UPT ;  /* 0x0000000105117892 */ /* 0x000fe2000f8efc3f */
[----:B------:R-:W-:Y:S01]  /*1c30*/  IMAD.U32 R4, RZ, RZ, UR14 ;  /* 0x0000000eff047e24 */ /* 0x000fe2000f8e00ff */
[----:B------:R-:W-:Y:S01]  /*1c40*/  UISETP.NE.U32.AND UP0, UPT, UR4, URZ, UPT ;  /* 0x0000003f0400728c */ /* 0x000fe2000bf05070 */
[----:B-1----:R-:W-:-:S10]  /*1c50*/  IMAD.MOV.U32 R3, RZ, RZ, RZ ;  /* 0x000000ffff037224 */ /* 0x002fd400078e00ff */
.L_x_23:
[----:B------:R-:W-:-:S06]  /*1c60*/  UISETP.NE.AND UP1, UPT, UR17, 0x3, UPT ;  /* 0x000000031100788c */ /* 0x000fcc000bf25270 */
[----:B------:R-:W-:-:S13]  /*1c70*/  PLOP3.LUT P2, PT, PT, PT, UP1, 0x80, 0x0 ;  /* 0x000000000000781c */ /* 0x000fda0003f4f018 */
[----:B------:R-:W-:Y:S05]  /*1c80*/  @!P2 BRA `(.L_x_19) ;  /* 0x000000000004a947 */ /* 0x000fea0003800000 */
[----:B------:R-:W-:Y:S01]  /*1c90*/  BPT.TRAP 0x1 ;  /* 0x000000040000795c */ /* 0x000fe20000300000 */
.L_x_19:
[----:B------:R-:W1:Y:S01]  /*1ca0*/  S2UR UR7, SR_CgaCtaId ;  /* 0x00000000000779c3 */ /* 0x000e620000008800 */
[----:B------:R-:W-:Y:S01]  /*1cb0*/  UMOV UR6, 0x400 ;  /* 0x0000040000067882 */ /* 0x000fe20000000000 */
[----:B------:R-:W-:Y:S01]  /*1cc0*/  SHF.L.U32 R2, R5, 0x1f, RZ ;  /* 0x0000001f05027819 */ /* 0x000fe200000006ff */
[----:B-1----:R-:W-:-:S04]  /*1cd0*/  ULEA UR7, UR7, UR6, 0x18 ;  /* 0x0000000607077291 */ /* 0x002fc8000f8ec03f */
[----:B------:R-:W-:-:S12]  /*1ce0*/  ULEA UR6, UR4, UR7, 0x3 ;  /* 0x0000000704067291 */ /* 0x000fd8000f8e183f */
.L_x_20:
[----:B-1----:R-:W-:-:S04]  /*1cf0*/  IMAD.U32 R0, RZ, RZ, UR6 ;  /* 0x00000006ff007e24 */ /* 0x002fc8000f8e00ff */
[----:B------:R1:W2:Y:S03]  /*1d00*/  SYNCS.PHASECHK.TRANS64.TRYWAIT P1, [R0+URZ+0x36000], R2 ;  /* 0x03600002000075a7 */ /* 0x0002a6000802017f */
[----:B--2---:R-:W-:Y:S05]  /*1d10*/  @!P1 NANOSLEEP.SYNCS 0x989680 ;  /* 0x009896800000995d */ /* 0x004fea0003900000 */
[----:B------:R-:W2:Y:S02]  /*1d20*/  @!P1 SYNCS.PHASECHK.TRANS64 P1, [R0+URZ+0x36000], R2 ;  /* 0x03600002000095a7 */ /* 0x000ea4000802007f */
[----:B--2---:R-:W-:Y:S05]  /*1d30*/  @!P1 BRA `(.L_x_20) ;  /* 0xfffffffc00ec9947 */ /* 0x004fea000383ffff */
        /* <DEDUP_REMOVED lines=31> */
[----:B------:R2:W-:Y:S04]  /*1f30*/  STL.64 [R1+0x100], R24 ;  /* 0x0001001801007387 */ /* 0x0005e80000100a00 */
[----:B--2---:R-:W2:Y:S04]  /*1f40*/  LDL.LU.64 R24, [R1] ;  /* 0x0000000001187983 */ /* 0x004ea80000300a00 */
[----:B------:R-:W2:Y:S04]  /*1f50*/  LDL.LU.64 R26, [R1+0x8] ;  /* 0x00000800011a7983 */ /* 0x000ea80000300a00 */
        /* <DEDUP_REMOVED lines=29> */
[----:B------:R-:W2:Y:S01]  /*2130*/  LDL.LU.64 R86, [R1+0xf8] ;  /* 0x0000f80001567983 */ /* 0x000ea20000300a00 */
[----:B------:R-:W-:-:S02]  /*2140*/  UIADD3 UR6, UR7, 0x24000, URZ ;  /* 0x0002400007067890 */ /* 0x000fc4000fffe03f */
[----:B------:R-:W-:Y:S02]  /*2150*/  USHF.R.U32.HI UR8, URZ, 0x4, UR7 ;  /* 0x000000043f087899 */ /* 0x000fe40008011607 */
[----:B------:R-:W-:Y:S02]  /*2160*/  USHF.R.U32.HI UR6, URZ, 0x4, UR6 ;  /* 0x000000043f067899 */ /* 0x000fe40008011606 */
[----:B------:R-:W-:Y:S02]  /*2170*/  ULOP3.LUT UR8, UR8, 0x3fff, URZ, 0xc0, !UPT ;  /* 0x00003fff08087892 */ /* 0x000fe4000f8ec03f */
[----:B------:R-:W-:Y:S02]  /*2180*/  ULOP3.LUT UR6, UR6, 0x3fff, URZ, 0xc0, !UPT ;  /* 0x00003fff06067892 */ /* 0x000fe4000f8ec03f */
[----:B------:R-:W-:Y:S02]  /*2190*/  ULOP3.LUT UR8, UR8, 0x10000, URZ, 0xfc, !UPT ;  /* 0x0001000008087892 */ /* 0x000fe4000f8efc3f */
[----:B------:R-:W-:-:S02]  /*21a0*/  ULOP3.LUT UR10, UR6, 0x10000, URZ, 0xfc, !UPT ;  /* 0x00010000060a7892 */ /* 0x000fc4000f8efc3f */
[----:B------:R-:W-:Y:S02]  /*21b0*/  ULEA UR6, UR4, UR8, 0x9 ;  /* 0x0000000804067291 */ /* 0x000fe4000f8e483f */
[----:B------:R-:W-:Y:S01]  /*21c0*/  ULEA UR10, UR4, UR10, 0x8 ;  /* 0x0000000a040a7291 */ /* 0x000fe2000f8e403f */
[----:B------:R-:W-:Y:S01]  /*21d0*/  UMOV UR9, 0xc0000010 ;  /* 0xc000001000097882 */ /* 0x000fe20000000000 */
[----:B------:R-:W-:-:S03]  /*21e0*/  UMOV UR11, 0xc0000010 ;  /* 0xc0000010000b7882 */ /* 0x000fc60000000000 */
[----:B------:R-:W-:Y:S01]  /*21f0*/  UMOV UR8, UR6 ;  /* 0x0000000600087c82 */ /* 0x000fe20008000000 */
[----:B--2---:R-:W-:-:S06]  /*2200*/  WARPGROUP.ARRIVE ;  /* 0x00000000000079c5 */ /* 0x004fcc0000000000 */
[----:B------:R-:W-:Y:S01]  /*2210*/  QGMMA.64x128x32.F32.E4M3.E4M3 R24, gdesc[UR8], R24, UP0, gsb0 ;  /* 0x01e00000081879f3 */ /* 0x000fe2000b800818 */
[----:B------:R-:W-:Y:S02]  /*2220*/  UIADD3 UR8, UR6, 0x80, URZ ;  /* 0x0000008006087890 */ /* 0x000fe4000fffe03f */
[----:B------:R-:W-:Y:S02]  /*2230*/  WARPGROUP.DEPBAR.LE gsb0, 0x0 ;  /* 0x00008000000079c5 */ /* 0x000fe40000010000 */
[----:B------:R-:W-:Y:S04]  /*2240*/  STL.64 [R1], R24 ;  /* 0x0000001801007387 */ /* 0x000fe80000100a00 */
        /* <DEDUP_REMOVED lines=31> */
[----:B--2---:R-:W2:Y:S04]  /*2440*/  LDL.LU.64 R86, [R1+0x1f8] ;  /* 0x0001f80001567983 */ /* 0x004ea80000300a00 */
        /* <DEDUP_REMOVED lines=31> */
[----:B------:R-:W-:Y:S01]  /*2640*/  WARPGROUP.ARRIVE ;  /* 0x00000000000079c5 */ /* 0x000fe20000000000 */
[----:B------:R-:W-:-:S05]  /*2650*/  UMOV UR9, 0xc0000010 ;  /* 0xc000001000097882 */ /* 0x000fca0000000000 */
[----:B------:R-:W-:Y:S01]  /*2660*/  QGMMA.64x128x32.F32.E4M3.E4M3 R152, gdesc[UR8], R152, UP0, gsb0 ;  /* 0x01e00000089879f3 */ /* 0x000fe2000b800898 */
[----:B------:R-:W-:Y:S01]  /*2670*/  UIADD3 UR8, UR6, 0x100, URZ ;  /* 0x0000010006087890 */ /* 0x000fe2000fffe03f */
[----:B------:R-:W-:Y:S01]  /*2680*/  UMOV UR9, 0xc0000010 ;  /* 0xc000001000097882 */ /* 0x000fe20000000000 */
[----:B------:R-:W-:Y:S02]  /*2690*/  WARPGROUP.DEPBAR.LE gsb0, 0x0 ;  /* 0x00008000000079c5 */ /* 0x000fe40000010000 */
[----:B------:R-:W-:-:S07]  /*26a0*/  WARPGROUP.ARRIVE ;  /* 0x00000000000079c5 */ /* 0x000fce0000000000 */
[----:B------:R-:W-:Y:S01]  /*26b0*/  QGMMA.64x128x32.F32.E4M3.E4M3 R88, gdesc[UR8], R88, UP0, gsb0 ;  /* 0x01e00000085879f3 */ /* 0x000fe2000b800858 */
[----:B------:R-:W-:Y:S01]  /*26c0*/  UIADD3 UR8, UR6, 0x180, URZ ;  /* 0x0000018006087890 */ /* 0x000fe2000fffe03f */
[----:B------:R-:W-:Y:S01]  /*26d0*/  UMOV UR9, 0xc0000010 ;  /* 0xc000001000097882 */ /* 0x000fe20000000000 */
[----:B------:R-:W-:Y:S02]  /*26e0*/  WARPGROUP.DEPBAR.LE gsb0, 0x0 ;  /* 0x00008000000079c5 */ /* 0x000fe40000010000 */
[----:B--2---:R-:W-:-:S07]  /*26f0*/  WARPGROUP.ARRIVE ;  /* 0x00000000000079c5 */ /* 0x004fce0000000000 */
[----:B------:R-:W-:Y:S03]  /*2700*/  QGMMA.64x128x32.F32.E4M3.E4M3 R24, gdesc[UR8], R24, UP0, gsb0 ;  /* 0x01e00000081879f3 */ /* 0x000fe6000b800818 */
[----:B------:R-:W-:Y:S02]  /*2710*/  WARPGROUP.DEPBAR.LE gsb0, 0x0 ;  /* 0x00008000000079c5 */ /* 0x000fe40000010000 */
[----:B------:R-:W-:Y:S05]  /*2720*/  @!P2 BRA `(.L_x_21) ;  /* 0x000000000004a947 */ /* 0x000fea0003800000 */
[----:B------:R-:W-:Y:S01]  /*2730*/  BPT.TRAP 0x1 ;  /* 0x000000040000795c */ /* 0x000fe20000300000 */
.L_x_21:
[----:B------:R-:W-:Y:S01]  /*2740*/  ISETP.NE.AND P1, PT, R6, RZ, PT ;  /* 0x000000ff0600720c */ /* 0x000fe20003f25270 */
[----:B------:R-:W-:-:S12]  /*2750*/  UISETP.GT.U32.AND UP0, UPT, UR5, 0x1, UPT ;  /* 0x000000010500788c */ /* 0x000fd8000bf04070 */
[----:B-1----:R-:W-:-:S05]  /*2760*/  @P1 LEA R0, R3, UR7, 0x3 ;  /* 0x0000000703001c11 */ /* 0x002fca000f8e18ff */
[----:B------:R-:W-:-:S05]  /*2770*/  @P1 VIADD R0, R0, 0x36090 ;  /* 0x0003609000001836 */ /* 0x000fca0000000000 */
[----:B------:R-:W-:-:S04]  /*2780*/  @P1 PRMT R0, R7, 0x654, R0 ;  /* 0x0000065407001816 */ /* 0x000fc80000000000 */
[----:B------:R1:W-:Y:S01]  /*2790*/  @P1 SYNCS.ARRIVE.TRANS64.RED.A1T0 RZ, [R0+URZ], RZ ;  /* 0x000000ff00ff19a7 */ /* 0x0003e2000810043f */
[----:B------:R-:W-:-:S13]  /*27a0*/  PLOP3.LUT P1, PT, PT, PT, UP0, 0x80, 0x0 ;  /* 0x000000000000781c */ /* 0x000fda0003f2f008 */
[----:B-1----:R-:W-:Y:S05]  /*27b0*/  @P1 BRA `(.L_x_22) ;  /* 0x0000000000041947 */ /* 0x002fea0003800000 */
[----:B------:R-:W-:Y:S01]  /*27c0*/  BPT.TRAP 0x1 ;  /* 0x000000040000795c */ /* 0x000fe20000300000 */
.L_x_22:
[----:B------:R-:W-:Y:S01]  /*27d0*/  UIADD3 UR4, UR4, 0x1, URZ ;  /* 0x0000000104047890 */ /* 0x000fe2000fffe03f */
[C---:B------:R-:W-:Y:S01]  /*27e0*/  ISETP.GT.AND P2, PT, R4.reuse, 0x1, PT ;  /* 0x000000010400780c */ /* 0x040fe20003f44270 */
[----:B------:R-:W-:Y:S02]  /*27f0*/  VIADD R3, R3, 0x1 ;  /* 0x0000000103037836 */ /* 0x000fe40000000000 */
[----:B------:R-:W-:Y:S01]  /*2800*/  UISETP.NE.AND UP0, UPT, UR4, 0x12, UPT ;  /* 0x000000120400788c */ /* 0x000fe2000bf05270 */
[----:B------:R-:W-:Y:S02]  /*2810*/  VIADD R4, R4, 0xffffffff ;  /* 0xffffffff04047836 */ /* 0x000fe40000000000 */
[C---:B------:R-:W-:Y:S01]  /*2820*/  ISETP.NE.AND P1, PT, R3.reuse, 0x12, PT ;  /* 0x000000120300780c */ /* 0x040fe20003f25270 */
[----:B------:R-:W-:Y:S02]  /*2830*/  USEL UR6, URZ, 0x1, UP0 ;  /* 0x000000013f067887 */ /* 0x000fe40008000000 */
[----:B------:R-:W-:Y:S01]  /*2840*/  USEL UR4, UR4, URZ, UP0 ;  /* 0x0000003f04047287 */ /* 0x000fe20008000000 */
[----:B------:R-:W-:Y:S01]  /*2850*/  SEL R3, R3, RZ, P1 ;  /* 0x000000ff03037207 */ /* 0x000fe20000800000 */
[----:B------:R-:W-:-:S02]  /*2860*/  UPLOP3.LUT UP0, UPT, UPT, UPT, UPT, 0x80, 0x0 ;  /* 0x000000000000789c */ /* 0x000fc40003f0f070 */
[----:B------:R-:W-:Y:S01]  /*2870*/  LOP3.LUT R5, R5, UR6, RZ, 0x3c, !PT ;  /* 0x0000000605057c12 */ /* 0x000fe2000f8e3cff */
[----:B------:R-:W-:Y:S08]  /*2880*/  @P2 BRA `(.L_x_23) ;  /* 0xfffffff000f42947 */ /* 0x000ff0000383ffff */
.L_x_18:
[----:B------:R-:W-:Y:S05]  /*2890*/  @!P0 BRA `(.L_x_24) ;  /* 0x0000000000608947 */ /* 0x000fea0003800000 */
[----:B------:R-:W-:-:S04]  /*28a0*/  ULOP3.LUT UR4, UR5, 0x1, URZ, 0xfc, !UPT ;  /* 0x0000000105047892 */ /* 0x000fc8000f8efc3f */
[----:B------:R-:W-:-:S06]  /*28b0*/  UISETP.NE.AND UP0, UPT, UR4, 0x3, UPT ;  /* 0x000000030400788c */ /* 0x000fcc000bf05270 */
[----:B------:R-:W-:-:S13]  /*28c0*/  PLOP3.LUT P0, PT, PT, PT, UP0, 0x80, 0x0 ;  /* 0x000000000000781c */ /* 0x000fda0003f0f008 */
[----:B------:R-:W-:Y:S05]  /*28d0*/  @!P0 BRA `(.L_x_25) ;  /* 0x0000000000048947 */ /* 0x000fea0003800000 */
[----:B------:R-:W-:Y:S01]  /*28e0*/  BPT.TRAP 0x1 ;  /* 0x000000040000795c */ /* 0x000fe20000300000 */
.L_x_25:
[----:B------:R-:W-:Y:S01]  /*28f0*/  ISETP.NE.AND P0, PT, R6, RZ, PT ;  /* 0x000000ff0600720c */ /* 0x000fe20003f05270 */
[----:B------:R-:W-:-:S12]  /*2900*/  BSSY B0, `(.L_x_26) ;  /* 0x000000d000007945 */ /* 0x000fd80003800000 */
[----:B------:R-:W-:Y:S05]  /*2910*/  @!P0 BRA `(.L_x_27) ;  /* 0x00000000002c8947 */ /* 0x000fea0003800000 */
[----:B------:R-:W2:Y:S01]  /*2920*/  S2UR UR8, SR_CgaCtaId ;  /* 0x00000000000879c3 */ /* 0x000ea20000008800 */
[----:B------:R-:W-:-:S04]  /*2930*/  UIMAD.WIDE.U32 UR6, UR14, 0x38e38e39, URZ ;  /* 0x38e38e390e0678a5 */ /* 0x000fc8000f8e003f */
[----:B------:R-:W-:-:S03]  /*2940*/  USHF.R.U32.HI UR4, URZ, 0x2, UR7 ;  /* 0x000000023f047899 */ /* 0x000fc60008011607 */
[----:B------:R-:W-:Y:S01]  /*2950*/  UMOV UR6, 0x400 ;  /* 0x0000040000067882 */ /* 0x000fe20000000000 */
[----:B------:R-:W-:Y:S02]  /*2960*/  UIMAD UR4, UR4, -0x12, UR14 ;  /* 0xffffffee040478a4 */ /* 0x000fe4000f8e020e */
[----:B--2---:R-:W-:-:S04]  /*2970*/  ULEA UR6, UR8, UR6, 0x18 ;  /* 0x0000000608067291 */ /* 0x004fc8000f8ec03f */
[----:B------:R-:W-:-:S04]  /*2980*/  ULEA UR4, UR4, UR6, 0x3 ;  /* 0x0000000604047291 */ /* 0x000fc8000f8e183f */
[----:B------:R-:W-:-:S06]  /*2990*/  UIADD3 UR4, UR4, 0x36090, URZ ;  /* 0x0003609004047890 */ /* 0x000fcc000fffe03f */
[----:B-1----:R-:W-:-:S05]  /*29a0*/  IMAD.U32 R0, RZ, RZ, UR4 ;  /* 0x00000004ff007e24 */ /* 0x002fca000f8e00ff */
[----:B------:R-:W-:-:S04]  /*29b0*/  PRMT R7, R7, 0x654, R0 ;  /* 0x0000065407077816 */ /* 0x000fc80000000000 */
[----:B------:R2:W-:Y:S03]  /*29c0*/  SYNCS.ARRIVE.TRANS64.RED.A1T0 RZ, [R7+URZ], RZ ;  /* 0x000000ff07ff79a7 */ /* 0x0005e6000810043f */
.L_x_27:
[----:B------:R-:W-:Y:S05]  /*29d0*/  BSYNC B0 ;  /* 0x0000000000007941 */ /* 0x000fea0003800000 */
.L_x_26:
[----:B------:R-:W-:-:S06]  /*29e0*/  UISETP.GT.U32.AND UP0, UPT, UR5, 0x1, UPT ;  /* 0x000000010500788c */ /* 0x000fcc000bf04070 */
[----:B------:R-:W-:-:S13]  /*29f0*/  PLOP3.LUT P0, PT, PT, PT, UP0, 0x80, 0x0 ;  /* 0x000000000000781c */ /* 0x000fda0003f0f008 */
[----:B------:R-:W-:Y:S05]  /*2a00*/  @P0 BRA `(.L_x_24) ;  /* 0x0000000000040947 */ /* 0x000fea0003800000 */
[----:B------:R-:W-:Y:S01]  /*2a10*/  BPT.TRAP 0x1 ;  /* 0x000000040000795c */ /* 0x000fe20000300000 */
.L_x_24:
[----:B------:R-:W1:Y:S01]  /*2a20*/  S2R R2, SR_TID.X ;  /* 0x0000000000027919 */ /* 0x000e620000002100 */
[----:B------:R-:W-:Y:S01]  /*2a30*/  ULDC.64 UR6, c[0x0][0x280] ;  /* 0x0000a00000067ab9 */ /* 0x000fe20000000a00 */
[----:B------:R-:W3:Y:S01]  /*2a40*/  S2R R4, SR_CTAID.Y ;  /* 0x0000000000047919 */ /* 0x000ee20000002600 */
[----:B-1----:R-:W-:-:S04]  /*2a50*/  SHF.R.S32.HI R0, RZ, 0x1f, R2 ;  /* 0x0000001fff007819 */ /* 0x002fc80000011402 */
[----:B------:R-:W-:Y:S01]  /*2a60*/  LEA.HI R0, R0, R2, RZ, 0x7 ;  /* 0x0000000200007211 */ /* 0x000fe200078f38ff */
[----:B---3--:R-:W-:-:S03]  /*2a70*/  IMAD.SHL.U32 R4, R4, 0x80, RZ ;  /* 0x0000008004047824 */ /* 0x008fc600078e00ff */
[----:B------:R-:W-:Y:S02]  /*2a80*/  LOP3.LUT R0, R0, 0xffffff80, RZ, 0xc0, !PT ;  /* 0xffffff8000007812 */ /* 0x000fe400078ec0ff */
[----:B------:R-:W-:-:S03]  /*2a90*/  ISETP.GE.AND P0, PT, R4, UR7, PT ;  /* 0x0000000704007c0c */ /* 0x000fc6000bf06270 */
[----:B------:R-:W-:-:S05]  /*2aa0*/  IMAD.IADD R0, R2, 0x1, -R0 ;  /* 0x0000000102007824 */ /* 0x000fca00078e0a00 */
[----:B------:R-:W-:-:S04]  /*2ab0*/  SHF.R.S32.HI R3, RZ, 0x1f, R0 ;  /* 0x0000001fff037819 */ /* 0x000fc80000011400 */
[CC--:B------:R-:W-:Y:S02]  /*2ac0*/  LEA.HI R2, R3.reuse, R0.reuse, RZ, 0x2 ;  /* 0x0000000003027211 */ /* 0x0c0fe400078f10ff */
[----:B------:R-:W-:Y:S02]  /*2ad0*/  LEA.HI R3, R3, R0, RZ, 0x5 ;  /* 0x0000000003037211 */ /* 0x000fe400078f28ff */
[--C-:B------:R-:W-:Y:S02]  /*2ae0*/  SHF.R.S32.HI R12, RZ, 0x2, R2.reuse ;  /* 0x00000002ff0c7819 */ /* 0x100fe40000011402 */
[----:B------:R-:W-:Y:S02]  /*2af0*/  SHF.R.S32.HI R13, RZ, 0x1f, R2 ;  /* 0x0000001fff0d7819 */ /* 0x000fe40000011402 */
[----:B------:R-:W-:Y:S02]  /*2b00*/  LOP3.LUT R2, R2, 0x7ffffffc, RZ, 0xc0, !PT ;  /* 0x7ffffffc02027812 */ /* 0x000fe400078ec0ff */
[----:B------:R-:W-:-:S03]  /*2b10*/  LEA.HI R13, R13, R12, RZ, 0x3 ;  /* 0x0000000c0d0d7211 */ /* 0x000fc600078f18ff */
[----:B------:R-:W-:Y:S01]  /*2b20*/  IMAD.IADD R2, R0, 0x1, -R2 ;  /* 0x0000000100027824 */ /* 0x000fe200078e0a02 */
[----:B------:R-:W-:-:S03]  /*2b30*/  LOP3.LUT R13, R13, 0xfffffff8, RZ, 0xc0, !PT ;  /* 0xfffffff80d0d7812 */ /* 0x000fc600078ec0ff */
[----:B------:R-:W-:Y:S02]  /*2b40*/  IMAD.SHL.U32 R0, R2, 0x2, RZ ;  /* 0x0000000202007824 */ /* 0x000fe400078e00ff */
[----:B------:R-:W-:-:S03]  /*2b50*/  IMAD.IADD R12, R12, 0x1, -R13 ;  /* 0x000000010c0c7824 */ /* 0x000fc600078e0a0d */
[----:B------:R-:W-:Y:S02]  /*2b60*/  SHF.R.S32.HI R2, RZ, 0x1f, R0 ;  /* 0x0000001fff027819 */ /* 0x000fe40000011400 */
[----:B------:R-:W-:Y:S02]  /*2b70*/  IADD3 R14, P1, R4, R0, RZ ;  /* 0x00000000040e7210 */ /* 0x000fe40007f3e0ff */
[----:B------:R-:W-:Y:S02]  /*2b80*/  IADD3 R0, -R0, UR7, -R4 ;  /* 0x0000000700007c10 */ /* 0x000fe4000fffe904 */
[----:B------:R-:W-:Y:S02]  /*2b90*/  LEA.HI.X.SX32 R15, R4, R2, 0x1, P1 ;  /* 0x00000002040f7211 */ /* 0x000fe400008f0eff */
[----:B------:R-:W1:Y:S01]  /*2ba0*/  S2R R4, SR_CTAID.X ;  /* 0x0000000000047919 */ /* 0x000e620000002500 */
[----:B------:R-:W-:Y:S02]  /*2bb0*/  SHF.R.S32.HI R2, RZ, 0x5, R3 ;  /* 0x00000005ff027819 */ /* 0x000fe40000011403 */
[----:B------:R-:W-:Y:S01]  /*2bc0*/  SHF.R.S32.HI R13, RZ, 0x1f, R12 ;  /* 0x0000001fff0d7819 */ /* 0x000fe2000001140c */
[----:B-1----:R-:W-:-:S02]  /*2bd0*/  IMAD.SHL.U32 R3, R4, 0x100, RZ ;  /* 0x0000010004037824 */ /* 0x002fc400078e00ff */
[----:B------:R-:W-:-:S03]  /*2be0*/  IMAD.WIDE R10, R4, 0x100, R12 ;  /* 0x00000100040a7825 */ /* 0x000fc600078e020c */
[----:B------:R-:W-:Y:S01]  /*2bf0*/  ISETP.GE.OR P0, PT, R3, UR6, P0 ;  /* 0x0000000603007c0c */ /* 0x000fe20008706670 */
[----:B------:R-:W-:-:S04]  /*2c00*/  IMAD.WIDE R10, R2, 0x10, R10 ;  /* 0x00000010020a7825 */ /* 0x000fc800078e020a */
[----:B------:R-:W-:-:S05]  /*2c10*/  IMAD R2, R2, -0x10, -R3 ;  /* 0xfffffff002027824 */ /* 0x000fca00078e0a03 */
[----:B------:R-:W-:-:S03]  /*2c20*/  IADD3 R12, R2, UR6, -R12 ;  /* 0x00000006020c7c10 */ /* 0x000fc6000fffe80c */
[----:B------:R-:W-:Y:S05]  /*2c30*/  @P0 EXIT ;  /* 0x000000000000094d */ /* 0x000fea0003800000 */
[----:B------:R-:W-:Y:S01]  /*2c40*/  FSETP.NEU.AND P0, PT, RZ, UR16, PT ;  /* 0x00000010ff007c0b */ /* 0x000fe2000bf0d000 */
[----:B------:R-:W-:Y:S02]  /*2c50*/  ULDC.64 UR6, c[0x0][0x658] ;  /* 0x0001960000067ab9 */ /* 0x000fe40000000a00 */
[----:B------:R-:W-:Y:S01]  /*2c60*/  IMAD R2, R11, UR6, RZ ;  /* 0x000000060b027c24 */ /* 0x000fe2000f8e02ff */
[----:B------:R-:W-:Y:S02]  /*2c70*/  USHF.L.U64.HI UR5, UR6, 0x3, UR7 ;  /* 0x0000000306057899 */ /* 0x000fe40008010207 */
[----:B------:R-:W-:Y:S01]  /*2c80*/  IMAD.WIDE.U32 R4, R10, UR6, R14 ;  /* 0x000000060a047c25 */ /* 0x000fe2000f8e000e */
[----:B------:R-:W-:-:S03]  /*2c90*/  USHF.L.U32 UR8, UR6, 0x3, URZ ;  /* 0x0000000306087899 */ /* 0x000fc6000800063f */
[----:B------:R-:W-:-:S04]  /*2ca0*/  IMAD R2, R10, UR7, R2 ;  /* 0x000000070a027c24 */ /* 0x000fc8000f8e0202 */
[----:B------:R-:W-:Y:S01]  /*2cb0*/  IMAD.IADD R3, R5, 0x1, R2 ;  /* 0x0000000105037824 */ /* 0x000fe200078e0202 */
[----:B------:R-:W-:Y:S06]  /*2cc0*/  @!P0 BRA `(.L_x_28) ;  /* 0x0000010800f88947 */ /* 0x000fec0003800000 */
[----:B------:R-:W-:Y:S01]  /*2cd0*/  ULDC.64 UR18, c[0x0][0x630] ;  /* 0x00018c0000127ab9 */ /* 0x000fe20000000a00 */
[----:B------:R-:W-:Y:S01]  /*2ce0*/  ULDC.64 UR20, c[0x0][0x628] ;  /* 0x00018a0000147ab9 */ /* 0x000fe20000000a00 */
[----:B------:R-:W-:Y:S01]  /*2cf0*/  IMAD R2, R11, UR18, RZ ;  /* 0x000000120b027c24 */ /* 0x000fe2000f8e02ff */
[----:B------:R-:W3:Y:S01]  /*2d00*/  LDL.LU R17, [R1] ;  /* 0x0000000001117983 */ /* 0x000ee20000300800 */
[----:B--2---:R-:W-:Y:S01]  /*2d10*/  IMAD.WIDE.U32 R6, R10, UR18, R14 ;  /* 0x000000120a067c25 */ /* 0x004fe2000f8e000e */
[----:B------:R-:W-:Y:S02]  /*2d20*/  ISETP.GE.AND P1, PT, R12, 0x1, PT ;  /* 0x000000010c00780c */ /* 0x000fe40003f26270 */
[----:B------:R-:W2:Y:S01]  /*2d30*/  LDL.LU R16, [R1+0x4] ;  /* 0x0000040001107983 */ /* 0x000ea20000300800 */
[----:B------:R-:W-:Y:S01]  /*2d40*/  IMAD R2, R10, UR19, R2 ;  /* 0x000000130a027c24 */ /* 0x000fe2000f8e0202 */
[----:B------:R-:W-:Y:S02]  /*2d50*/  IADD3 R8, P0, R6, UR20, RZ ;  /* 0x0000001406087c10 */ /* 0x000fe4000ff1e0ff */
[----:B------:R1:W-:Y:S02]  /*2d60*/  STL [R1+0x140], R71 ;  /* 0x0001404701007387 */ /* 0x0003e40000100800 */
[----:B------:R-:W-:-:S02]  /*2d70*/  IADD3.X R9, R7, UR21, R2, P0, !PT ;  /* 0x0000001507097c10 */ /* 0x000fc400087fe402 */
[----:B------:R-:W-:Y:S02]  /*2d80*/  ISETP.LT.OR P0, PT, R0, 0x1, !P1 ;  /* 0x000000010000780c */ /* 0x000fe40004f01670 */
[----:B------:R-:W-:Y:S01]  /*2d90*/  PRMT R2, RZ, 0x7610, R2 ;  /* 0x00007610ff027816 */ /* 0x000fe20000000002 */
[----:B-1----:R-:W4:Y:S04]  /*2da0*/  LDL.LU R71, [R1+0x8] ;  /* 0x0000080001477983 */ /* 0x002f280000300800 */
[----:B------:R1:W-:Y:S06]  /*2db0*/  STL [R1+0x13c], R72 ;  /* 0x00013c4801007387 */ /* 0x0003ec0000100800 */
[----:B------:R-:W0:Y:S01]  /*2dc0*/  @!P0 LDC.64 R6, c[0x0][0x650] ;  /* 0x00019400ff068b82 */ /* 0x000e220000000a00 */
[----:B------:R-:W3:Y:S04]  /*2dd0*/  @!P0 LDG.E.U8 R2, desc[UR12][R8.64] ;  /* 0x0000000c08028981 */ /* 0x000ee8000c1e1100 */
[----:B-1----:R-:W4:Y:S04]  /*2de0*/  LDL.LU R72, [R1+0xc] ;  /* 0x00000c0001487983 */ /* 0x002f280000300800 */
[----:B------:R1:W-:Y:S04]  /*2df0*/  STL [R1+0x138], R73 ;  /* 0x0001384901007387 */ /* 0x0003e80000100800 */
[----:B-1----:R-:W4:Y:S01]  /*2e00*/  LDL.LU R73, [R1+0x14] ;  /* 0x0000140001497983 */ /* 0x002f220000300800 */
[----:B0-----:R-:W-:-:S03]  /*2e10*/  @!P0 IADD3 R6, P2, R4, R6, RZ ;  /* 0x0000000604068210 */ /* 0x001fc60007f5e0ff */
[----:B------:R0:W-:Y:S02]  /*2e20*/  STL [R1+0x134], R74 ;  /* 0x0001344a01007387 */ /* 0x0001e40000100800 */
[----:B------:R-:W-:Y:S02]  /*2e30*/  @!P0 IMAD.X R7, R3, 0x1, R7, P2 ;  /* 0x0000000103078824 */ /* 0x000fe400010e0607 */
[----:B0-----:R-:W4:Y:S04]  /*2e40*/  LDL.LU R74, [R1+0x18] ;  /* 0x00001800014a7983 */ /* 0x001f280000300800 */
[----:B------:R0:W-:Y:S04]  /*2e50*/  STL [R1+0x130], R75 ;  /* 0x0001304b01007387 */ /* 0x0001e80000100800 */
        /* <DEDUP_REMOVED lines=25> */
[----:B------:R-:W4:Y:S04]  /*2ff0*/  LDL.LU R13, [R1+0x50] ;  /* 0x00005000010d7983 */ /* 0x000f280000300800 */
        /* <DEDUP_REMOVED lines=18> */
[----:B------:R-:W4:Y:S01]  /*3120*/  LDL.LU R238, [R1+0x9c] ;  /* 0x00009c0001ee7983 */ /* 0x000f220000300800 */
[----:B---3--:R-:W-:-:S03]  /*3130*/  LOP3.LUT R2, R2, 0xff, RZ, 0xc0, !PT ;  /* 0x000000ff02027812 */ /* 0x008fc600078ec0ff */
[----:B------:R-:W3:Y:S01]  /*3140*/  LDL.LU R237, [R1+0xa0] ;  /* 0x0000a00001ed7983 */ /* 0x000ee20000300800 */
[----:B------:R-:W-:-:S03]  /*3150*/  F2FP.F16.E4M3.UNPACK_B R2, R2 ;  /* 0x00000002ff02723e */ /* 0x000fc600020006ff */
[----:B------:R-:W3:Y:S02]  /*3160*/  LDL.LU R236, [R1+0xa4] ;  /* 0x0000a40001ec7983 */ /* 0x000ee40000300800 */
[----:B------:R-:W-:Y:S02]  /*3170*/  HADD2.F32 R2, -RZ, R2.H0_H0 ;  /* 0x20000002ff027230 */ /* 0x000fe40000004100 */
[----:B------:R-:W3:Y:S03]  /*3180*/  LDL.LU R235, [R1+0xa8] ;  /* 0x0000a80001eb7983 */ /* 0x000ee60000300800 */
[----:B------:R-:W-:Y:S01]  /*3190*/  FMUL R2, R2, UR16 ;  /* 0x0000001002027c20 */ /* 0x000fe20008400000 */
[----:B------:R-:W3:Y:S03]  /*31a0*/  LDL.LU R234, [R1+0xac] ;  /* 0x0000ac0001ea7983 */ /* 0x000ee60000300800 */
[----:B------:R-:W-:Y:S01]  /*31b0*/  FFMA R2, R17, UR15, R2 ;  /* 0x0000000f11027c23 */ /* 0x000fe20008000002 */
[----:B------:R-:W3:Y:S04]  /*31c0*/  LDL.LU R233, [R1+0xb0] ;  /* 0x0000b00001e97983 */ /* 0x000ee80000300800 */
[----:B------:R-:W-:Y:S01]  /*31d0*/  F2FP.SATFINITE.E4M3.F32.PACK_AB_MERGE_C R2, RZ, R2, RZ ;  /* 0x00000002ff02723e */ /* 0x000fe200048070ff */
[----:B------:R-:W3:Y:S04]  /*31e0*/  LDL.LU R232, [R1+0xb4] ;  /* 0x0000b40001e87983 */ /* 0x000ee80000300800 */
[----:B------:R0:W-:Y:S01]  /*31f0*/  @!P0 STG.E.U8 desc[UR12][R6.64], R2 ;  /* 0x0000000206008986 */ /* 0x0001e2000c10110c */
[----:B------:R-:W-:-:S03]  /*3200*/  ISETP.LT.OR P0, PT, R0, 0x2, !P1 ;  /* 0x000000020000780c */ /* 0x000fc60004f01670 */
[----:B------:R-:W3:Y:S04]  /*3210*/  LDL.LU R231, [R1+0xb8] ;  /* 0x0000b80001e77983 */ /* 0x000ee80000300800 */
[----:B------:R-:W3:Y:S01]  /*3220*/  LDL.LU R230, [R1+0xbc] ;  /* 0x0000bc0001e67983 */ /* 0x000ee20000300800 */
[----:B0-----:R-:W-:-:S03]  /*3230*/  PRMT R2, RZ, 0x7610, R2 ;  /* 0x00007610ff027816 */ /* 0x001fc60000000002 */
[----:B------:R-:W3:Y:S02]  /*3240*/  LDL.LU R229, [R1+0xc0] ;  /* 0x0000c00001e57983 */ /* 0x000ee40000300800 */
[----:B------:R-:W0:Y:S02]  /*3250*/  @!P0 LDC.64 R6, c[0x0][0x650] ;  /* 0x00019400ff068b82 */ /* 0x000e240000000a00 */
[----:B------:R-:W3:Y:S04]  /*3260*/  LDL.LU R228, [R1+0xc4] ;  /* 0x0000c40001e47983 */ /* 0x000ee80000300800 */
[----:B------:R-:W2:Y:S04]  /*3270*/  @!P0 LDG.E.U8 R2, desc[UR12][R8.64+0x1] ;  /* 0x0000010c08028981 */ /* 0x000ea8000c1e1100 */
[----:B------:R-:W3:Y:S04]  /*3280*/  LDL.LU R227, [R1+0xc8] ;  /* 0x0000c80001e37983 */ /* 0x000ee80000300800 */
[----:B------:R-:W3:Y:S04]  /*3290*/  LDL.LU R226, [R1+0xcc] ;  /* 0x0000cc0001e27983 */ /* 0x000ee80000300800 */
[----:B------:R-:W3:Y:S04]  /*32a0*/  LDL.LU R225, [R1+0xd0] ;  /* 0x0000d00001e17983 */ /* 0x000ee80000300800 */
[----:B------:R-:W3:Y:S01]  /*32b0*/  LDL.LU R224, [R1+0xd4] ;  /* 0x0000d40001e07983 */ /* 0x000ee20000300800 */
[----:B0-----:R-:W-:-:S03]  /*32c0*/  @!P0 IADD3 R6, P2, R4, R6, RZ ;  /* 0x0000000604068210 */ /* 0x001fc60007f5e0ff */
[----:B------:R-:W3:Y:S02]  /*32d0*/  LDL.LU R223, [R1+0xd8] ;  /* 0x0000d80001df7983 */ /* 0x000ee40000300800 */
[----:B------:R-:W-:Y:S02]  /*32e0*/  @!P0 IMAD.X R7, R3, 0x1, R7, P2 ;  /* 0x0000000103078824 */ /* 0x000fe400010e0607 */
[----:B------:R-:W3:Y:S04]  /*32f0*/  LDL.LU R222, [R1+0xdc] ;  /* 0x0000dc0001de7983 */ /* 0x000ee80000300800 */
[----:B------:R-:W3:Y:S04]  /*3300*/  LDL.LU R221, [R1+0xe0] ;  /* 0x0000e00001dd7983 */ /* 0x000ee80000300800 */
[----:B------:R-:W3:Y:S04]  /*3310*/  LDL.LU R220, [R1+0xe4] ;  /* 0x0000e40001dc7983 */ /* 0x000ee80000300800 */
[----:B------:R-:W3:Y:S04]  /*3320*/  LDL.LU R219, [R1+0xe8] ;  /* 0x0000e80001db7983 */ /* 0x000ee80000300800 */
[----:B------:R-:W3:Y:S04]  /*3330*/  LDL.LU R218, [R1+0xec] ;  /* 0x0000ec0001da7983 */ /* 0x000ee80000300800 */
[----:B------:R-:W3:Y:S04]  /*3340*/  LDL.LU R217, [R1+0xf0] ;  /* 0x0000f00001d97983 */ /* 0x000ee80000300800 */
[----:B------:R-:W3:Y:S04]  /*3350*/  LDL.LU R216, [R1+0xf4] ;  /* 0x0000f40001d87983 */ /* 0x000ee80000300800 */
[----:B------:R-:W3:Y:S04]  /*3360*/  LDL.LU R23, [R1+0xf8] ;  /* 0x0000f80001177983 */ /* 0x000ee80000300800 */
[----:B------:R-:W3:Y:S01]  /*3370*/  LDL.LU R22, [R1+0xfc] ;  /* 0x0000fc0001167983 */ /* 0x000ee20000300800 */
[----:B--2---:R-:W-:-:S04]  /*3380*/  LOP3.LUT R2, R2, 0xff, RZ, 0xc0, !PT ;  /* 0x000000ff02027812 */ /* 0x004fc800078ec0ff */
[----:B------:R-:W-:-:S05]  /*3390*/  F2FP.F16.E4M3.UNPACK_B R2, R2 ;  /* 0x00000002ff02723e */ /* 0x000fca00020006ff */
[----:B------:R-:W-:-:S05]  /*33a0*/  HADD2.F32 R2, -RZ, R2.H0_H0 ;  /* 0x20000002ff027230 */ /* 0x000fca0000004100 */
[----:B------:R-:W-:-:S04]  /*33b0*/  FMUL R2, R2, UR16 ;  /* 0x0000001002027c20 */ /* 0x000fc80008400000 */
[----:B------:R-:W-:-:S05]  /*33c0*/  FFMA R2, R16, UR15, R2 ;  /* 0x0000000f10027c23 */ /* 0x000fca0008000002 */
[----:B------:R-:W-:-:S05]  /*33d0*/  F2FP.SATFINITE.E4M3.F32.PACK_AB_MERGE_C R2, RZ, R2, RZ ;  /* 0x00000002ff02723e */ /* 0x000fca00048070ff */
[----:B------:R0:W-:Y:S02]  /*33e0*/  @!P0 STG.E.U8 desc[UR12][R6.64+0x1], R2 ;  /* 0x0000010206008986 */ /* 0x0001e4000c10110c */
[----:B0-----:R-:W-:-:S05]  /*33f0*/  IADD3 R6, P0, R10, 0x8, RZ ;  /* 0x000000080a067810 */ /* 0x001fca0007f1e0ff */
[----:B------:R-:W-:-:S04]  /*3400*/  IMAD.X R2, RZ, RZ, R11, P0 ;  /* 0x000000ffff027224 */ /* 0x000fc800000e060b */
[----:B------:R-:W-:-:S04]  /*3410*/  IMAD R2, R2, UR18, RZ ;  /* 0x0000001202027c24 */ /* 0x000fc8000f8e02ff */
[C---:B------:R-:W-:Y:S02]  /*3420*/  IMAD R2, R6.reuse, UR19, R2 ;  /* 0x0000001306027c24 */ /* 0x040fe4000f8e0202 */
[----:B------:R-:W-:-:S03]  /*3430*/  IMAD.WIDE.U32 R6, R6, UR18, R14 ;  /* 0x0000001206067c25 */ /* 0x000fc6000f8e000e */
[----:B------:R-:W-:-:S04]  /*3440*/  IADD3 R6, P0, R6, UR20, RZ ;  /* 0x0000001406067c10 */ /* 0x000fc8000ff1e0ff */
[----:B------:R-:W-:Y:S02]  /*3450*/  IADD3.X R7, R7, UR21, R2, P0, !PT ;  /* 0x0000001507077c10 */ /* 0x000fe400087fe402 */
[----:B------:R-:W-:-:S04]  /*3460*/  ISETP.GE.AND P0, PT, R12, 0x9, PT ;  /* 0x000000090c00780c */ /* 0x000fc80003f06270 */
[----:B------:R-:W-:Y:S02]  /*3470*/  ISETP.LT.OR P2, PT, R0, 0x1, !P0 ;  /* 0x000000010000780c */ /* 0x000fe40004741670 */
[----:B------:R-:W-:-:S11]  /*3480*/  PRMT R2, RZ, 0x7610, R2 ;  /* 0x00007610ff027816 */ /* 0x000fd60000000002 */
[----:B------:R-:W2:Y:S01]  /*3490*/  @!P2 LDG.E.U8 R2, desc[UR12][R6.64] ;  /* 0x0000000c0602a981 */ /* 0x000ea2000c1e1100 */
[----:B------:R-:W0:Y:S02]  /*34a0*/  @!P2 LDC.64 R16, c[0x0][0x650] ;  /* 0x00019400ff10ab82 */ /* 0x000e240000000a00 */
[----:B0-----:R-:W-:-:S04]  /*34b0*/  @!P2 IADD3 R16, P3, P4, R4, UR8, R16 ;  /* 0x000000080410ac10 */ /* 0x001fc8000fc7e010 */
[----:B------:R-:W-:Y:S02]  /*34c0*/  @!P2 IADD3.X R17, R3, UR5, R17, P3, P4 ;  /* 0x000000050311ac10 */ /* 0x000fe40009fe8411 */
[----:B--2---:R-:W-:-:S04]  /*34d0*/  LOP3.LUT R2, R2, 0xff, RZ, 0xc0, !PT ;  /* 0x000000ff02027812 */ /* 0x004fc800078ec0ff */
[----:B------:R-:W-:-:S05]  /*34e0*/  F2FP.F16.E4M3.UNPACK_B R2, R2 ;  /* 0x00000002ff02723e */ /* 0x000fca00020006ff */
[----:B------:R-:W-:-:S05]  /*34f0*/  HADD2.F32 R2, -RZ, R2.H0_H0 ;  /* 0x20000002ff027230 */ /* 0x000fca0000004100 */
[----:B------:R-:W-:-:S04]  /*3500*/  FMUL R2, R2, UR16 ;  /* 0x0000001002027c20 */ /* 0x000fc80008400000 */
[----:B----4-:R-:W-:Y:S02]  /*3510*/  FFMA R2, R71, UR15, R2 ;  /* 0x0000000f47027c23 */ /* 0x010fe40008000002 */
[----:B------:R-:W2:Y:S03]  /*3520*/  LDL.LU R71, [R1+0x140] ;  /* 0x0001400001477983 */ /* 0x000ea60000300800 */
[----:B------:R-:W-:-:S05]  /*3530*/  F2FP.SATFINITE.E4M3.F32.PACK_AB_MERGE_C R2, RZ, R2, RZ ;  /* 0x00000002ff02723e */ /* 0x000fca00048070ff */
[----:B------:R0:W-:Y:S01]  /*3540*/  @!P2 STG.E.U8 desc[UR12][R16.64], R2 ;  /* 0x000000021000a986 */ /* 0x0001e2000c10110c */
[----:B------:R-:W-:Y:S02]  /*3550*/  ISETP.LT.OR P2, PT, R0, 0x2, !P0 ;  /* 0x000000020000780c */ /* 0x000fe40004741670 */
[----:B0-----:R-:W-:-:S11]  /*3560*/  PRMT R2, RZ, 0x7610, R2 ;  /* 0x00007610ff027816 */ /* 0x001fd60000000002 */
[----:B------:R-:W0:Y:S01]  /*3570*/  @!P2 LDC.64 R16, c[0x0][0x650] ;  /* 0x00019400ff10ab82 */ /* 0x000e220000000a00 */
[----:B------:R-:W4:Y:S01]  /*3580*/  @!P2 LDG.E.U8 R2, desc[UR12][R6.64+0x1] ;  /* 0x0000010c0602a981 */ /* 0x000f22000c1e1100 */
[----:B0-----:R-:W-:-:S04]  /*3590*/  @!P2 IADD3 R16, P3, P4, R4, UR8, R16 ;  /* 0x000000080410ac10 */ /* 0x001fc8000fc7e010 */
[----:B------:R-:W-:Y:S02]  /*35a0*/  @!P2 IADD3.X R17, R3, UR5, R17, P3, P4 ;  /* 0x000000050311ac10 */ /* 0x000fe40009fe8411 */
[----:B----4-:R-:W-:-:S04]  /*35b0*/  LOP3.LUT R2, R2, 0xff, RZ, 0xc0, !PT ;  /* 0x000000ff02027812 */ /* 0x010fc800078ec0ff */
[----:B------:R-:W-:-:S05]  /*35c0*/  F2FP.F16.E4M3.UNPACK_B R2, R2 ;  /* 0x00000002ff02723e */ /* 0x000fca00020006ff */
[----:B------:R-:W-:-:S05]  /*35d0*/  HADD2.F32 R2, -RZ, R2.H0_H0 ;  /* 0x20000002ff027230 */ /* 0x000fca0000004100 */
[----:B------:R-:W-:-:S04]  /*35e0*/  FMUL R2, R2, UR16 ;  /* 0x0000001002027c20 */ /* 0x000fc80008400000 */
[----:B------:R-:W-:Y:S02]  /*35f0*/  FFMA R2, R72, UR15, R2 ;  /* 0x0000000f48027c23 */ /* 0x000fe40008000002 */
[----:B------:R-:W4:Y:S03]  /*3600*/  LDL.LU R72, [R1+0x13c] ;  /* 0x00013c0001487983 */ /* 0x000f260000300800 */
[----:B------:R-:W-:-:S05]  /*3610*/  F2FP.SATFINITE.E4M3.F32.PACK_AB_MERGE_C R2, RZ, R2, RZ ;  /* 0x00000002ff02723e */ /* 0x000fca00048070ff */
[----:B------:R0:W-:Y:S01]  /*3620*/  @!P2 STG.E.U8 desc[UR12][R16.64+0x1], R2 ;  /* 0x000001021000a986 */ /* 0x0001e2000c10110c */
[C---:B------:R-:W-:Y:S02]  /*3630*/  ISETP.LT.OR P2, PT, R0.reuse, 0x9, !P1 ;  /* 0x000000090000780c */ /* 0x040fe40004f41670 */
[----:B0-----:R-:W-:Y:S01]  /*3640*/  PRMT R2, RZ, 0x7610, R2 ;  /* 0x00007610ff027816 */ /* 0x001fe20000000002 */
[----:B------:R-:W3:Y:S10]  /*3650*/  LDL.LU R17, [R1+0x10] ;  /* 0x0000100001117983 */ /* 0x000ef40000300800 */
[----:B------:R-:W2:Y:S01]  /*3660*/  @!P2 LDG.E.U8 R2, desc[UR12][R8.64+0x8] ;  /* 0x0000080c0802a981 */ /* 0x000ea2000c1e1100 */
[----:B------:R-:W-:-:S02]  /*3670*/  ISETP.LT.OR P3, PT, R0, 0xa, !P1 ;  /* 0x0000000a0000780c */ /* 0x000fc40004f61670 */
[----:B--2---:R-:W-:-:S04]  /*3680*/  LOP3.LUT R2, R2, 0xff, RZ, 0xc0, !PT ;  /* 0x000000ff02027812 */ /* 0x004fc800078ec0ff */
[----:B------:R-:W-:-:S05]  /*3690*/  F2FP.F16.E4M3.UNPACK_B R2, R2 ;  /* 0x00000002ff02723e */ /* 0x000fca00020006ff */
[----:B------:R-:W-:-:S05]  /*36a0*/  HADD2.F32 R2, -RZ, R2.H0_H0 ;  /* 0x20000002ff027230 */ /* 0x000fca0000004100 */
[----:B------:R-:W-:-:S04]  /*36b0*/  FMUL R2, R2, UR16 ;  /* 0x0000001002027c20 */ /* 0x000fc80008400000 */
[----:B---3--:R-:W-:Y:S02]  /*36c0*/  FFMA R2, R17, UR15, R2 ;  /* 0x0000000f11027c23 */ /* 0x008fe40008000002 */
[----:B------:R-:W0:Y:S03]  /*36d0*/  @!P2 LDC.64 R16, c[0x0][0x650] ;  /* 0x00019400ff10ab82 */ /* 0x000e260000000a00 */
[----:B------:R-:W-:Y:S02]  /*36e0*/  F2FP.SATFINITE.E4M3.F32.PACK_AB_MERGE_C R2, RZ, R2, RZ ;  /* 0x00000002ff02723e */ /* 0x000fe400048070ff */
[----:B0-----:R-:W-:-:S05]  /*36f0*/  @!P2 IADD3 R16, P4, R4, R16, RZ ;  /* 0x000000100410a210 */ /* 0x001fca0007f9e0ff */
[----:B------:R-:W-:-:S05]  /*3700*/  @!P2 IMAD.X R17, R3, 0x1, R17, P4 ;  /* 0x000000010311a824 */ /* 0x000fca00020e0611 */
[----:B------:R0:W-:Y:S02]  /*3710*/  @!P2 STG.E.U8 desc[UR12][R16.64+0x8], R2 ;  /* 0x000008021000a986 */ /* 0x0001e4000c10110c */
[----:B0-----:R-:W-:Y:S01]  /*3720*/  PRMT R2, RZ, 0x7610, R2 ;  /* 0x00007610ff027816 */ /* 0x001fe20000000002 */
[----:B------:R-:W0:Y:S05]  /*3730*/  @!P3 LDC.64 R16, c[0x0][0x650] ;  /* 0x00019400ff10bb82 */ /* 0x000e2a0000000a00 */
[----:B------:R-:W2:Y:S01]  /*3740*/  @!P3 LDG.E.U8 R2, desc[UR12][R8.64+0x9] ;  /* 0x0000090c0802b981 */ /* 0x000ea2000c1e1100 */
[----:B------:R-:W-:Y:S02]  /*3750*/  ISETP.LT.OR P2, PT, R0, 0x9, !P0 ;  /* 0x000000090000780c */ /* 0x000fe40004741670 */
[----:B0-----:R-:W-:-:S05]  /*3760*/  @!P3 IADD3 R16, P4, R4, R16, RZ ;  /* 0x000000100410b210 */ /* 0x001fca0007f9e0ff */
[----:B------:R-:W-:Y:S01]  /*3770*/  @!P3 IMAD.X R17, R3, 0x1, R17, P4 ;  /* 0x000000010311b824 */ /* 0x000fe200020e0611 */
[----:B--2---:R-:W-:-:S04]  /*3780*/  LOP3.LUT R2, R2, 0xff, RZ, 0xc0, !PT ;  /* 0x000000ff02027812 */ /* 0x004fc800078ec0ff */
[----:B------:R-:W-:-:S05]  /*3790*/  F2FP.F16.E4M3.UNPACK_B R2, R2 ;  /* 0x00000002ff02723e */ /* 0x000fca00020006ff */
[----:B------:R-:W-:-:S05]  /*37a0*/  HADD2.F32 R2, -RZ, R2.H0_H0 ;  /* 0x20000002ff027230 */ /* 0x000fca0000004100 */
[----:B------:R-:W-:-:S04]  /*37b0*/  FMUL R2, R2, UR16 ;  /* 0x0000001002027c20 */ /* 0x000fc80008400000 */
[----:B------:R-:W-:Y:S01]  /*37c0*/  FFMA R2, R73, UR15, R2 ;  /* 0x0000000f49027c23 */ /* 0x000fe20008000002 */
[----:B------:R-:W-:Y:S01]  /*37d0*/  USHF.L.U32 UR4, UR6, 0x6, URZ ;  /* 0x0000000606047899 */ /* 0x000fe2000800063f */
[----:B------:R-:W2:Y:S03]  /*37e0*/  LDL.LU R73, [R1+0x138] ;  /* 0x0001380001497983 */ /* 0x000ea60000300800 */
[----:B------:R-:W-:-:S05]  /*37f0*/  F2FP.SATFINITE.E4M3.F32.PACK_AB_MERGE_C R2, RZ, R2, RZ ;  /* 0x00000002ff02723e */ /* 0x000fca00048070ff */
[----:B------:R0:W-:Y:S02]  /*3800*/  @!P3 STG.E.U8 desc[UR12][R16.64+0x9], R2 ;  /* 0x000009021000b986 */ /* 0x0001e4000c10110c */
[----:B0-----:R-:W-:Y:S01]  /*3810*/  PRMT R2, RZ, 0x7610, R2 ;  /* 0x00007610ff027816 */ /* 0x001fe20000000002 */
[----:B------:R-:W0:Y:S05]  /*3820*/  @!P2 LDC.64 R16, c[0x0][0x650] ;  /* 0x00019400ff10ab82 */ /* 0x000e2a0000000a00 */
[----:B------:R-:W3:Y:S01]  /*3830*/  @!P2 LDG.E.U8 R2, desc[UR12][R6.64+0x8] ;  /* 0x0000080c0602a981 */ /* 0x000ee2000c1e1100 */
[----:B------:R-:W-:Y:S02]  /*3840*/  ISETP.LT.OR P3, PT, R0, 0xa, !P0 ;  /* 0x0000000a0000780c */ /* 0x000fe40004761670 */
[----:B0-----:R-:W-:-:S04]  /*3850*/  @!P2 IADD3 R16, P4, P5, R4, UR8, R16 ;  /* 0x000000080410ac10 */ /* 0x001fc8000fd9e010 */
[----:B------:R-:W-:Y:S02]  /*3860*/  @!P2 IADD3.X R17, R3, UR5, R17, P4, P5 ;  /* 0x000000050311ac10 */ /* 0x000fe4000a7ea411 */
[----:B---3--:R-:W-:-:S04]  /*3870*/  LOP3.LUT R2, R2, 0xff, RZ, 0xc0, !PT ;  /* 0x000000ff02027812 */ /* 0x008fc800078ec0ff */
[----:B------:R-:W-:-:S05]  /*3880*/  F2FP.F16.E4M3.UNPACK_B R2, R2 ;  /* 0x00000002ff02723e */ /* 0x000fca00020006ff */
[----:B------:R-:W-:-:S05]  /*3890*/  HADD2.F32 R2, -RZ, R2.H0_H0 ;  /* 0x20000002ff027230 */ /* 0x000fca0000004100 */
[----:B------:R-:W-:-:S04]  /*38a0*/  FMUL R2, R2, UR16 ;  /* 0x0000001002027c20 */ /* 0x000fc80008400000 */
[----:B------:R-:W-:Y:S01]  /*38b0*/  FFMA R2, R74, UR15, R2 ;  /* 0x0000000f4a027c23 */ /* 0x000fe20008000002 */
[----:B------:R-:W-:Y:S01]  /*38c0*/  USHF.L.U64.HI UR9, UR6, 0x6, UR7 ;  /* 0x0000000606097899 */ /* 0x000fe20008010207 */
[----:B------:R-:W3:Y:S03]  /*38d0*/  LDL.LU R74, [R1+0x134] ;  /* 0x00013400014a7983 */ /* 0x000ee60000300800 */
[----:B------:R-:W-:-:S05]  /*38e0*/  F2FP.SATFINITE.E4M3.F32.PACK_AB_MERGE_C R2, RZ, R2, RZ ;  /* 0x00000002ff02723e */ /* 0x000fca00048070ff */
[----:B------:R0:W-:Y:S02]  /*38f0*/  @!P2 STG.E.U8 desc[UR12][R16.64+0x8], R2 ;  /* 0x000008021000a986 */ /* 0x0001e4000c10110c */
[----:B0-----:R-:W-:Y:S01]  /*3900*/  PRMT R2, RZ, 0x7610, R2 ;  /* 0x00007610ff027816 */ /* 0x001fe20000000002 */
[----:B------:R-:W0:Y:S05]  /*3910*/  @!P3 LDC.64 R16, c[0x0][0x650] ;  /* 0x00019400ff10bb82 */ /* 0x000e2a0000000a00 */
[----:B------:R-:W4:Y:S01]  /*3920*/  @!P3 LDG.E.U8 R2, desc[UR12][R6.64+0x9] ;  /* 0x0000090c0602b981 */ /* 0x000f22000c1e1100 */
[----:B------:R-:W-:Y:S02]  /*3930*/  ISETP.LT.OR P2, PT, R0, 0x11, !P1 ;  /* 0x000000110000780c */ /* 0x000fe40004f41670 */
[----:B0-----:R-:W-:-:S04]  /*3940*/  @!P3 IADD3 R16, P4, P5, R4, UR8, R16 ;  /* 0x000000080410bc10 */ /* 0x001fc8000fd9e010 */
[----:B------:R-:W-:Y:S02]  /*3950*/  @!P3 IADD3.X R17, R3, UR5, R17, P4, P5 ;  /* 0x000000050311bc10 */ /* 0x000fe4000a7ea411 */
[----:B----4-:R-:W-:-:S04]  /*3960*/  LOP3.LUT R2, R2, 0xff, RZ, 0xc0, !PT ;  /* 0x000000ff02027812 */ /* 0x010fc800078ec0ff */
[----:B------:R-:W-:-:S05]  /*3970*/  F2FP.F16.E4M3.UNPACK_B R2, R2 ;  /* 0x00000002ff02723e */ /* 0x000fca00020006ff */
[----:B------:R-:W-:-:S05]  /*3980*/  HADD2.F32 R2, -RZ, R2.H0_H0 ;  /* 0x20000002ff027230 */ /* 0x000fca0000004100 */
[----:B------:R-:W-:-:S04]  /*3990*/  FMUL R2, R2, UR16 ;  /* 0x0000001002027c20 */ /* 0x000fc80008400000 */
[----:B------:R-:W-:Y:S01]  /*39a0*/  FFMA R2, R75, UR15, R2 ;  /* 0x0000000f4b027c23 */ /* 0x000fe20008000002 */
[----:B------:R-:W-:Y:S01]  /*39b0*/  UIMAD.WIDE.U32 UR10, UR6, 0x80, URZ ;  /* 0x00000080060a78a5 */ /* 0x000fe2000f8e003f */
[----:B------:R-:W4:Y:S03]  /*39c0*/  LDL.LU R75, [R1+0x130] ;  /* 0x00013000014b7983 */ /* 0x000f260000300800 */
[----:B------:R-:W-:-:S05]  /*39d0*/  F2FP.SATFINITE.E4M3.F32.PACK_AB_MERGE_C R2, RZ, R2, RZ ;  /* 0x00000002ff02723e */ /* 0x000fca00048070ff */
        /* <DEDUP_REMOVED lines=11> */
[----:B------:R-:W-:Y:S02]  /*3a90*/  FFMA R2, R76, UR15, R2 ;  /* 0x0000000f4c027c23 */ /* 0x000fe40008000002 */
[----:B------:R-:W2:Y:S03]  /*3aa0*/  LDL.LU R76, [R1+0x12c] ;  /* 0x00012c00014c7983 */ /* 0x000ea60000300800 */
[----:B------:R-:W-:-:S05]  /*3ab0*/  F2FP.SATFINITE.E4M3.F32.PACK_AB_MERGE_C R2, RZ, R2, RZ ;  /* 0x00000002ff02723e */ /* 0x000fca00048070ff */
[----:B------:R0:W-:Y:S02]  /*3ac0*/  @!P2 STG.E.U8 desc[UR12][R16.64+0x10], R2 ;  /* 0x000010021000a986 */ /* 0x0001e4000c10110c */
[----:B0-----:R-:W-:Y:S01]  /*3ad0*/  PRMT R2, RZ, 0x7610, R2 ;  /* 0x00007610ff027816 */ /* 0x001fe20000000002 */
[----:B------:R-:W0:Y:S05]  /*3ae0*/  @!P3 LDC.64 R16, c[0x0][0x650] ;  /* 0x00019400ff10bb82 */ /* 0x000e2a0000000a00 */
[----:B------:R-:W3:Y:S01]  /*3af0*/  @!P3 LDG.E.U8 R2, desc[UR12][R8.64+0x11] ;  /* 0x0000110c0802b981 */ /* 0x000ee2000c1e1100 */
[----:B------:R-:W-:Y:S02]  /*3b00*/  ISETP.LT.OR P2, PT, R0, 0x11, !P0 ;  /* 0x000000110000780c */ /* 0x000fe40004741670 */
[----:B0-----:R-:W-:-:S05]  /*3b10*/  @!P3 IADD3 R16, P4, R4, R16, RZ ;  /* 0x000000100410b210 */ /* 0x001fca0007f9e0ff */
[----:B------:R-:W-:Y:S01]  /*3b20*/  @!P3 IMAD.X R17, R3, 0x1, R17, P4 ;  /* 0x000000010311b824 */ /* 0x000fe200020e0611 */
[----:B---3--:R-:W-:-:S04]  /*3b30*/  LOP3.LUT R2, R2, 0xff, RZ, 0xc0, !PT ;  /* 0x000000ff02027812 */ /* 0x008fc800078ec0ff */
[----:B------:R-:W-:-:S05]  /*3b40*/  F2FP.F16.E4M3.UNPACK_B R2, R2 ;  /* 0x00000002ff02723e */ /* 0x000fca00020006ff */
[----:B------:R-:W-:-:S05]  /*3b50*/  HADD2.F32 R2, -RZ, R2.H0_H0 ;  /* 0x20000002ff027230 */ /* 0x000fca0000004100 */
[----:B------:R-:W-:-:S04]  /*3b60*/  FMUL R2, R2, UR16 ;  /* 0x0000001002027c20 */ /* 0x000fc80008400000 */
[----:B------:R-:W-:Y:S02]  /*3b70*/  FFMA R2, R77, UR15, R2 ;  /* 0x0000000f4d027c23 */ /* 0x000fe40008000002 */
        /* <DEDUP_REMOVED lines=16> */
[----:B------:R0:W-:Y:S02]  /*3c80*/  @!P2 STG.E.U8 desc[UR12][R16.64+0x10], R2 ;  /* 0x000010021000a986 */ /* 0x0001e4000c10110c */
[----:B0-----:R-:W-:Y:S01]  /*3c90*/  PRMT R2, RZ, 0x7610, R2 ;  /* 0x00007610ff027816 */ /* 0x001fe20000000002 */
[----:B------:R-:W0:Y:S05]  /*3ca0*/  @!P3 LDC.64 R16, c[0x0][0x650] ;  /* 0x00019400ff10bb82 */ /* 0x000e2a0000000a00 */
[----:B------:R-:W2:Y:S01]  /*3cb0*/  @!P3 LDG.E.U8 R2, desc[UR12][R6.64+0x11] ;  /* 0x0000110c0602b981 */ /* 0x000ea2000c1e1100 */
[----:B------:R-:W-:Y:S02]  /*3cc0*/  ISETP.LT.OR P2, PT, R0, 0x19, !P1 ;  /* 0x000000190000780c */ /* 0x000fe40004f41670 */
[----:B0-----:R-:W-:-:S04]  /*3cd0*/  @!P3 IADD3 R16, P4, P5, R4, UR8, R16 ;  /* 0x000000080410bc10 */ /* 0x001fc8000fd9e010 */
[----:B------:R-:W-:Y:S02]  /*3ce0*/  @!P3 IADD3.X R17, R3, UR5, R17, P4, P5 ;  /* 0x000000050311bc10 */ /* 0x000fe4000a7ea411 */
        /* <DEDUP_REMOVED lines=26> */
[----:B0-----:R-:W-:-:S05]  /*3e90*/  @!P3 IADD3 R16, P4, R4, R16, RZ ;  /* 0x000000100410b210 */ /* 0x001fca0007f9e0ff */
[----:B------:R-:W-:Y:S01]  /*3ea0*/  @!P3 IMAD.X R17, R3, 0x1, R17, P4 ;  /* 0x000000010311b824 */ /* 0x000fe200020e0611 */
        /* <DEDUP_REMOVED lines=89> */
[----:B------:R-:W5:Y:S03]  /*4440*/  LDL.LU R87, [R1+0x100] ;  /* 0x0001000001577983 */ /* 0x000f660000300800 */
        /* <DEDUP_REMOVED lines=12> */
[----:B------:R-:W-:-:S05]  /*4510*/  FFMA R2, R13, UR15, R2 ;  /* 0x0000000f0d027c23 */ /* 0x000fca0008000002 */
[----:B------:R-:W-:Y:S02]  /*4520*/  F2FP.SATFINITE.E4M3.F32.PACK_AB_MERGE_C R13, RZ, R2, RZ ;  /* 0x00000002ff0d723e */ /* 0x000fe400048070ff */
[----:B------:R-:W-:-:S03]  /*4530*/  PRMT R2, RZ, 0x7610, R2 ;  /* 0x00007610ff027816 */ /* 0x000fc60000000002 */
[----:B------:R0:W-:Y:S04]  /*4540*/  @!P2 STG.E.U8 desc[UR12][R16.64+0x28], R13 ;  /* 0x0000280d1000a986 */ /* 0x0001e8000c10110c */
[----:B------:R-:W4:Y:S01]  /*4550*/  @!P3 LDG.E.U8 R2, desc[UR12][R8.64+0x29] ;  /* 0x0000290c0802b981 */ /* 0x000f22000c1e1100 */
[----:B0-----:R-:W0:Y:S01]  /*4560*/  @!P3 LDC.64 R16, c[0x0][0x650] ;  /* 0x00019400ff10bb82 */ /* 0x001e220000000a00 */
        /* <DEDUP_REMOVED lines=14> */
[----:B0-----:R-:W-:-:S04]  /*4650*/  @!P2 IADD3 R16, P4, P5, R4, UR8, R16 ;  /* 0x000000080410ac10 */ /* 0x001fc8000fd9e010 */
[----:B------:R-:W-:Y:S02]  /*4660*/  @!P2 IADD3.X R17, R3, UR5, R17, P4, P5 ;  /* 0x000000050311ac10 */ /* 0x000fe4000a7ea411 */
        /* <DEDUP_REMOVED lines=44> */
[----:B------:R-:W0:Y:S03]  /*4930*/  @!P2 LDC.64 R18, c[0x0][0x650] ;  /* 0x00019400ff12ab82 */ /* 0x000e260000000a00 */
[----:B------:R-:W-:Y:S02]  /*4940*/  F2FP.SATFINITE.E4M3.F32.PACK_AB_MERGE_C R13, RZ, R2, RZ ;  /* 0x00000002ff0d723e */ /* 0x000fe400048070ff */
[----:B------:R-:W-:-:S03]  /*4950*/  PRMT R2, RZ, 0x7610, R2 ;  /* 0x00007610ff027816 */ /* 0x000fc60000000002 */
[----:B------:R1:W-:Y:S04]  /*4960*/  @!P3 STG.E.U8 desc[UR12][R16.64+0x31], R13 ;  /* 0x0000310d1000b986 */ /* 0x0003e8000c10110c */
[----:B------:R-:W4:Y:S01]  /*4970*/  @!P2 LDG.E.U8 R2, desc[UR12][R6.64+0x30] ;  /* 0x0000300c0602a981 */ /* 0x000f22000c1e1100 */
[----:B------:R-:W-:Y:S02]  /*4980*/  ISETP.LT.OR P3, PT, R0, 0x32, !P0 ;  /* 0x000000320000780c */ /* 0x000fe40004761670 */
[----:B0-----:R-:W-:-:S11]  /*4990*/  @!P2 IADD3 R18, P4, P5, R4, UR8, R18 ;  /* 0x000000080412ac10 */ /* 0x001fd6000fd9e012 */
[----:B-1----:R-:W0:Y:S01]  /*49a0*/  @!P3 LDC.64 R16, c[0x0][0x650] ;  /* 0x00019400ff10bb82 */ /* 0x002e220000000a00 */
        /* <DEDUP_REMOVED lines=10> */
[----:B------:R-:W-:Y:S02]  /*4a50*/  ISETP.LT.OR P2, PT, R0, 0x39, !P1 ;  /* 0x000000390000780c */ /* 0x000fe40004f41670 */
[----:B0-----:R-:W-:-:S04]  /*4a60*/  @!P3 IADD3 R16, P4, P5, R4, UR8, R16 ;  /* 0x000000080410bc10 */ /* 0x001fc8000fd9e010 */
[----:B------:R-:W-:-:S07]  /*4a70*/  @!P3 IADD3.X R17, R3, UR5, R17, P4, P5 ;  /* 0x000000050311bc10 */ /* 0x000fce000a7ea411 */
[----:B-1----:R-:W0:Y:S01]  /*4a80*/  @!P2 LDC.64 R18, c[0x0][0x650] ;  /* 0x00019400ff12ab82 */ /* 0x002e220000000a00 */
        /* <DEDUP_REMOVED lines=10> */
[----:B0-----:R-:W-:-:S05]  /*4b30*/  @!P2 IADD3 R18, P4, R4, R18, RZ ;  /* 0x000000120412a210 */ /* 0x001fca0007f9e0ff */
[----:B------:R-:W-:-:S06]  /*4b40*/  @!P2 IMAD.X R19, R3, 0x1, R19, P4 ;  /* 0x000000010313a824 */ /* 0x000fcc00020e0613 */
        /* <DEDUP_REMOVED lines=65> */
[----:B------:R-:W0:Y:S01]  /*4f60*/  @!P2 LDC.64 R16, c[0x0][0x650] ;  /* 0x00019400ff10ab82 */ /* 0x000e220000000a00 */
[----:B----4-:R-:W-:-:S04]  /*4f70*/  LOP3.LUT R2, R2, 0xff, RZ, 0xc0, !PT ;  /* 0x000000ff02027812 */ /* 0x010fc800078ec0ff */
[----:B------:R-:W-:-:S05]  /*4f80*/  F2FP.F16.E4M3.UNPACK_B R2, R2 ;  /* 0x00000002ff02723e */ /* 0x000fca00020006ff */
[----:B------:R-:W-:-:S05]  /*4f90*/  HADD2.F32 R2, -RZ, R2.H0_H0 ;  /* 0x20000002ff027230 */ /* 0x000fca0000004100 */
[----:B------:R-:W-:-:S04]  /*4fa0*/  FMUL R2, R2, UR16 ;  /* 0x0000001002027c20 */ /* 0x000fc80008400000 */
[----:B------:R-:W-:-:S05]  /*4fb0*/  FFMA R2, R244, UR15, R2 ;  /* 0x0000000ff4027c23 */ /* 0x000fca0008000002 */
[----:B-1----:R-:W-:Y:S02]  /*4fc0*/  F2FP.SATFINITE.E4M3.F32.PACK_AB_MERGE_C R13, RZ, R2, RZ ;  /* 0x00000002ff0d723e */ /* 0x002fe400048070ff */
[----:B------:R-:W-:-:S03]  /*4fd0*/  PRMT R2, RZ, 0x7610, R2 ;  /* 0x00007610ff027816 */ /* 0x000fc60000000002 */
[----:B------:R1:W-:Y:S04]  /*4fe0*/  @!P3 STG.E.U8 desc[UR12][R20.64+0x41], R13 ;  /* 0x0000410d1400b986 */ /* 0x0003e8000c10110c */
[----:B------:R-:W4:Y:S01]  /*4ff0*/  @!P2 LDG.E.U8 R2, desc[UR12][R6.64+0x40] ;  /* 0x0000400c0602a981 */ /* 0x000f22000c1e1100 */
[----:B------:R-:W-:Y:S02]  /*5000*/  ISETP.LT.OR P3, PT, R0, 0x42, !P0 ;  /* 0x000000420000780c */ /* 0x000fe40004761670 */
[----:B0-----:R-:W-:-:S04]  /*5010*/  @!P2 IADD3 R18, P4, P5, R4, UR8, R16 ;  /* 0x000000080412ac10 */ /* 0x001fc8000fd9e010 */
[----:B------:R-:W-:-:S07]  /*5020*/  @!P2 IADD3.X R19, R3, UR5, R17, P4, P5 ;  /* 0x000000050313ac10 */ /* 0x000fce000a7ea411 */
        /* <DEDUP_REMOVED lines=373> */
[----:B------:R4:W2:Y:S01]  /*6780*/  @!P1 LDG.E.U8 R2, desc[UR12][R6.64+0x79] ;  /* 0x0000790c06029981 */ /* 0x0008a2000c1e1100 */
[----:B------:R-:W-:-:S05]  /*6790*/  IADD3 R13, P0, R10, 0x40, RZ ;  /* 0x000000400a0d7810 */ /* 0x000fca0007f1e0ff */
[----:B------:R-:W-:Y:S01]  /*67a0*/  IMAD.X R16, RZ, RZ, R11, P0 ;  /* 0x000000ffff107224 */ /* 0x000fe200000e060b */
[----:B------:R-:W-:Y:S01]  /*67b0*/  ISETP.GE.AND P0, PT, R12, 0x41, PT ;  /* 0x000000410c00780c */ /* 0x000fe20003f06270 */
[----:B------:R-:W-:-:S03]  /*67c0*/  IMAD.WIDE.U32 R8, R13, UR18, R14 ;  /* 0x000000120d087c25 */ /* 0x000fc6000f8e000e */
[----:B------:R-:W-:Y:S01]  /*67d0*/  ISETP.LT.OR P3, PT, R0, 0x1, !P0 ;  /* 0x000000010000780c */ /* 0x000fe20004761670 */
[----:B-1----:R-:W-:Y:S01]  /*67e0*/  IMAD R18, R16, UR18, RZ ;  /* 0x0000001210127c24 */ /* 0x002fe2000f8e02ff */
[----:B0-----:R-:W-:Y:S02]  /*67f0*/  @!P1 IADD3 R16, P4, P5, R4, UR8, R20 ;  /* 0x0000000804109c10 */ /* 0x001fe4000fd9e014 */
[----:B----4-:R-:W-:Y:S01]  /*6800*/  IADD3 R6, P2, R8, UR20, RZ ;  /* 0x0000001408067c10 */ /* 0x010fe2000ff5e0ff */
[----:B------:R-:W-:Y:S01]  /*6810*/  IMAD R13, R13, UR19, R18 ;  /* 0x000000130d0d7c24 */ /* 0x000fe2000f8e0212 */
[----:B------:R-:W-:-:S04]  /*6820*/  @!P1 IADD3.X R17, R3, UR5, R21, P4, P5 ;  /* 0x0000000503119c10 */ /* 0x000fc8000a7ea415 */
[----:B------:R-:W-:-:S03]  /*6830*/  IADD3.X R7, R9, UR21, R13, P2, !PT ;  /* 0x0000001509077c10 */ /* 0x000fc600097fe40d */
[----:B------:R-:W0:Y:S01]  /*6840*/  @!P3 LDC.64 R20, c[0x0][0x650] ;  /* 0x00019400ff14bb82 */ /* 0x000e220000000a00 */
[----:B--2---:R-:W-:-:S04]  /*6850*/  LOP3.LUT R2, R2, 0xff, RZ, 0xc0, !PT ;  /* 0x000000ff02027812 */ /* 0x004fc800078ec0ff */
[----:B------:R-:W-:-:S05]  /*6860*/  F2FP.F16.E4M3.UNPACK_B R2, R2 ;  /* 0x00000002ff02723e */ /* 0x000fca00020006ff */
[----:B------:R-:W-:-:S05]  /*6870*/  HADD2.F32 R2, -RZ, R2.H0_H0 ;  /* 0x20000002ff027230 */ /* 0x000fca0000004100 */
[----:B------:R-:W-:-:S04]  /*6880*/  FMUL R2, R2, UR16 ;  /* 0x0000001002027c20 */ /* 0x000fc80008400000 */
[----:B------:R-:W-:-:S05]  /*6890*/  FFMA R2, R22, UR15, R2 ;  /* 0x0000000f16027c23 */ /* 0x000fca0008000002 */
[----:B------:R-:W-:Y:S02]  /*68a0*/  F2FP.SATFINITE.E4M3.F32.PACK_AB_MERGE_C R19, RZ, R2, RZ ;  /* 0x00000002ff13723e */ /* 0x000fe400048070ff */
[----:B------:R-:W-:-:S03]  /*68b0*/  PRMT R2, RZ, 0x7610, R2 ;  /* 0x00007610ff027816 */ /* 0x000fc60000000002 */
[----:B------:R1:W-:Y:S04]  /*68c0*/  @!P1 STG.E.U8 desc[UR12][R16.64+0x79], R19 ;  /* 0x0000791310009986 */ /* 0x0003e8000c10110c */
[----:B------:R-:W2:Y:S01]  /*68d0*/  @!P3 LDG.E.U8 R2, desc[UR12][R6.64] ;  /* 0x0000000c0602b981 */ /* 0x000ea2000c1e1100 */
[----:B------:R-:W-:Y:S02]  /*68e0*/  ISETP.LT.OR P2, PT, R0, 0x2, !P0 ;  /* 0x000000020000780c */ /* 0x000fe40004741670 */
[----:B0-----:R-:W-:Y:S02]  /*68f0*/  @!P3 IADD3 R8, P1, P4, R4, UR4, R20 ;  /* 0x000000040408bc10 */ /* 0x001fe4000fc3e014 */
[----:B--2---:R-:W-:-:S04]  /*6900*/  LOP3.LUT R2, R2, 0xff, RZ, 0xc0, !PT ;  /* 0x000000ff02027812 */ /* 0x004fc800078ec0ff */
[----:B------:R-:W-:-:S05]  /*6910*/  F2FP.F16.E4M3.UNPACK_B R2, R2 ;  /* 0x00000002ff02723e */ /* 0x000fca00020006ff */
[----:B------:R-:W-:-:S05]  /*6920*/  HADD2.F32 R2, -RZ, R2.H0_H0 ;  /* 0x20000002ff027230 */ /* 0x000fca0000004100 */
[----:B------:R-:W-:-:S04]  /*6930*/  FMUL R9, R2, UR16 ;  /* 0x0000001002097c20 */ /* 0x000fc80008400000 */
[----:B------:R-:W-:Y:S01]  /*6940*/  FFMA R152, R152, UR15, R9 ;  /* 0x0000000f98987c23 */ /* 0x000fe20008000009 */
[----:B------:R-:W-:Y:S02]  /*6950*/  @!P3 IADD3.X R9, R3, UR9, R21, P1, P4 ;  /* 0x000000090309bc10 */ /* 0x000fe40008fe8415 */
[----:B------:R-:W-:Y:S01]  /*6960*/  PRMT R2, RZ, 0x7610, R2 ;  /* 0x00007610ff027816 */ /* 0x000fe20000000002 */
[----:B------:R-:W0:Y:S01]  /*6970*/  @!P2 LDC.64 R20, c[0x0][0x650] ;  /* 0x00019400ff14ab82 */ /* 0x000e220000000a00 */
[----:B-1----:R-:W-:-:S05]  /*6980*/  F2FP.SATFINITE.E4M3.F32.PACK_AB_MERGE_C R19, RZ, R152, RZ ;  /* 0x00000098ff13723e */ /* 0x002fca00048070ff */
[----:B------:R1:W-:Y:S04]  /*6990*/  @!P3 STG.E.U8 desc[UR12][R8.64], R19 ;  /* 0x000000130800b986 */ /* 0x0003e8000c10110c */
[----:B------:R-:W2:Y:S01]  /*69a0*/  @!P2 LDG.E.U8 R2, desc[UR12][R6.64+0x1] ;  /* 0x0000010c0602a981 */ /* 0x000ea2000c1e1100 */
[----:B------:R-:W-:-:S05]  /*69b0*/  IADD3 R13, P1, R10, 0x48, RZ ;  /* 0x000000480a0d7810 */ /* 0x000fca0007f3e0ff */
[----:B------:R-:W-:Y:S01]  /*69c0*/  IMAD.X R18, RZ, RZ, R11, P1 ;  /* 0x000000ffff127224 */ /* 0x000fe200008e060b */
[----:B------:R-:W-:Y:S01]  /*69d0*/  ISETP.GE.AND P1, PT, R12, 0x49, PT ;  /* 0x000000490c00780c */ /* 0x000fe20003f26270 */
[----:B------:R-:W-:-:S03]  /*69e0*/  IMAD.WIDE.U32 R16, R13, UR18, R14 ;  /* 0x000000120d107c25 */ /* 0x000fc6000f8e000e */
[----:B------:R-:W-:Y:S01]  /*69f0*/  ISETP.LT.OR P3, PT, R0, 0x1, !P1 ;  /* 0x000000010000780c */ /* 0x000fe20004f61670 */
[----:B-1----:R-:W-:Y:S01]  /*6a00*/  IMAD R8, R18, UR18, RZ ;  /* 0x0000001212087c24 */ /* 0x002fe2000f8e02ff */
[----:B0-----:R-:W-:-:S03]  /*6a10*/  @!P2 IADD3 R18, P5, P6, R4, UR4, R20 ;  /* 0x000000040412ac10 */ /* 0x001fc6000febe014 */
[----:B------:R-:W-:Y:S01]  /*6a20*/  IMAD R13, R13, UR19, R8 ;  /* 0x000000130d0d7c24 */ /* 0x000fe2000f8e0208 */
[----:B------:R-:W-:Y:S02]  /*6a30*/  IADD3 R8, P4, R16, UR20, RZ ;  /* 0x0000001410087c10 */ /* 0x000fe4000ff9e0ff */
[----:B------:R-:W-:Y:S02]  /*6a40*/  @!P2 IADD3.X R19, R3, UR9, R21, P5, P6 ;  /* 0x000000090313ac10 */ /* 0x000fe4000afec415 */
        /* <DEDUP_REMOVED lines=11> */
[----:B------:R-:W-:Y:S01]  /*6b00*/  IMAD.U32 R17, RZ, RZ, UR8 ;  /* 0x00000008ff117e24 */ /* 0x000fe2000f8e00ff */
[----:B------:R-:W-:-:S04]  /*6b10*/  ISETP.LT.OR P2, PT, R0, 0x2, !P1 ;  /* 0x000000020000780c */ /* 0x000fc80004f41670 */
[----:B------:R-:W-:-:S04]  /*6b20*/  @!P3 IADD3 R17, P4, P5, R17, UR4, R4 ;  /* 0x000000041111bc10 */ /* 0x000fc8000fd9e004 */
[----:B0-----:R-:W-:-:S05]  /*6b30*/  @!P3 IADD3 R16, P6, R17, R22, RZ ;  /* 0x000000161110b210 */ /* 0x001fca0007fde0ff */
[----:B-1----:R-:W0:Y:S01]  /*6b40*/  @!P2 LDC.64 R20, c[0x0][0x650] ;  /* 0x00019400ff14ab82 */ /* 0x002e220000000a00 */
[----:B--2---:R-:W-:-:S04]  /*6b50*/  LOP3.LUT R2, R2, 0xff, RZ, 0xc0, !PT ;  /* 0x000000ff02027812 */ /* 0x004fc800078ec0ff */
[----:B------:R-:W-:-:S05]  /*6b60*/  F2FP.F16.E4M3.UNPACK_B R2, R2 ;  /* 0x00000002ff02723e */ /* 0x000fca00020006ff */
[----:B------:R-:W-:-:S05]  /*6b70*/  HADD2.F32 R2, -RZ, R2.H0_H0 ;  /* 0x20000002ff027230 */ /* 0x000fca0000004100 */
[----:B------:R-:W-:Y:S01]  /*6b80*/  FMUL R13, R2, UR16 ;  /* 0x00000010020d7c20 */ /* 0x000fe20008400000 */
[----:B------:R-:W-:-:S03]  /*6b90*/  IMAD.U32 R2, RZ, RZ, UR5 ;  /* 0x00000005ff027e24 */ /* 0x000fc6000f8e00ff */
[----:B------:R-:W-:Y:S02]  /*6ba0*/  FFMA R13, R154, UR15, R13 ;  /* 0x0000000f9a0d7c23 */ /* 0x000fe4000800000d */
[----:B------:R-:W-:-:S03]  /*6bb0*/  @!P3 IADD3.X R2, R2, UR9, R3, P4, P5 ;  /* 0x000000090202bc10 */ /* 0x000fc6000a7ea403 */
[----:B------:R-:W-:Y:S02]  /*6bc0*/  F2FP.SATFINITE.E4M3.F32.PACK_AB_MERGE_C R13, RZ, R13, RZ ;  /* 0x0000000dff0d723e */ /* 0x000fe400048070ff */
[----:B------:R-:W-:Y:S01]  /*6bd0*/  @!P3 IMAD.X R17, R2, 0x1, R23, P6 ;  /* 0x000000010211b824 */ /* 0x000fe200030e0617 */
[----:B------:R-:W-:-:S04]  /*6be0*/  PRMT R2, RZ, 0x7610, R2 ;  /* 0x00007610ff027816 */ /* 0x000fc80000000002 */
[----:B------:R1:W-:Y:S04]  /*6bf0*/  @!P3 STG.E.U8 desc[UR12][R16.64], R13 ;  /* 0x0000000d1000b986 */ /* 0x0003e8000c10110c */
[----:B------:R-:W2:Y:S01]  /*6c00*/  @!P2 LDG.E.U8 R2, desc[UR12][R8.64+0x1] ;  /* 0x0000010c0802a981 */ /* 0x000ea2000c1e1100 */
[----:B------:R-:W-:Y:S02]  /*6c10*/  IMAD.U32 R19, RZ, RZ, UR8 ;  /* 0x00000008ff137e24 */ /* 0x000fe4000f8e00ff */
[----:B------:R-:W-:-:S03]  /*6c20*/  IMAD.U32 R23, RZ, RZ, UR5 ;  /* 0x00000005ff177e24 */ /* 0x000fc6000f8e00ff */
[----:B------:R-:W-:Y:S02]  /*6c30*/  @!P2 IADD3 R19, P4, P5, R19, UR4, R4 ;  /* 0x000000041313ac10 */ /* 0x000fe4000fd9e004 */
[----:B------:R-:W-:Y:S02]  /*6c40*/  ISETP.LT.OR P3, PT, R0, 0x9, !P0 ;  /* 0x000000090000780c */ /* 0x000fe40004761670 */
[----:B0-----:R-:W-:Y:S02]  /*6c50*/  @!P2 IADD3 R18, P6, R19, R20, RZ ;  /* 0x000000141312a210 */ /* 0x001fe40007fde0ff */
[----:B-1----:R-:W-:-:S05]  /*6c60*/  @!P2 IADD3.X R16, R23, UR9, R3, P4, P5 ;  /* 0x000000091710ac10 */ /* 0x002fca000a7ea403 */
[----:B------:R-:W-:-:S04]  /*6c70*/  @!P2 IMAD.X R19, R16, 0x1, R21, P6 ;  /* 0x000000011013a824 */ /* 0x000fc800030e0615 */
        /* <DEDUP_REMOVED lines=11> */
[----:B0-----:R-:W-:-:S04]  /*6d30*/  @!P3 IADD3 R16, P4, P5, R4, UR4, R16 ;  /* 0x000000040410bc10 */ /* 0x001fc8000fd9e010 */
[----:B------:R-:W-:-:S07]  /*6d40*/  @!P3 IADD3.X R17, R3, UR9, R17, P4, P5 ;  /* 0x000000090311bc10 */ /* 0x000fce000a7ea411 */
[----:B-1----:R-:W0:Y:S01]  /*6d50*/  @!P2 LDC.64 R18, c[0x0][0x650] ;  /* 0x00019400ff12ab82 */ /* 0x002e220000000a00 */
[----:B--2---:R-:W-:-:S04]  /*6d60*/  LOP3.LUT R2, R2, 0xff, RZ, 0xc0, !PT ;  /* 0x000000ff02027812 */ /* 0x004fc800078ec0ff */
[----:B------:R-:W-:-:S05]  /*6d70*/  F2FP.F16.E4M3.UNPACK_B R2, R2 ;  /* 0x00000002ff02723e */ /* 0x000fca00020006ff */
[----:B------:R-:W-:-:S05]  /*6d80*/  HADD2.F32 R2, -RZ, R2.H0_H0 ;  /* 0x20000002ff027230 */ /* 0x000fca0000004100 */
[----:B------:R-:W-:-:S04]  /*6d90*/  FMUL R13, R2, UR16 ;  /* 0x00000010020d7c20 */ /* 0x000fc80008400000 */
[----:B------:R-:W-:Y:S01]  /*6da0*/  FFMA R13, R156, UR15, R13 ;  /* 0x0000000f9c0d7c23 */ /* 0x000fe2000800000d */
[----:B------:R-:W-:-:S04]  /*6db0*/  PRMT R2, RZ, 0x7610, R2 ;  /* 0x00007610ff027816 */ /* 0x000fc80000000002 */
[----:B------:R-:W-:-:S05]  /*6dc0*/  F2FP.SATFINITE.E4M3.F32.PACK_AB_MERGE_C R13, RZ, R13, RZ ;  /* 0x0000000dff0d723e */ /* 0x000fca00048070ff */
[----:B------:R1:W-:Y:S04]  /*6dd0*/  @!P3 STG.E.U8 desc[UR12][R16.64+0x8], R13 ;  /* 0x0000080d1000b986 */ /* 0x0003e8000c10110c */
[----:B------:R-:W2:Y:S01]  /*6de0*/  @!P2 LDG.E.U8 R2, desc[UR12][R6.64+0x9] ;  /* 0x0000090c0602a981 */ /* 0x000ea2000c1e1100 */
[----:B------:R-:W-:Y:S02]  /*6df0*/  ISETP.LT.OR P3, PT, R0, 0x9, !P1 ;  /* 0x000000090000780c */ /* 0x000fe40004f61670 */
[----:B0-----:R-:W-:-:S04]  /*6e00*/  @!P2 IADD3 R18, P4, P5, R4, UR4, R18 ;  /* 0x000000040412ac10 */ /* 0x001fc8000fd9e012 */
[----:B------:R-:W-:-:S07]  /*6e10*/  @!P2 IADD3.X R19, R3, UR9, R19, P4, P5 ;  /* 0x000000090313ac10 */ /* 0x000fce000a7ea413 */
        /* <DEDUP_REMOVED lines=10> */
[----:B-1----:R-:W-:Y:S01]  /*6ec0*/  IMAD.U32 R17, RZ, RZ, UR8 ;  /* 0x00000008ff117e24 */ /* 0x002fe2000f8e00ff */
[----:B------:R-:W-:-:S04]  /*6ed0*/  ISETP.LT.OR P2, PT, R0, 0xa, !P1 ;  /* 0x0000000a0000780c */ /* 0x000fc80004f41670 */
[----:B------:R-:W-:-:S04]  /*6ee0*/  @!P3 IADD3 R17, P4, P5, R17, UR4, R4 ;  /* 0x000000041111bc10 */ /* 0x000fc8000fd9e004 */
[----:B0-----:R-:W-:-:S05]  /*6ef0*/  @!P3 IADD3 R16, P6, R17, R22, RZ ;  /* 0x000000161110b210 */ /* 0x001fca0007fde0ff */
[----:B--2---:R-:W0:Y:S01]  /*6f00*/  @!P2 LDC.64 R20, c[0x0][0x650] ;  /* 0x00019400ff14ab82 */ /* 0x004e220000000a00 */
[----:B----4-:R-:W-:-:S04]  /*6f10*/  LOP3.LUT R2, R2, 0xff, RZ, 0xc0, !PT ;  /* 0x000000ff02027812 */ /* 0x010fc800078ec0ff */
        /* <DEDUP_REMOVED lines=830> */
[----:B-1----:R-:W-:Y:S02]  /*a300*/  F2FP.SATFINITE.E4M3.F32.PACK_AB_MERGE_C R13, RZ, R2, RZ ;  /* 0x00000002ff0d723e */ /* 0x002fe400048070ff */
        /* <DEDUP_REMOVED lines=19> */
[----:B------:R2:W4:Y:S01]  /*a440*/  @!P1 LDG.E.U8 R2, desc[UR12][R8.64+0x79] ;  /* 0x0000790c08029981 */ /* 0x000522000c1e1100 */
[----:B------:R-:W-:Y:S01]  /*a450*/  IADD3 R13, P0, R10, 0x80, RZ ;  /* 0x000000800a0d7810 */ /* 0x000fe20007f1e0ff */
[----:B------:R-:W-:-:S04]  /*a460*/  IMAD.U32 R21, RZ, RZ, UR8 ;  /* 0x00000008ff157e24 */ /* 0x000fc8000f8e00ff */
[----:B------:R-:W-:Y:S01]  /*a470*/  IMAD.X R16, RZ, RZ, R11, P0 ;  /* 0x000000ffff107224 */ /* 0x000fe200000e060b */
[----:B------:R-:W-:Y:S01]  /*a480*/  ISETP.GE.AND P0, PT, R12, 0x81, PT ;  /* 0x000000810c00780c */ /* 0x000fe20003f06270 */
[----:B-1----:R-:W-:Y:S01]  /*a490*/  IMAD.U32 R17, RZ, RZ, UR5 ;  /* 0x00000005ff117e24 */ /* 0x002fe2000f8e00ff */
[----:B--2---:R-:W-:Y:S01]  /*a4a0*/  @!P1 IADD3 R9, P2, P4, R21, UR4, R4 ;  /* 0x0000000415099c10 */ /* 0x004fe2000fc5e004 */
[----:B------:R-:W-:Y:S01]  /*a4b0*/  IMAD.WIDE.U32 R6, R13, UR18, R14 ;  /* 0x000000120d067c25 */ /* 0x000fe2000f8e000e */
[----:B------:R-:W-:-:S03]  /*a4c0*/  ISETP.LT.OR P3, PT, R0, 0x1, !P0 ;  /* 0x000000010000780c */ /* 0x000fc60004761670 */
[----:B------:R-:W-:Y:S01]  /*a4d0*/  IMAD R16, R16, UR18, RZ ;  /* 0x0000001210107c24 */ /* 0x000fe2000f8e02ff */
[----:B0-----:R-:W-:Y:S02]  /*a4e0*/  @!P1 IADD3 R8, P5, R9, R18, RZ ;  /* 0x0000001209089210 */ /* 0x001fe40007fbe0ff */
[----:B------:R-:W-:Y:S01]  /*a4f0*/  @!P1 IADD3.X R18, R17, UR9, R3, P2, P4 ;  /* 0x0000000911129c10 */ /* 0x000fe200097e8403 */
[----:B------:R-:W-:Y:S01]  /*a500*/  IMAD R13, R13, UR19, R16 ;  /* 0x000000130d0d7c24 */ /* 0x000fe2000f8e0210 */
[----:B------:R-:W-:-:S03]  /*a510*/  IADD3 R6, P2, R6, UR20, RZ ;  /* 0x0000001406067c10 */ /* 0x000fc6000ff5e0ff */
[----:B------:R-:W-:Y:S01]  /*a520*/  @!P1 IMAD.X R9, R18, 0x1, R19, P5 ;  /* 0x0000000112099824 */ /* 0x000fe200028e0613 */
[----:B------:R-:W-:Y:S01]  /*a530*/  IADD3.X R7, R7, UR21, R13, P2, !PT ;  /* 0x0000001507077c10 */ /* 0x000fe200097fe40d */
[----:B------:R-:W0:Y:S01]  /*a540*/  @!P3 LDC.64 R18, c[0x0][0x650] ;  /* 0x00019400ff12bb82 */ /* 0x000e220000000a00 */
        /* <DEDUP_REMOVED lines=9> */
[----:B------:R-:W-:Y:S01]  /*a5e0*/  USHF.L.U32 UR4, UR7, 0x7, URZ ;  /* 0x0000000707047899 */ /* 0x000fe2000800063f */
[----:B------:R-:W-:-:S03]  /*a5f0*/  ISETP.LT.OR P2, PT, R0, 0x2, !P0 ;  /* 0x000000020000780c */ /* 0x000fc60004741670 */
[----:B------:R-:W-:Y:S01]  /*a600*/  UIADD3 UR4, UR11, UR4, URZ ;  /* 0x000000040b047290 */ /* 0x000fe2000fffe03f */
[----:B0-----:R-:W-:-:S05]  /*a610*/  @!P3 IADD3 R8, P1, P4, R4, UR10, R18 ;  /* 0x0000000a0408bc10 */ /* 0x001fca000fc3e012 */
[----:B------:R-:W-:-:S04]  /*a620*/  @!P3 IADD3.X R9, R3, UR4, R19, P1, P4 ;  /* 0x000000040309bc10 */ /* 0x000fc80008fe8413 */
[----:B------:R-:W0:Y:S01]  /*a630*/  @!P2 LDC.64 R22, c[0x0][0x650] ;  /* 0x00019400ff16ab82 */ /* 0x000e220000000a00 */
        /* <DEDUP_REMOVED lines=9> */
[----:B------:R-:W-:Y:S01]  /*a6d0*/  IMAD.U32 R17, RZ, RZ, UR6 ;  /* 0x00000006ff117e24 */ /* 0x000fe2000f8e00ff */
[----:B------:R-:W-:Y:S01]  /*a6e0*/  IADD3 R13, P3, R10, 0x88, RZ ;  /* 0x000000880a0d7810 */ /* 0x000fe20007f7e0ff */
[----:B------:R-:W-:Y:S02]  /*a6f0*/  IMAD.U32 R21, RZ, RZ, UR6 ;  /* 0x00000006ff157e24 */ /* 0x000fe4000f8e00ff */
[----:B------:R-:W-:Y:S01]  /*a700*/  IMAD.U32 R18, RZ, RZ, UR7 ;  /* 0x00000007ff127e24 */ /* 0x000fe2000f8e00ff */
[----:B------:R-:W-:Y:S01]  /*a710*/  @!P2 LEA R17, P1, R17, R4, 0x7 ;  /* 0x000000041111a211 */ /* 0x000fe200078238ff */
[----:B------:R-:W-:-:S03]  /*a720*/  IMAD.X R16, RZ, RZ, R11, P3 ;  /* 0x000000ffff107224 */ /* 0x000fc600018e060b */
[----:B------:R-:W-:Y:S02]  /*a730*/  @!P2 LEA.HI.X R18, R21, R3, R18, 0x7, P1 ;  /* 0x000000031512a211 */ /* 0x000fe400008f3c12 */
[----:B------:R-:W-:Y:S01]  /*a740*/  ISETP.GE.AND P1, PT, R12, 0x89, PT ;  /* 0x000000890c00780c */ /* 0x000fe20003f26270 */
[----:B-1----:R-:W-:-:S03]  /*a750*/  IMAD.WIDE.U32 R8, R13, UR18, R14 ;  /* 0x000000120d087c25 */ /* 0x002fc6000f8e000e */
[----:B------:R-:W-:Y:S01]  /*a760*/  ISETP.LT.OR P3, PT, R0, 0x1, !P1 ;  /* 0x000000010000780c */ /* 0x000fe20004f61670 */
[----:B------:R-:W-:Y:S01]  /*a770*/  IMAD R20, R16, UR18, RZ ;  /* 0x0000001210147c24 */ /* 0x000fe2000f8e02ff */
[----:B0-----:R-:W-:Y:S02]  /*a780*/  @!P2 IADD3 R16, P4, R17, R22, RZ ;  /* 0x000000161110a210 */ /* 0x001fe40007f9e0ff */
[----:B------:R-:W-:Y:S01]  /*a790*/  IADD3 R8, P5, R8, UR20, RZ ;  /* 0x0000001408087c10 */ /* 0x000fe2000ffbe0ff */
[----:B------:R-:W-:Y:S02]  /*a7a0*/  IMAD R13, R13, UR19, R20 ;  /* 0x000000130d0d7c24 */ /* 0x000fe4000f8e0214 */
[----:B------:R-:W-:-:S03]  /*a7b0*/  @!P2 IMAD.X R17, R18, 0x1, R23, P4 ;  /* 0x000000011211a824 */ /* 0x000fc600020e0617 */
        /* <DEDUP_REMOVED lines=12> */
[----:B------:R-:W-:Y:S01]  /*a880*/  @!P3 LEA R21, P2, R21, R4, 0x7 ;  /* 0x000000041515b211 */ /* 0x000fe200078438ff */
[----:B------:R-:W-:-:S03]  /*a890*/  IMAD.U32 R18, RZ, RZ, UR7 ;  /* 0x00000007ff127e24 */ /* 0x000fc6000f8e00ff */
[----:B0-----:R-:W-:Y:S02]  /*a8a0*/  @!P3 IADD3 R16, P4, P5, R21, UR8, R22 ;  /* 0x000000081510bc10 */ /* 0x001fe4000fd9e016 */
[----:B--2---:R-:W-:-:S04]  /*a8b0*/  LOP3.LUT R2, R2, 0xff, RZ, 0xc0, !PT ;  /* 0x000000ff02027812 */ /* 0x004fc800078ec0ff */
[----:B------:R-:W-:-:S05]  /*a8c0*/  F2FP.F16.E4M3.UNPACK_B R2, R2 ;  /* 0x00000002ff02723e */ /* 0x000fca00020006ff */
[----:B------:R-:W-:-:S05]  /*a8d0*/  HADD2.F32 R2, -RZ, R2.H0_H0 ;  /* 0x20000002ff027230 */ /* 0x000fca0000004100 */
[----:B------:R-:W-:Y:S01]  /*a8e0*/  FMUL R13, R2, UR16 ;  /* 0x00000010020d7c20 */ /* 0x000fe20008400000 */
[----:B------:R-:W-:Y:S02]  /*a8f0*/  @!P3 LEA.HI.X R2, R89, R3, R18, 0x7, P2 ;  /* 0x000000035902b211 */ /* 0x000fe400010f3c12 */
[----:B------:R-:W-:Y:S01]  /*a900*/  ISETP.LT.OR P2, PT, R0, 0x2, !P1 ;  /* 0x000000020000780c */ /* 0x000fe20004f41670 */
[----:B------:R-:W-:Y:S01]  /*a910*/  FFMA R13, R90, UR15, R13 ;  /* 0x0000000f5a0d7c23 */ /* 0x000fe2000800000d */
[----:B------:R-:W-:Y:S02]  /*a920*/  @!P3 IADD3.X R17, R2, UR5, R23, P4, P5 ;  /* 0x000000050211bc10 */ /* 0x000fe4000a7ea417 */
[----:B------:R-:W-:Y:S02]  /*a930*/  PRMT R2, RZ, 0x7610, R2 ;  /* 0x00007610ff027816 */ /* 0x000fe40000000002 */
[----:B------:R-:W-:-:S05]  /*a940*/  F2FP.SATFINITE.E4M3.F32.PACK_AB_MERGE_C R13, RZ, R13, RZ ;  /* 0x0000000dff0d723e */ /* 0x000fca00048070ff */
[----:B------:R0:W-:Y:S02]  /*a950*/  @!P3 STG.E.U8 desc[UR12][R16.64], R13 ;  /* 0x0000000d1000b986 */ /* 0x0001e4000c10110c */
[----:B------:R-:W0:Y:S02]  /*a960*/  @!P2 LDC.64 R20, c[0x0][0x650] ;  /* 0x00019400ff14ab82 */ /* 0x000e240000000a00 */
[----:B------:R-:W2:Y:S01]  /*a970*/  @!P2 LDG.E.U8 R2, desc[UR12][R8.64+0x1] ;  /* 0x0000010c0802a981 */ /* 0x000ea2000c1e1100 */
[----:B------:R-:W-:Y:S02]  /*a980*/  IMAD.U32 R19, RZ, RZ, UR6 ;  /* 0x00000006ff137e24 */ /* 0x000fe4000f8e00ff */
[----:B------:R-:W-:-:S03]  /*a990*/  IMAD.U32 R23, RZ, RZ, UR6 ;  /* 0x00000006ff177e24 */ /* 0x000fc6000f8e00ff */
[----:B------:R-:W-:-:S04]  /*a9a0*/  @!P2 LEA R19, P3, R19, R4, 0x7 ;  /* 0x000000041313a211 */ /* 0x000fc800078638ff */
[----:B------:R-:W-:Y:S02]  /*a9b0*/  @!P2 LEA.HI.X R18, R23, R3, R18, 0x7, P3 ;  /* 0x000000031712a211 */ /* 0x000fe400018f3c12 */
[----:B------:R-:W-:Y:S02]  /*a9c0*/  ISETP.LT.OR P3, PT, R0, 0x9, !P0 ;  /* 0x000000090000780c */ /* 0x000fe40004761670 */
[----:B0-----:R-:W-:-:S11]  /*a9d0*/  @!P2 IADD3 R16, P4, P5, R19, UR8, R20 ;  /* 0x000000081310ac10 */ /* 0x001fd6000fd9e014 */
[----:B------:R-:W0:Y:S01]  /*a9e0*/  @!P3 LDC.64 R22, c[0x0][0x650] ;  /* 0x00019400ff16bb82 */ /* 0x000e220000000a00 */
[----:B------:R-:W-:Y:S02]  /*a9f0*/  @!P2 IADD3.X R17, R18, UR5, R21, P4, P5 ;  /* 0x000000051211ac10 */ /* 0x000fe4000a7ea415 */
        /* <DEDUP_REMOVED lines=9> */
[----:B------:R-:W-:Y:S02]  /*aa90*/  IMAD.U32 R21, RZ, RZ, UR6 ;  /* 0x00000006ff157e24 */ /* 0x000fe4000f8e00ff */
[----:B------:R-:W-:-:S03]  /*aaa0*/  IMAD.U32 R18, RZ, RZ, UR7 ;  /* 0x00000007ff127e24 */ /* 0x000fc6000f8e00ff */
[----:B------:R-:W-:-:S04]  /*aab0*/  @!P3 LEA R21, P2, R21, R4, 0x7 ;  /* 0x000000041515b211 */ /* 0x000fc800078438ff */
[----:B0-----:R-:W-:Y:S02]  /*aac0*/  @!P3 IADD3 R16, P4, R21, R22, RZ ;  /* 0x000000161510b210 */ /* 0x001fe40007f9e0ff */
[----:B--2---:R-:W-:-:S04]  /*aad0*/  LOP3.LUT R2, R2, 0xff, RZ, 0xc0, !PT ;  /* 0x000000ff02027812 */ /* 0x004fc800078ec0ff */
[----:B------:R-:W-:-:S05]  /*aae0*/  F2FP.F16.E4M3.UNPACK_B R2, R2 ;  /* 0x00000002ff02723e */ /* 0x000fca00020006ff */
[----:B------:R-:W-:-:S05]  /*aaf0*/  HADD2.F32 R2, -RZ, R2.H0_H0 ;  /* 0x20000002ff027230 */ /* 0x000fca0000004100 */
[----:B------:R-:W-:Y:S01]  /*ab00*/  FMUL R13, R2, UR16 ;  /* 0x00000010020d7c20 */ /* 0x000fe20008400000 */
[----:B------:R-:W-:Y:S02]  /*ab10*/  @!P3 LEA.HI.X R2, R89, R3, R18, 0x7, P2 ;  /* 0x000000035902b211 */ /* 0x000fe400010f3c12 */
[----:B------:R-:W-:Y:S01]  /*ab20*/  ISETP.LT.OR P2, PT, R0, 0xa, !P0 ;  /* 0x0000000a0000780c */ /* 0x000fe20004741670 */
[----:B------:R-:W-:Y:S02]  /*ab30*/  FFMA R13, R92, UR15, R13 ;  /* 0x0000000f5c0d7c23 */ /* 0x000fe4000800000d */
[----:B------:R-:W-:Y:S01]  /*ab40*/  @!P3 IMAD.X R17, R2, 0x1, R23, P4 ;  /* 0x000000010211b824 */ /* 0x000fe200020e0617 */
        /* <DEDUP_REMOVED lines=10> */
[----:B0-----:R-:W-:-:S11]  /*abf0*/  @!P2 IADD3 R16, P4, R19, R20, RZ ;  /* 0x000000141310a210 */ /* 0x001fd60007f9e0ff */
[----:B------:R-:W0:Y:S01]  /*ac00*/  @!P3 LDC.64 R22, c[0x0][0x650] ;  /* 0x00019400ff16bb82 */ /* 0x000e220000000a00 */
[----:B------:R-:W-:Y:S01]  /*ac10*/  @!P2 IMAD.X R17, R18, 0x1, R21, P4 ;  /* 0x000000011211a824 */ /* 0x000fe200020e0615 */
        /* <DEDUP_REMOVED lines=929> */
[----:B------:R-:W-:Y:S02]  /*e630*/  @!P3 LEA R21, P2, R21, R4, 0x7 ;  /* 0x000000041515b211 */ /* 0x000fe400078438ff */
[----:B------:R-:W-:Y:S02]  /*e640*/  ISETP.LT.OR P0, PT, R0, 0x7a, !P0 ;  /* 0x0000007a0000780c */ /* 0x000fe40004701670 */
[----:B--2---:R-:W-:-:S04]  /*e650*/  LOP3.LUT R2, R2, 0xff, RZ, 0xc0, !PT ;  /* 0x000000ff02027812 */ /* 0x004fc800078ec0ff */
[----:B------:R-:W-:-:S05]  /*e660*/  F2FP.F16.E4M3.UNPACK_B R2, R2 ;  /* 0x00000002ff02723e */ /* 0x000fca00020006ff */
[----:B------:R-:W-:-:S05]  /*e670*/  HADD2.F32 R2, -RZ, R2.H0_H0 ;  /* 0x20000002ff027230 */ /* 0x000fca0000004100 */
[----:B------:R-:W-:Y:S01]  /*e680*/  FMUL R13, R2, UR16 ;  /* 0x00000010020d7c20 */ /* 0x000fe20008400000 */
[----:B------:R-:W-:Y:S02]  /*e690*/  @!P3 LEA.HI.X R2, R89, R3, R18, 0x7, P2 ;  /* 0x000000035902b211 */ /* 0x000fe400010f3c12 */
[----:B0-----:R-:W-:Y:S01]  /*e6a0*/  @!P3 IADD3 R16, P2, R21, R22, RZ ;  /* 0x000000161510b210 */ /* 0x001fe20007f5e0ff */
[----:B------:R-:W-:Y:S01]  /*e6b0*/  FFMA R13, R148, UR15, R13 ;  /* 0x0000000f940d7c23 */ /* 0x000fe2000800000d */
[----:B------:R-:W0:Y:S03]  /*e6c0*/  @!P0 LDC.64 R20, c[0x0][0x650] ;  /* 0x00019400ff148b82 */ /* 0x000e260000000a00 */
[----:B------:R-:W-:Y:S01]  /*e6d0*/  @!P3 IMAD.X R17, R2, 0x1, R23, P2 ;  /* 0x000000010211b824 */ /* 0x000fe200010e0617 */
[----:B------:R-:W-:Y:S02]  /*e6e0*/  F2FP.SATFINITE.E4M3.F32.PACK_AB_MERGE_C R13, RZ, R13, RZ ;  /* 0x0000000dff0d723e */ /* 0x000fe400048070ff */
[----:B------:R-:W-:-:S03]  /*e6f0*/  PRMT R2, RZ, 0x7610, R2 ;  /* 0x00007610ff027816 */ /* 0x000fc60000000002 */
[----:B------:R1:W-:Y:S04]  /*e700*/  @!P3 STG.E.U8 desc[UR12][R16.64+0x78], R13 ;  /* 0x0000780d1000b986 */ /* 0x0003e8000c10110c */
[----:B------:R0:W2:Y:S01]  /*e710*/  @!P0 LDG.E.U8 R2, desc[UR12][R6.64+0x79] ;  /* 0x0000790c06028981 */ /* 0x0000a2000c1e1100 */
[----:B------:R-:W-:Y:S02]  /*e720*/  IMAD.U32 R19, RZ, RZ, UR6 ;  /* 0x00000006ff137e24 */ /* 0x000fe4000f8e00ff */
[----:B------:R-:W-:-:S03]  /*e730*/  IMAD.U32 R23, RZ, RZ, UR6 ;  /* 0x00000006ff177e24 */ /* 0x000fc6000f8e00ff */
[----:B------:R-:W-:-:S04]  /*e740*/  @!P0 LEA R19, P2, R19, R4, 0x7 ;  /* 0x0000000413138211 */ /* 0x000fc800078438ff */
[----:B-1----:R-:W-:Y:S02]  /*e750*/  @!P0 LEA.HI.X R16, R23, R3, R18, 0x7, P2 ;  /* 0x0000000317108211 */ /* 0x002fe400010f3c12 */
[----:B------:R-:W-:Y:S02]  /*e760*/  ISETP.LT.OR P2, PT, R0, 0x79, !P1 ;  /* 0x000000790000780c */ /* 0x000fe40004f41670 */
[----:B0-----:R-:W-:-:S05]  /*e770*/  @!P0 IADD3 R6, P3, R19, R20, RZ ;  /* 0x0000001413068210 */ /* 0x001fca0007f7e0ff */
[----:B------:R-:W-:-:S06]  /*e780*/  @!P0 IMAD.X R7, R16, 0x1, R21, P3 ;  /* 0x0000000110078824 */ /* 0x000fcc00018e0615 */
        /* <DEDUP_REMOVED lines=19> */
[----:B0-----:R-:W-:Y:S01]  /*e8c0*/  @!P2 IADD3 R6, P0, P3, R19, UR8, R20 ;  /* 0x000000081306ac10 */ /* 0x001fe2000fb1e014 */
[----:B------:R-:W-:-:S03]  /*e8d0*/  FFMA R13, R150, UR15, R13 ;  /* 0x0000000f960d7c23 */ /* 0x000fc6000800000d */
[----:B------:R-:W-:Y:S02]  /*e8e0*/  @!P2 IADD3.X R7, R2, UR5, R21, P0, P3 ;  /* 0x000000050207ac10 */ /* 0x000fe400087e6415 */
[----:B------:R-:W-:Y:S01]  /*e8f0*/  F2FP.SATFINITE.E4M3.F32.PACK_AB_MERGE_C R17, RZ, R13, RZ ;  /* 0x0000000dff11723e */ /* 0x000fe200048070ff */
[----:B------:R-:W0:Y:S01]  /*e900*/  @!P1 LDC.64 R20, c[0x0][0x650] ;  /* 0x00019400ff149b82 */ /* 0x000e220000000a00 */
[----:B------:R-:W-:-:S03]  /*e910*/  PRMT R2, RZ, 0x7610, R2 ;  /* 0x00007610ff027816 */ /* 0x000fc60000000002 */
[----:B------:R1:W-:Y:S04]  /*e920*/  @!P2 STG.E.U8 desc[UR12][R6.64+0x78], R17 ;  /* 0x000078110600a986 */ /* 0x0003e8000c10110c */
[----:B------:R2:W4:Y:S01]  /*e930*/  @!P1 LDG.E.U8 R2, desc[UR12][R8.64+0x79] ;  /* 0x0000790c08029981 */ /* 0x000522000c1e1100 */
[----:B------:R-:W-:Y:S01]  /*e940*/  IADD3 R13, P0, R10, 0xc0, RZ ;  /* 0x000000c00a0d7810 */ /* 0x000fe20007f1e0ff */
[----:B------:R-:W-:-:S04]  /*e950*/  IMAD.U32 R19, RZ, RZ, UR6 ;  /* 0x00000006ff137e24 */ /* 0x000fc8000f8e00ff */
[----:B------:R-:W-:Y:S01]  /*e960*/  IMAD.X R16, RZ, RZ, R11, P0 ;  /* 0x000000ffff107224 */ /* 0x000fe200000e060b */
[----:B------:R-:W-:Y:S01]  /*e970*/  ISETP.GE.AND P0, PT, R12, 0xc1, PT ;  /* 0x000000c10c00780c */ /* 0x000fe20003f06270 */
[----:B-1----:R-:W-:Y:S01]  /*e980*/  IMAD.WIDE.U32 R6, R13, UR18, R14 ;  /* 0x000000120d067c25 */ /* 0x002fe2000f8e000e */
[----:B------:R-:W-:Y:S02]  /*e990*/  @!P1 LEA R19, P2, R19, R4, 0x7 ;  /* 0x0000000413139211 */ /* 0x000fe400078438ff */
[----:B------:R-:W-:Y:S01]  /*e9a0*/  ISETP.LT.OR P3, PT, R0, 0x1, !P0 ;  /* 0x000000010000780c */ /* 0x000fe20004761670 */
[----:B--2---:R-:W-:Y:S01]  /*e9b0*/  IMAD R8, R16, UR18, RZ ;  /* 0x0000001210087c24 */ /* 0x004fe2000f8e02ff */
[----:B------:R-:W-:Y:S02]  /*e9c0*/  @!P1 LEA.HI.X R18, R23, R3, R18, 0x7, P2 ;  /* 0x0000000317129211 */ /* 0x000fe400010f3c12 */
[----:B------:R-:W-:Y:S01]  /*e9d0*/  IADD3 R6, P2, R6, UR20, RZ ;  /* 0x0000001406067c10 */ /* 0x000fe2000ff5e0ff */
[----:B------:R-:W-:Y:S01]  /*e9e0*/  IMAD R13, R13, UR19, R8 ;  /* 0x000000130d0d7c24 */ /* 0x000fe2000f8e0208 */
[----:B0-----:R-:W-:-:S04]  /*e9f0*/  @!P1 IADD3 R16, P4, P5, R19, UR8, R20 ;  /* 0x0000000813109c10 */ /* 0x001fc8000fd9e014 */
[----:B------:R-:W-:Y:S02]  /*ea00*/  @!P1 IADD3.X R17, R18, UR5, R21, P4, P5 ;  /* 0x0000000512119c10 */ /* 0x000fe4000a7ea415 */
        /* <DEDUP_REMOVED lines=12> */
[----:B------:R-:W-:Y:S01]  /*ead0*/  VOTEU.ALL UP0, P3 ;  /* 0x00000000003f7886 */ /* 0x000fe20001800000 */
[----:B------:R-:W-:-:S04]  /*eae0*/  ISETP.LT.OR P2, PT, R0, 0x2, !P0 ;  /* 0x000000020000780c */ /* 0x000fc80004741670 */
[----:B------:R-:W-:Y:S01]  /*eaf0*/  @!UP0 UIMAD UR4, UR7, 0xc0, URZ ;  /* 0x000000c0070488a4 */ /* 0x000fe2000f8e023f */
[----:B--2---:R-:W-:-:S04]  /*eb00*/  LOP3.LUT R2, R2, 0xff, RZ, 0xc0, !PT ;  /* 0x000000ff02027812 */ /* 0x004fc800078ec0ff */
[----:B------:R-:W-:-:S05]  /*eb10*/  F2FP.F16.E4M3.UNPACK_B R2, R2 ;  /* 0x00000002ff02723e */ /* 0x000fca00020006ff */
[----:B------:R-:W-:Y:S02]  /*eb20*/  HADD2.F32 R13, -RZ, R2.H0_H0 ;  /* 0x20000002ff0d7230 */ /* 0x000fe40000004100 */
[----:B------:R-:W-:-:S03]  /*eb30*/  @!P3 IMAD.MOV.U32 R2, RZ, RZ, R4 ;  /* 0x000000ffff02b224 */ /* 0x000fc600078e0004 */
[----:B------:R-:W-:Y:S01]  /*eb40*/  FMUL R13, R13, UR16 ;  /* 0x000000100d0d7c20 */ /* 0x000fe20008400000 */
[----:B------:R-:W-:-:S04]  /*eb50*/  @!P3 IMAD.WIDE.U32 R8, R9, 0xc0, R2 ;  /* 0x000000c00908b825 */ /* 0x000fc800078e0002 */
[----:B------:R-:W-:Y:S01]  /*eb60*/  FFMA R13, R24, UR15, R13 ;  /* 0x0000000f180d7c23 */ /* 0x000fe2000800000d */
[----:B0-----:R-:W-:-:S04]  /*eb70*/  @!P3 IADD3 R8, P1, R8, R20, RZ ;  /* 0x000000140808b210 */ /* 0x001fc80007f3e0ff */
[----:B-1----:R-:W-:Y:S02]  /*eb80*/  F2FP.SATFINITE.E4M3.F32.PACK_AB_MERGE_C R19, RZ, R13, RZ ;  /* 0x0000000dff13723e */ /* 0x002fe400048070ff */
[----:B------:R-:W-:Y:S02]  /*eb90*/  @!P3 IADD3.X R9, R21, UR4, R9, P1, !PT ;  /* 0x000000041509bc10 */ /* 0x000fe40008ffe409 */
[----:B------:R-:W-:Y:S01]  /*eba0*/  PRMT R13, RZ, 0x7610, R13 ;  /* 0x00007610ff0d7816 */ /* 0x000fe2000000000d */
[----:B------:R-:W0:Y:S02]  /*ebb0*/  @!P2 LDC.64 R20, c[0x0][0x650] ;  /* 0x00019400ff14ab82 */ /* 0x000e240000000a00 */
[----:B------:R1:W-:Y:S04]  /*ebc0*/  @!P3 STG.E.U8 desc[UR12][R8.64], R19 ;  /* 0x000000130800b986 */ /* 0x0003e8000c10110c */
[----:B------:R-:W2:Y:S01]  /*ebd0*/  @!P2 LDG.E.U8 R13, desc[UR12][R6.64+0x1] ;  /* 0x0000010c060da981 */ /* 0x000ea2000c1e1100 */
[----:B------:R-:W-:Y:S01]  /*ebe0*/  IADD3 R17, P3, R10, 0xc8, RZ ;  /* 0x000000c80a117810 */ /* 0x000fe20007f7e0ff */
[----:B------:R-:W-:Y:S01]  /*ebf0*/  VOTEU.ALL UP0, P2 ;  /* 0x00000000003f7886 */ /* 0x000fe20001000000 */
[----:B------:R-:W-:-:S03]  /*ec00*/  ISETP.GE.AND P1, PT, R12, 0xc9, PT ;  /* 0x000000c90c00780c */ /* 0x000fc60003f26270 */
[----:B------:R-:W-:Y:S02]  /*ec10*/  IMAD.X R11, RZ, RZ, R11, P3 ;  /* 0x000000ffff0b7224 */ /* 0x000fe400018e060b */
[----:B-1----:R-:W-:Y:S02]  /*ec20*/  @!P2 IMAD.MOV.U32 R8, RZ, RZ, R4 ;  /* 0x000000ffff08a224 */ /* 0x002fe400078e0004 */
[----:B------:R-:W-:Y:S01]  /*ec30*/  @!P2 IMAD.MOV.U32 R9, RZ, RZ, R3 ;  /* 0x000000ffff09a224 */ /* 0x000fe200078e0003 */
[----:B------:R-:W-:Y:S01]  /*ec40*/  ISETP.LT.OR P3, PT, R0, 0x1, !P1 ;  /* 0x000000010000780c */ /* 0x000fe20004f61670 */
[----:B------:R-:W-:Y:S01]  /*ec50*/  IMAD.WIDE.U32 R14, R17, UR18, R14 ;  /* 0x00000012110e7c25 */ /* 0x000fe2000f8e000e */
[----:B------:R-:W-:-:S03]  /*ec60*/  @!UP0 UIMAD UR4, UR7, 0xc0, URZ ;  /* 0x000000c0070488a4 */ /* 0x000fc6000f8e023f */
[----:B------:R-:W-:-:S04]  /*ec70*/  @!P2 IMAD.WIDE.U32 R8, R23, 0xc0, R8 ;  /* 0x000000c01708a825 */ /* 0x000fc800078e0008 */
[----:B------:R-:W-:-:S04]  /*ec80*/  IMAD R12, R11, UR18, RZ ;  /* 0x000000120b0c7c24 */ /* 0x000fc8000f8e02ff */
[--C-:B------:R-:W-:Y:S01]  /*ec90*/  IMAD R17, R17, UR19, R12.reuse ;  /* 0x0000001311117c24 */ /* 0x100fe2000f8e020c */
[----:B------:R-:W-:Y:S02]  /*eca0*/  PRMT R12, RZ, 0x7610, R12 ;  /* 0x00007610ff0c7816 */ /* 0x000fe4000000000c */
[----:B--2---:R-:W-:-:S04]  /*ecb0*/  LOP3.LUT R13, R13, 0xff, RZ, 0xc0, !PT ;  /* 0x000000ff0d0d7812 */ /* 0x004fc800078ec0ff */
[----:B------:R-:W-:-:S05]  /*ecc0*/  F2FP.F16.E4M3.UNPACK_B R13, R13 ;  /* 0x0000000dff0d723e */ /* 0x000fca00020006ff */
[----:B------:R-:W-:-:S05]  /*ecd0*/  HADD2.F32 R13, -RZ, R13.H0_H0 ;  /* 0x2000000dff0d7230 */ /* 0x000fca0000004100 */
[----:B------:R-:W-:-:S04]  /*ece0*/  FMUL R10, R13, UR16 ;  /* 0x000000100d0a7c20 */ /* 0x000fc80008400000 */
[----:B------:R-:W-:Y:S01]  /*ecf0*/  FFMA R25, R25, UR15, R10 ;  /* 0x0000000f19197c23 */ /* 0x000fe2000800000a */
[----:B0-----:R-:W-:Y:S02]  /*ed00*/  @!P2 IADD3 R10, P5, R8, R20, RZ ;  /* 0x00000014080aa210 */ /* 0x001fe40007fbe0ff */
[----:B------:R-:W-:Y:S02]  /*ed10*/  IADD3 R8, P4, R14, UR20, RZ ;  /* 0x000000140e087c10 */ /* 0x000fe4000ff9e0ff */
[----:B------:R-:W-:Y:S02]  /*ed20*/  @!P2 IADD3.X R11, R21, UR4, R9, P5, !PT ;  /* 0x00000004150bac10 */ /* 0x000fe4000affe409 */
[----:B------:R-:W-:Y:S02]  /*ed30*/  F2FP.SATFINITE.E4M3.F32.PACK_AB_MERGE_C R25, RZ, R25, RZ ;  /* 0x00000019ff19723e */ /* 0x000fe400048070ff */
[----:B------:R-:W-:Y:S02]  /*ed40*/  IADD3.X R9, R15, UR21, R17, P4, !PT ;  /* 0x000000150f097c10 */ /* 0x000fe4000a7fe411 */
[----:B------:R-:W0:Y:S01]  /*ed50*/  @!P3 LDC.64 R16, c[0x0][0x650] ;  /* 0x00019400ff10bb82 */ /* 0x000e220000000a00 */
[----:B------:R1:W-:Y:S04]  /*ed60*/  @!P2 STG.E.U8 desc[UR12][R10.64+0x1], R25 ;  /* 0x000001190a00a986 */ /* 0x0003e8000c10110c */
[----:B------:R-:W2:Y:S01]  /*ed70*/  @!P3 LDG.E.U8 R12, desc[UR12][R8.64] ;  /* 0x0000000c080cb981 */ /* 0x000ea2000c1e1100 */
[----:B------:R-:W-:Y:S01]  /*ed80*/  VOTEU.ALL UP0, P3 ;  /* 0x00000000003f7886 */ /* 0x000fe20001800000 */
[----:B------:R-:W-:-:S02]  /*ed90*/  IMAD.U32 R13, RZ, RZ, UR6 ;  /* 0x00000006ff0d7e24 */ /* 0x000fc4000f8e00ff */
[----:B-1----:R-:W-:Y:S02]  /*eda0*/  @!P3 IMAD.MOV.U32 R10, RZ, RZ, R4 ;  /* 0x000000ffff0ab224 */ /* 0x002fe400078e0004 */
[----:B------:R-:W-:Y:S01]  /*edb0*/  @!P3 IMAD.MOV.U32 R11, RZ, RZ, R3 ;  /* 0x000000ffff0bb224 */ /* 0x000fe200078e0003 */
[----:B------:R-:W-:Y:S01]  /*edc0*/  @!UP0 UIMAD UR4, UR7, 0xc0, URZ ;  /* 0x000000c0070488a4 */ /* 0x000fe2000f8e023f */
[----:B------:R-:W-:Y:S02]  /*edd0*/  ISETP.LT.OR P2, PT, R0, 0x2, !P1 ;  /* 0x000000020000780c */ /* 0x000fe40004f41670 */
[----:B--2---:R-:W-:-:S04]  /*ede0*/  LOP3.LUT R12, R12, 0xff, RZ, 0xc0, !PT ;  /* 0x000000ff0c0c7812 */ /* 0x004fc800078ec0ff */
[----:B------:R-:W-:-:S05]  /*edf0*/  F2FP.F16.E4M3.UNPACK_B R12, R12 ;  /* 0x0000000cff0c723e */ /* 0x000fca00020006ff */
[----:B------:R-:W-:Y:S02]  /*ee00*/  HADD2.F32 R14, -RZ, R12.H0_H0 ;  /* 0x2000000cff0e7230 */ /* 0x000fe40000004100 */
[----:B------:R-:W-:-:S04]  /*ee10*/  @!P3 IMAD.WIDE.U32 R12, R13, 0xc0, R10 ;  /* 0x000000c00d0cb825 */ /* 0x000fc800078e000a */
[----:B------:R-:W-:Y:S01]  /*ee20*/  FMUL R11, R14, UR16 ;  /* 0x000000100e0b7c20 */ /* 0x000fe20008400000 */
[----:B------:R-:W-:Y:S01]  /*ee30*/  @!P3 VIADD R14, R13, UR4 ;  /* 0x000000040d0ebc36 */ /* 0x000fe20008000000 */
[----:B0-----:R-:W-:Y:S02]  /*ee40*/  @!P3 IADD3 R10, P4, P5, R12, UR8, R16 ;  /* 0x000000080c0abc10 */ /* 0x001fe4000fd9e010 */
[----:B------:R-:W-:Y:S01]  /*ee50*/  FFMA R26, R26, UR15, R11 ;  /* 0x0000000f1a1a7c23 */ /* 0x000fe2000800000b */
[----:B------:R-:W-:Y:S02]  /*ee60*/  PRMT R12, RZ, 0x7610, R12 ;  /* 0x00007610ff0c7816 */ /* 0x000fe4000000000c */
[----:B------:R-:W-:Y:S02]  /*ee70*/  @!P3 IADD3.X R11, R14, UR5, R17, P4, P5 ;  /* 0x000000050e0bbc10 */ /* 0x000fe4000a7ea411 */
[----:B------:R-:W-:Y:S01]  /*ee80*/  F2FP.SATFINITE.E4M3.F32.PACK_AB_MERGE_C R15, RZ, R26, RZ ;  /* 0x0000001aff0f723e */ /* 0x000fe200048070ff */
[----:B------:R-:W0:Y:S04]  /*ee90*/  @!P2 LDC.64 R16, c[0x0][0x650] ;  /* 0x00019400ff10ab82 */ /* 0x000e280000000a00 */
[----:B------:R1:W-:Y:S04]  /*eea0*/  @!P3 STG.E.U8 desc[UR12][R10.64], R15 ;  /* 0x0000000f0a00b986 */ /* 0x0003e8000c10110c */
[----:B------:R-:W2:Y:S01]  /*eeb0*/  @!P2 LDG.E.U8 R12, desc[UR12][R8.64+0x1] ;  /* 0x0000010c080ca981 */ /* 0x000ea2000c1e1100 */
[----:B------:R-:W-:Y:S01]  /*eec0*/  VOTEU.ALL UP0, P2 ;  /* 0x00000000003f7886 */ /* 0x000fe20001000000 */
[----:B------:R-:W-:-:S04]  /*eed0*/  IMAD.U32 R13, RZ, RZ, UR6 ;  /* 0x00000006ff0d7e24 */ /* 0x000fc8000f8e00ff */
[----:B------:R-:W-:Y:S01]  /*eee0*/  @!UP0 UIMAD UR4, UR7, 0xc0, URZ ;  /* 0x000000c0070488a4 */ /* 0x000fe2000f8e023f */
[----:B-1----:R-:W-:Y:S02]  /*eef0*/  @!P2 IMAD.MOV.U32 R10, RZ, RZ, R4 ;  /* 0x000000ffff0aa224 */ /* 0x002fe400078e0004 */
[----:B------:R-:W-:Y:S01]  /*ef00*/  @!P2 IMAD.MOV.U32 R11, RZ, RZ, R3 ;  /* 0x000000ffff0ba224 */ /* 0x000fe200078e0003 */
[----:B------:R-:W-:-:S13]  /*ef10*/  ISETP.LT.OR P3, PT, R0, 0x9, !P0 ;  /* 0x000000090000780c */ /* 0x000fda0004761670 */
[----:B------:R-:W1:Y:S01]  /*ef20*/  @!P3 LDC.64 R18, c[0x0][0x650] ;  /* 0x00019400ff12bb82 */ /* 0x000e620000000a00 */
[----:B--2---:R-:W-:-:S04]  /*ef30*/  LOP3.LUT R12, R12, 0xff, RZ, 0xc0, !PT ;  /* 0x000000ff0c0c7812 */ /* 0x004fc800078ec0ff */
[----:B------:R-:W-:-:S05]  /*ef40*/  F2FP.F16.E4M3.UNPACK_B R12, R12 ;  /* 0x0000000cff0c723e */ /* 0x000fca00020006ff */
[----:B------:R-:W-:Y:S02]  /*ef50*/  HADD2.F32 R14, -RZ, R12.H0_H0 ;  /* 0x2000000cff0e7230 */ /* 0x000fe40000004100 */
[----:B------:R-:W-:-:S04]  /*ef60*/  @!P2 IMAD.WIDE.U32 R12, R13, 0xc0, R10 ;  /* 0x000000c00d0ca825 */ /* 0x000fc800078e000a */
[----:B------:R-:W-:Y:S01]  /*ef70*/  FMUL R14, R14, UR16 ;  /* 0x000000100e0e7c20 */ /* 0x000fe20008400000 */
[----:B------:R-:W-:Y:S01]  /*ef80*/  @!P2 VIADD R10, R13, UR4 ;  /* 0x000000040d0aac36 */ /* 0x000fe20008000000 */
[----:B0-----:R-:W-:Y:S02]  /*ef90*/  @!P2 IADD3 R12, P4, P5, R12, UR8, R16 ;  /* 0x000000080c0cac10 */ /* 0x001fe4000fd9e010 */
[----:B------:R-:W-:Y:S02]  /*efa0*/  FFMA R14, R27, UR15, R14 ;  /* 0x0000000f1b0e7c23 */ /* 0x000fe4000800000e */
[----:B------:R-:W-:Y:S02]  /*efb0*/  @!P2 IADD3.X R13, R10, UR5, R17, P4, P5 ;  /* 0x000000050a0dac10 */ /* 0x000fe4000a7ea411 */
[----:B------:R-:W-:Y:S02]  /*efc0*/  PRMT R10, RZ, 0x7610, R10 ;  /* 0x00007610ff0a7816 */ /* 0x000fe4000000000a */
[----:B------:R-:W-:-:S05]  /*efd0*/  F2FP.SATFINITE.E4M3.F32.PACK_AB_MERGE_C R17, RZ, R14, RZ ;  /* 0x0000000eff11723e */ /* 0x000fca00048070ff */
[----:B------:R0:W-:Y:S04]  /*efe0*/  @!P2 STG.E.U8 desc[UR12][R12.64+0x1], R17 ;  /* 0x000001110c00a986 */ /* 0x0001e8000c10110c */
[----:B------:R-:W2:Y:S01]  /*eff0*/  @!P3 LDG.E.U8 R10, desc[UR12][R6.64+0x8] ;  /* 0x0000080c060ab981 */ /* 0x000ea2000c1e1100 */
[----:B------:R-:W-:Y:S02]  /*f000*/  IMAD.U32 R15, RZ, RZ, UR6 ;  /* 0x00000006ff0f7e24 */ /* 0x000fe4000f8e00ff */
[----:B------:R-:W-:Y:S01]  /*f010*/  @!P3 IMAD.MOV.U32 R11, RZ, RZ, R3 ;  /* 0x000000ffff0bb224 */ /* 0x000fe200078e0003 */
[----:B------:R-:W-:Y:S01]  /*f020*/  VOTEU.ALL UP0, P3 ;  /* 0x00000000003f7886 */ /* 0x000fe20001800000 */
[----:B------:R-:W-:-:S04]  /*f030*/  ISETP.LT.OR P4, PT, R0, 0xa, !P0 ;  /* 0x0000000a0000780c */ /* 0x000fc80004781670 */
[----:B------:R-:W-:Y:S01]  /*f040*/  @!UP0 UIMAD UR4, UR7, 0xc0, URZ ;  /* 0x000000c0070488a4 */ /* 0x000fe2000f8e023f */
[----:B0-----:R-:W-:-:S08]  /*f050*/  PRMT R12, RZ, 0x7610, R12 ;  /* 0x00007610ff0c7816 */ /* 0x001fd0000000000c */
[----:B------:R-:W0:Y:S01]  /*f060*/  @!P4 LDC.64 R16, c[0x0][0x650] ;  /* 0x00019400ff10cb82 */ /* 0x000e220000000a00 */
[----:B--2---:R-:W-:-:S04]  /*f070*/  LOP3.LUT R10, R10, 0xff, RZ, 0xc0, !PT ;  /* 0x000000ff0a0a7812 */ /* 0x004fc800078ec0ff */
[----:B------:R-:W-:-:S05]  /*f080*/  F2FP.F16.E4M3.UNPACK_B R10, R10 ;  /* 0x0000000aff0a723e */ /* 0x000fca00020006ff */
[----:B------:R-:W-:Y:S02]  /*f090*/  HADD2.F32 R14, -RZ, R10.H0_H0 ;  /* 0x2000000aff0e7230 */ /* 0x000fe40000004100 */
[----:B------:R-:W-:-:S04]  /*f0a0*/  @!P3 IMAD.MOV.U32 R10, RZ, RZ, R4 ;  /* 0x000000ffff0ab224 */ /* 0x000fc800078e0004 */
[----:B------:R-:W-:-:S04]  /*f0b0*/  @!P3 IMAD.WIDE.U32 R10, R15, 0xc0, R10 ;  /* 0x000000c00f0ab825 */ /* 0x000fc800078e000a */
[----:B------:R-:W-:-:S04]  /*f0c0*/  FMUL R15, R14, UR16 ;  /* 0x000000100e0f7c20 */ /* 0x000fc80008400000 */
[----:B------:R-:W-:Y:S01]  /*f0d0*/  FFMA R15, R28, UR15, R15 ;  /* 0x0000000f1c0f7c23 */ /* 0x000fe2000800000f */
[----:B-1----:R-:W-:-:S04]  /*f0e0*/  @!P3 IADD3 R10, P2, R10, R18, RZ ;  /* 0x000000120a0ab210 */ /* 0x002fc80007f5e0ff */
[----:B------:R-:W-:Y:S02]  /*f0f0*/  @!P3 IADD3.X R11, R19, UR4, R11, P2, !PT ;  /* 0x00000004130bbc10 */ /* 0x000fe400097fe40b */
[----:B------:R-:W-:-:S05]  /*f100*/  F2FP.SATFINITE.E4M3.F32.PACK_AB_MERGE_C R15, RZ, R15, RZ ;  /* 0x0000000fff0f723e */ /* 0x000fca00048070ff */
[----:B------:R1:W-:Y:S04]  /*f110*/  @!P3 STG.E.U8 desc[UR12][R10.64+0x8], R15 ;  /* 0x0000080f0a00b986 */ /* 0x0003e8000c10110c */
[----:B------:R-:W2:Y:S01]  /*f120*/  @!P4 LDG.E.U8 R12, desc[UR12][R6.64+0x9] ;  /* 0x0000090c060cc981 */ /* 0x000ea2000c1e1100 */
[----:B------:R-:W-:Y:S01]  /*f130*/  IMAD.U32 R13, RZ, RZ, UR6 ;  /* 0x00000006ff0d7e24 */ /* 0x000fe2000f8e00ff */
[----:B------:R-:W-:Y:S01]  /*f140*/  VOTEU.ALL UP0, P4 ;  /* 0x00000000003f7886 */ /* 0x000fe20002000000 */
[----:B-1----:R-:W-:Y:S02]  /*f150*/  @!P4 IMAD.MOV.U32 R10, RZ, RZ, R4 ;  /* 0x000000ffff0ac224 */ /* 0x002fe400078e0004 */
[----:B------:R-:W-:Y:S01]  /*f160*/  @!P4 IMAD.MOV.U32 R11, RZ, RZ, R3 ;  /* 0x000000ffff0bc224 */ /* 0x000fe200078e0003 */
[----:B------:R-:W-:Y:S01]  /*f170*/  ISETP.LT.OR P2, PT, R0, 0x9, !P1 ;  /* 0x000000090000780c */ /* 0x000fe20004f41670 */
[----:B------:R-:W-:Y:S01]  /*f180*/  @!UP0 UIMAD UR4, UR7, 0xc0, URZ ;  /* 0x000000c0070488a4 */ /* 0x000fe2000f8e023f */
[----:B--2---:R-:W-:-:S04]  /*f190*/  LOP3.LUT R12, R12, 0xff, RZ, 0xc0, !PT ;  /* 0x000000ff0c0c7812 */ /* 0x004fc800078ec0ff */
[----:B------:R-:W-:-:S05]  /*f1a0*/  F2FP.F16.E4M3.UNPACK_B R12, R12 ;  /* 0x0000000cff0c723e */ /* 0x000fca00020006ff */
[----:B------:R-:W-:Y:S02]  /*f1b0*/  HADD2.F32 R14, -RZ, R12.H0_H0 ;  /* 0x2000000cff0e7230 */ /* 0x000fe40000004100 */
[----:B------:R-:W-:-:S04]  /*f1c0*/  @!P4 IMAD.WIDE.U32 R12, R13, 0xc0, R10 ;  /* 0x000000c00d0cc825 */ /* 0x000fc800078e000a */
[----:B------:R-:W-:Y:S01]  /*f1d0*/  FMUL R14, R14, UR16 ;  /* 0x000000100e0e7c20 */ /* 0x000fe20008400000 */
[----:B0-----:R-:W-:-:S03]  /*f1e0*/  @!P4 IADD3 R10, P3, R12, R16, RZ ;  /* 0x000000100c0ac210 */ /* 0x001fc60007f7e0ff */
[----:B------:R-:W-:Y:S01]  /*f1f0*/  FFMA R14, R29, UR15, R14 ;  /* 0x0000000f1d0e7c23 */ /* 0x000fe2000800000e */
[----:B------:R-:W-:Y:S02]  /*f200*/  PRMT R12, RZ, 0x7610, R12 ;  /* 0x00007610ff0c7816 */ /* 0x000fe4000000000c */
[----:B------:R-:W-:Y:S02]  /*f210*/  @!P4 IADD3.X R11, R17, UR4, R13, P3, !PT ;  /* 0x00000004110bcc10 */ /* 0x000fe40009ffe40d */
        /* <DEDUP_REMOVED lines=19> */
[----:B------:R-:W-:Y:S01]  /*f350*/  PRMT R10, RZ, 0x7610, R10 ;  /* 0x00007610ff0a7816 */ /* 0x000fe2000000000a */
[----:B------:R-:W0:Y:S01]  /*f360*/  @!P3 LDC.64 R16, c[0x0][0x650] ;  /* 0x00019400ff10bb82 */ /* 0x000e220000000a00 */
[----:B------:R-:W-:-:S05]  /*f370*/  F2FP.SATFINITE.E4M3.F32.PACK_AB_MERGE_C R15, RZ, R11, RZ ;  /* 0x0000000bff0f723e */ /* 0x000fca00048070ff */
[----:B------:R1:W-:Y:S04]  /*f380*/  @!P2 STG.E.U8 desc[UR12][R12.64+0x8], R15 ;  /* 0x0000080f0c00a986 */ /* 0x0003e8000c10110c */
[----:B------:R-:W2:Y:S01]  /*f390*/  @!P3 LDG.E.U8 R10, desc[UR12][R8.64+0x9] ;  /* 0x0000090c080ab981 */ /* 0x000ea2000c1e1100 */
[----:B------:R-:W-:Y:S01]  /*f3a0*/  VOTEU.ALL UP0, P3 ;  /* 0x00000000003f7886 */ /* 0x000fe20001800000 */
[----:B------:R-:W-:Y:S02]  /*f3b0*/  IMAD.U32 R19, RZ, RZ, UR6 ;  /* 0x00000006ff137e24 */ /* 0x000fe4000f8e00ff */
[----:B------:R-:W-:Y:S02]  /*f3c0*/  @!P3 IMAD.MOV.U32 R11, RZ, RZ, R3 ;  /* 0x000000ffff0bb224 */ /* 0x000fe400078e0003 */
[----:B------:R-:W-:Y:S01]  /*f3d0*/  @!UP0 UIMAD UR4, UR7, 0xc0, URZ ;  /* 0x000000c0070488a4 */ /* 0x000fe2000f8e023f */
[----:B------:R-:W-:-:S02]  /*f3e0*/  ISETP.LT.OR P2, PT, R0, 0x11, !P0 ;  /* 0x000000110000780c */ /* 0x000fc40004741670 */
[----:B--2---:R-:W-:-:S04]  /*f3f0*/  LOP3.LUT R10, R10, 0xff, RZ, 0xc0, !PT ;  /* 0x000000ff0a0a7812 */ /* 0x004fc800078ec0ff */
[----:B------:R-:W-:-:S05]  /*f400*/  F2FP.F16.E4M3.UNPACK_B R10, R10 ;  /* 0x0000000aff0a723e */ /* 0x000fca00020006ff */
[----:B------:R-:W-:Y:S02]  /*f410*/  HADD2.F32 R14, -RZ, R10.H0_H0 ;  /* 0x2000000aff0e7230 */ /* 0x000fe40000004100 */
[----:B------:R-:W-:-:S03]  /*f420*/  @!P3 IMAD.MOV.U32 R10, RZ, RZ, R4 ;  /* 0x000000ffff0ab224 */ /* 0x000fc600078e0004 */
[----:B------:R-:W-:Y:S01]  /*f430*/  FMUL R14, R14, UR16 ;  /* 0x000000100e0e7c20 */ /* 0x000fe20008400000 */
[----:B------:R-:W-:Y:S02]  /*f440*/  @!P3 IMAD.WIDE.U32 R10, R19, 0xc0, R10 ;  /* 0x000000c0130ab825 */ /* 0x000fe400078e000a */
[----:B------:R-:W2:Y:S02]  /*f450*/  @!P2 LDC.64 R18, c[0x0][0x650] ;  /* 0x00019400ff12ab82 */ /* 0x000ea40000000a00 */
[----:B------:R-:W-:Y:S01]  /*f460*/  FFMA R14, R31, UR15, R14 ;  /* 0x0000000f1f0e7c23 */ /* 0x000fe2000800000e */
[----:B-1----:R-:W-:Y:S01]  /*f470*/  @!P3 VIADD R12, R11, UR4 ;  /* 0x000000040b0cbc36 */ /* 0x002fe20008000000 */
[----:B0-----:R-:W-:-:S04]  /*f480*/  @!P3 IADD3 R10, P4, P5, R10, UR8, R16 ;  /* 0x000000080a0abc10 */ /* 0x001fc8000fd9e010 */
[----:B------:R-:W-:Y:S02]  /*f490*/  @!P3 IADD3.X R11, R12, UR5, R17, P4, P5 ;  /* 0x000000050c0bbc10 */ /* 0x000fe4000a7ea411 */
[----:B------:R-:W-:Y:S02]  /*f4a0*/  F2FP.SATFINITE.E4M3.F32.PACK_AB_MERGE_C R17, RZ, R14, RZ ;  /* 0x0000000eff11723e */ /* 0x000fe400048070ff */
[----:B------:R-:W-:-:S03]  /*f4b0*/  PRMT R12, RZ, 0x7610, R12 ;  /* 0x00007610ff0c7816 */ /* 0x000fc6000000000c */
[----:B------:R0:W-:Y:S04]  /*f4c0*/  @!P3 STG.E.U8 desc[UR12][R10.64+0x9], R17 ;  /* 0x000009110a00b986 */ /* 0x0001e8000c10110c */
[----:B------:R-:W4:Y:S01]  /*f4d0*/  @!P2 LDG.E.U8 R12, desc[UR12][R6.64+0x10] ;  /* 0x0000100c060ca981 */ /* 0x000f22000c1e1100 */
[----:B------:R-:W-:Y:S01]  /*f4e0*/  IMAD.U32 R13, RZ, RZ, UR6 ;  /* 0x00000006ff0d7e24 */ /* 0x000fe2000f8e00ff */
[----:B------:R-:W-:Y:S01]  /*f4f0*/  VOTEU.ALL UP0, P2 ;  /* 0x00000000003f7886 */ /* 0x000fe20001000000 */
[----:B0-----:R-:W-:Y:S02]  /*f500*/  @!P2 IMAD.MOV.U32 R10, RZ, RZ, R4 ;  /* 0x000000ffff0aa224 */ /* 0x001fe400078e0004 */
[----:B------:R-:W-:Y:S01]  /*f510*/  @!P2 IMAD.MOV.U32 R11, RZ, RZ, R3 ;  /* 0x000000ffff0ba224 */ /* 0x000fe200078e0003 */
[----:B------:R-:W-:Y:S01]  /*f520*/  ISETP.LT.OR P3, PT, R0, 0x12, !P0 ;  /* 0x000000120000780c */ /* 0x000fe20004761670 */
[----:B------:R-:W-:-:S12]  /*f530*/  @!UP0 UIMAD UR4, UR7, 0xc0, URZ ;  /* 0x000000c0070488a4 */ /* 0x000fd8000f8e023f */
[----:B------:R-:W0:Y:S01]  /*f540*/  @!P3 LDC.64 R16, c[0x0][0x650] ;  /* 0x00019400ff10bb82 */ /* 0x000e220000000a00 */
[----:B----4-:R-:W-:-:S04]  /*f550*/  LOP3.LUT R12, R12, 0xff, RZ, 0xc0, !PT ;  /* 0x000000ff0c0c7812 */ /* 0x010fc800078ec0ff */
[----:B------:R-:W-:-:S05]  /*f560*/  F2FP.F16.E4M3.UNPACK_B R12, R12 ;  /* 0x0000000cff0c723e */ /* 0x000fca00020006ff */
[----:B------:R-:W-:Y:S02]  /*f570*/  HADD2.F32 R14, -RZ, R12.H0_H0 ;  /* 0x2000000cff0e7230 */ /* 0x000fe40000004100 */
[----:B------:R-:W-:-:S04]  /*f580*/  @!P2 IMAD.WIDE.U32 R12, R13, 0xc0, R10 ;  /* 0x000000c00d0ca825 */ /* 0x000fc800078e000a */
[----:B------:R-:W-:Y:S01]  /*f590*/  FMUL R15, R14, UR16 ;  /* 0x000000100e0f7c20 */ /* 0x000fe20008400000 */
[----:B--2---:R-:W-:-:S03]  /*f5a0*/  @!P2 IADD3 R10, P4, R12, R18, RZ ;  /* 0x000000120c0aa210 */ /* 0x004fc60007f9e0ff */
[----:B------:R-:W-:Y:S01]  /*f5b0*/  FFMA R15, R32, UR15, R15 ;  /* 0x0000000f200f7c23 */ /* 0x000fe2000800000f */
[----:B------:R-:W-:Y:S02]  /*f5c0*/  PRMT R12, RZ, 0x7610, R12 ;  /* 0x00007610ff0c7816 */ /* 0x000fe4000000000c */
        /* <DEDUP_REMOVED lines=928> */
[----:B----4-:R-:W-:-:S05]  /*12fd0*/  F2FP.F16.E4M3.UNPACK_B R12, R12 ;  /* 0x0000000cff0c723e */ /* 0x010fca00020006ff */
        /* <DEDUP_REMOVED lines=15> */
[----:B------:R-:W-:-:S12]  /*130d0*/  @!UP0 UIMAD UR4, UR7, 0xc0, URZ ;  /* 0x000000c0070488a4 */ /* 0x000fd8000f8e023f */
[----:B------:R-:W1:Y:S01]  /*130e0*/  @!P2 LDC.64 R18, c[0x0][0x650] ;  /* 0x00019400ff12ab82 */ /* 0x000e620000000a00 */
[----:B--2---:R-:W-:-:S05]  /*130f0*/  F2FP.F16.E4M3.UNPACK_B R12, R12 ;  /* 0x0000000cff0c723e */ /* 0x004fca00020006ff */
[----:B------:R-:W-:Y:S02]  /*13100*/  HADD2.F32 R14, -RZ, R12.H0_H0 ;  /* 0x2000000cff0e7230 */ /* 0x000fe40000004100 */
[----:B------:R-:W-:-:S04]  /*13110*/  @!P3 IMAD.WIDE.U32 R12, R13, 0xc0, R10 ;  /* 0x000000c00d0cb825 */ /* 0x000fc800078e000a */
[----:B------:R-:W-:Y:S01]  /*13120*/  FMUL R14, R14, UR16 ;  /* 0x000000100e0e7c20 */ /* 0x000fe20008400000 */
[----:B0-----:R-:W-:-:S03]  /*13130*/  @!P3 IADD3 R10, P4, R12, R16, RZ ;  /* 0x000000100c0ab210 */ /* 0x001fc60007f9e0ff */
[----:B------:R-:W-:Y:S01]  /*13140*/  FFMA R14, R81, UR15, R14 ;  /* 0x0000000f510e7c23 */ /* 0x000fe2000800000e */
[----:B------:R-:W-:Y:S02]  /*13150*/  PRMT R12, RZ, 0x7610, R12 ;  /* 0x00007610ff0c7816 */ /* 0x000fe4000000000c */
[----:B------:R-:W-:Y:S02]  /*13160*/  @!P3 IADD3.X R11, R17, UR4, R13, P4, !PT ;  /* 0x00000004110bbc10 */ /* 0x000fe4000a7fe40d */
[----:B------:R-:W-:-:S05]  /*13170*/  F2FP.SATFINITE.E4M3.F32.PACK_AB_MERGE_C R17, RZ, R14, RZ ;  /* 0x0000000eff11723e */ /* 0x000fca00048070ff */
[----:B------:R0:W-:Y:S04]  /*13180*/  @!P3 STG.E.U8 desc[UR12][R10.64+0x71], R17 ;  /* 0x000071110a00b986 */ /* 0x0001e8000c10110c */
[----:B------:R-:W2:Y:S01]  /*13190*/  @!P2 LDG.E.U8 R12, desc[UR12][R8.64+0x70] ;  /* 0x0000700c080ca981 */ /* 0x000ea2000c1e1100 */
[----:B------:R-:W-:Y:S01]  /*131a0*/  VOTEU.ALL UP0, P2 ;  /* 0x00000000003f7886 */ /* 0x000fe20001000000 */
[----:B------:R-:W-:-:S04]  /*131b0*/  IMAD.U32 R13, RZ, RZ, UR6 ;  /* 0x00000006ff0d7e24 */ /* 0x000fc8000f8e00ff */
[----:B------:R-:W-:Y:S01]  /*131c0*/  @!UP0 UIMAD UR4, UR7, 0xc0, URZ ;  /* 0x000000c0070488a4 */ /* 0x000fe2000f8e023f */
[----:B0-----:R-:W-:Y:S02]  /*131d0*/  @!P2 IMAD.MOV.U32 R10, RZ, RZ, R4 ;  /* 0x000000ffff0aa224 */ /* 0x001fe400078e0004 */
[----:B------:R-:W-:Y:S01]  /*131e0*/  @!P2 IMAD.MOV.U32 R11, RZ, RZ, R3 ;  /* 0x000000ffff0ba224 */ /* 0x000fe200078e0003 */
[----:B------:R-:W-:-:S13]  /*131f0*/  ISETP.LT.OR P3, PT, R0, 0x72, !P1 ;  /* 0x000000720000780c */ /* 0x000fda0004f61670 */
[----:B------:R-:W0:Y:S01]  /*13200*/  @!P3 LDC.64 R16, c[0x0][0x650] ;  /* 0x00019400ff10bb82 */ /* 0x000e220000000a00 */
[----:B--2---:R-:W-:-:S05]  /*13210*/  F2FP.F16.E4M3.UNPACK_B R12, R12 ;  /* 0x0000000cff0c723e */ /* 0x004fca00020006ff */
[----:B------:R-:W-:Y:S02]  /*13220*/  HADD2.F32 R14, -RZ, R12.H0_H0 ;  /* 0x2000000cff0e7230 */ /* 0x000fe40000004100 */
[----:B------:R-:W-:-:S04]  /*13230*/  @!P2 IMAD.WIDE.U32 R12, R13, 0xc0, R10 ;  /* 0x000000c00d0ca825 */ /* 0x000fc800078e000a */
[----:B------:R-:W-:Y:S01]  /*13240*/  FMUL R15, R14, UR16 ;  /* 0x000000100e0f7c20 */ /* 0x000fe20008400000 */
[----:B------:R-:W-:Y:S01]  /*13250*/  @!P2 VIADD R10, R13, UR4 ;  /* 0x000000040d0aac36 */ /* 0x000fe20008000000 */
[----:B-1----:R-:W-:Y:S02]  /*13260*/  @!P2 IADD3 R12, P4, P5, R12, UR8, R18 ;  /* 0x000000080c0cac10 */ /* 0x002fe4000fd9e012 */
[----:B------:R-:W-:Y:S02]  /*13270*/  FFMA R15, R82, UR15, R15 ;  /* 0x0000000f520f7c23 */ /* 0x000fe4000800000f */
[----:B------:R-:W-:Y:S02]  /*13280*/  @!P2 IADD3.X R13, R10, UR5, R19, P4, P5 ;  /* 0x000000050a0dac10 */ /* 0x000fe4000a7ea413 */
[----:B------:R-:W-:Y:S02]  /*13290*/  PRMT R10, RZ, 0x7610, R10 ;  /* 0x00007610ff0a7816 */ /* 0x000fe4000000000a */
        /* <DEDUP_REMOVED lines=8> */
[----:B--2---:R-:W-:-:S05]  /*13320*/  F2FP.F16.E4M3.UNPACK_B R10, R10 ;  /* 0x0000000aff0a723e */ /* 0x004fca00020006ff */
        /* <DEDUP_REMOVED lines=30> */
[----:B------:R2:W4:Y:S01]  /*13510*/  @!P0 LDG.E.U8 R12, desc[UR12][R6.64+0x79] ;  /* 0x0000790c060c8981 */ /* 0x000522000c1e1100 */
[----:B------:R-:W-:Y:S01]  /*13520*/  IMAD.U32 R13, RZ, RZ, UR6 ;  /* 0x00000006ff0d7e24 */ /* 0x000fe2000f8e00ff */
[----:B------:R-:W-:Y:S01]  /*13530*/  VOTEU.ALL UP0, P0 ;  /* 0x00000000003f7886 */ /* 0x000fe20000000000 */
[----:B------:R-:W-:Y:S01]  /*13540*/  ISETP.LT.OR P2, PT, R0, 0x79, !P1 ;  /* 0x000000790000780c */ /* 0x000fe20004f41670 */
[----:B--2---:R-:W-:Y:S02]  /*13550*/  @!P0 IMAD.MOV.U32 R6, RZ, RZ, R4 ;  /* 0x000000ffff068224 */ /* 0x004fe400078e0004 */
[----:B------:R-:W-:Y:S01]  /*13560*/  @!P0 IMAD.MOV.U32 R7, RZ, RZ, R3 ;  /* 0x000000ffff078224 */ /* 0x000fe200078e0003 */
[----:B------:R-:W-:Y:S01]  /*13570*/  @!UP0 UIMAD UR4, UR7, 0xc0, URZ ;  /* 0x000000c0070488a4 */ /* 0x000fe2000f8e023f */
[----:B-1----:R-:W-:-:S02]  /*13580*/  PRMT R10, RZ, 0x7610, R10 ;  /* 0x00007610ff0a7816 */ /* 0x002fc4000000000a */
[----:B----4-:R-:W-:-:S05]  /*13590*/  F2FP.F16.E4M3.UNPACK_B R12, R12 ;  /* 0x0000000cff0c723e */ /* 0x010fca00020006ff */
[----:B------:R-:W-:Y:S02]  /*135a0*/  HADD2.F32 R14, -RZ, R12.H0_H0 ;  /* 0x2000000cff0e7230 */ /* 0x000fe40000004100 */
[----:B------:R-:W-:-:S04]  /*135b0*/  @!P0 IMAD.WIDE.U32 R12, R13, 0xc0, R6 ;  /* 0x000000c00d0c8825 */ /* 0x000fc800078e0006 */
[----:B------:R-:W-:Y:S01]  /*135c0*/  FMUL R14, R14, UR16 ;  /* 0x000000100e0e7c20 */ /* 0x000fe20008400000 */
[----:B0-----:R-:W-:-:S03]  /*135d0*/  @!P0 IADD3 R6, P3, R12, R16, RZ ;  /* 0x000000100c068210 */ /* 0x001fc60007f7e0ff */
[----:B------:R-:W-:Y:S01]  /*135e0*/  FFMA R14, R85, UR15, R14 ;  /* 0x0000000f550e7c23 */ /* 0x000fe2000800000e */
[----:B------:R-:W-:Y:S02]  /*135f0*/  @!P0 IADD3.X R7, R17, UR4, R13, P3, !PT ;  /* 0x0000000411078c10 */ /* 0x000fe40009ffe40d */
[----:B------:R-:W0:Y:S02]  /*13600*/  @!P2 LDC.64 R16, c[0x0][0x650] ;  /* 0x00019400ff10ab82 */ /* 0x000e240000000a00 */
[----:B------:R-:W-:-:S05]  /*13610*/  F2FP.SATFINITE.E4M3.F32.PACK_AB_MERGE_C R15, RZ, R14, RZ ;  /* 0x0000000eff0f723e */ /* 0x000fca00048070ff */
[----:B------:R1:W-:Y:S04]  /*13620*/  @!P0 STG.E.U8 desc[UR12][R6.64+0x79], R15 ;  /* 0x0000790f06008986 */ /* 0x0003e8000c10110c */
[----:B------:R-:W2:Y:S01]  /*13630*/  @!P2 LDG.E.U8 R10, desc[UR12][R8.64+0x78] ;  /* 0x0000780c080aa981 */ /* 0x000ea2000c1e1100 */
[----:B------:R-:W-:Y:S01]  /*13640*/  VOTEU.ALL UP0, P2 ;  /* 0x00000000003f7886 */ /* 0x000fe20001000000 */
[----:B------:R-:W-:Y:S02]  /*13650*/  IMAD.U32 R11, RZ, RZ, UR6 ;  /* 0x00000006ff0b7e24 */ /* 0x000fe4000f8e00ff */
[----:B-1----:R-:W-:Y:S02]  /*13660*/  @!P2 IMAD.MOV.U32 R6, RZ, RZ, R4 ;  /* 0x000000ffff06a224 */ /* 0x002fe400078e0004 */
[----:B------:R-:W-:Y:S01]  /*13670*/  @!P2 IMAD.MOV.U32 R7, RZ, RZ, R3 ;  /* 0x000000ffff07a224 */ /* 0x000fe200078e0003 */
[----:B------:R-:W-:Y:S01]  /*13680*/  @!UP0 UIMAD UR4, UR7, 0xc0, URZ ;  /* 0x000000c0070488a4 */ /* 0x000fe2000f8e023f */
[----:B------:R-:W-:Y:S01]  /*13690*/  ISETP.LT.OR P1, PT, R0, 0x7a, !P1 ;  /* 0x0000007a0000780c */ /* 0x000fe20004f21670 */
[----:B------:R-:W-:Y:S01]  /*136a0*/  BSSY B0, `(.L_x_29) ;  /* 0x000000e000007945 */ /* 0x000fe20003800000 */
[----:B------:R-:W-:-:S02]  /*136b0*/  PRMT R0, RZ, 0x7610, R0 ;  /* 0x00007610ff007816 */ /* 0x000fc40000000000 */
[----:B--2---:R-:W-:-:S05]  /*136c0*/  F2FP.F16.E4M3.UNPACK_B R10, R10 ;  /* 0x0000000aff0a723e */ /* 0x004fca00020006ff */
[----:B------:R-:W-:Y:S02]  /*136d0*/  HADD2.F32 R12, -RZ, R10.H0_H0 ;  /* 0x2000000aff0c7230 */ /* 0x000fe40000004100 */
[----:B------:R-:W-:-:S04]  /*136e0*/  @!P2 IMAD.WIDE.U32 R10, R11, 0xc0, R6 ;  /* 0x000000c00b0aa825 */ /* 0x000fc800078e0006 */
[----:B------:R-:W-:Y:S01]  /*136f0*/  FMUL R13, R12, UR16 ;  /* 0x000000100c0d7c20 */ /* 0x000fe20008400000 */
[----:B0-----:R-:W-:Y:S01]  /*13700*/  @!P2 IADD3 R6, P0, P3, R10, UR8, R16 ;  /* 0x000000080a06ac10 */ /* 0x001fe2000fb1e010 */
[----:B------:R-:W-:Y:S02]  /*13710*/  @!P2 VIADD R10, R11, UR4 ;  /* 0x000000040b0aac36 */ /* 0x000fe40008000000 */
[----:B---3--:R-:W-:-:S03]  /*13720*/  FFMA R13, R86, UR15, R13 ;  /* 0x0000000f560d7c23 */ /* 0x008fc6000800000d */
[----:B------:R-:W-:Y:S02]  /*13730*/  @!P2 IADD3.X R7, R10, UR5, R17, P0, P3 ;  /* 0x000000050a07ac10 */ /* 0x000fe400087e6411 */
[----:B------:R-:W-:-:S05]  /*13740*/  F2FP.SATFINITE.E4M3.F32.PACK_AB_MERGE_C R13, RZ, R13, RZ ;  /* 0x0000000dff0d723e */ /* 0x000fca00048070ff */
[----:B------:R0:W-:Y:S01]  /*13750*/  @!P2 STG.E.U8 desc[UR12][R6.64+0x78], R13 ;  /* 0x0000780d0600a986 */ /* 0x0001e2000c10110c */
[----:B------:R-:W-:Y:S05]  /*13760*/  @P1 BRA `(.L_x_30) ;  /* 0x0000000000041947 */ /* 0x000fea0003800000 */
[----:B------:R1:W5:Y:S02]  /*13770*/  LDG.E.U8 R0, desc[UR12][R8.64+0x79] ;  /* 0x0000790c08007981 */ /* 0x000364000c1e1100 */
.L_x_30:
[----:B------:R-:W-:Y:S05]  /*13780*/  BSYNC B0 ;  /* 0x0000000000007941 */ /* 0x000fea0003800000 */
.L_x_29:
[----:B-----5:R-:W-:-:S05]  /*13790*/  F2FP.F16.E4M3.UNPACK_B R0, R0 ;  /* 0x00000000ff00723e */ /* 0x020fca00020006ff */
[----:B------:R-:W-:-:S05]  /*137a0*/  HADD2.F32 R0, -RZ, R0.H0_H0 ;  /* 0x20000000ff007230 */ /* 0x000fca0000004100 */
[----:B------:R-:W-:-:S04]  /*137b0*/  FMUL R0, R0, UR16 ;  /* 0x0000001000007c20 */ /* 0x000fc80008400000 */
[----:B------:R-:W-:Y:S01]  /*137c0*/  FFMA R0, R87, UR15, R0 ;  /* 0x0000000f57007c23 */ /* 0x000fe20008000000 */
[----:B------:R-:W-:Y:S06]  /*137d0*/  @P1 EXIT ;  /* 0x000000000000194d */ /* 0x000fec0003800000 */
[----:B------:R-:W-:Y:S01]  /*137e0*/  IMAD.U32 R5, RZ, RZ, UR6 ;  /* 0x00000006ff057e24 */ /* 0x000fe2000f8e00ff */
[----:B------:R-:W-:Y:S01]  /*137f0*/  UIMAD UR4, UR7, 0xc0, URZ ;  /* 0x000000c0070478a4 */ /* 0x000fe2000f8e023f */
[----:B------:R-:W-:Y:S01]  /*13800*/  IMAD.MOV.U32 R2, RZ, RZ, R4 ;  /* 0x000000ffff027224 */ /* 0x000fe200078e0004 */
[----:B------:R-:W-:Y:S02]  /*13810*/  ULDC.64 UR10, c[0x0][0x650] ;  /* 0x00019400000a7ab9 */ /* 0x000fe40000000a00 */
[----:B------:R-:W-:Y:S02]  /*13820*/  IMAD.U32 R4, RZ, RZ, UR11 ;  /* 0x0000000bff047e24 */ /* 0x000fe4000f8e00ff */
[----:B------:R-:W-:-:S04]  /*13830*/  IMAD.WIDE.U32 R2, R5, 0xc0, R2 ;  /* 0x000000c005027825 */ /* 0x000fc800078e0002 */
[----:B------:R-:W-:Y:S02]  /*13840*/  IMAD.U32 R5, RZ, RZ, UR10 ;  /* 0x0000000aff057e24 */ /* 0x000fe4000f8e00ff */
[----:B------:R-:W-:-:S03]  /*13850*/  VIADD R3, R3, UR4 ;  /* 0x0000000403037c36 */ /* 0x000fc60008000000 */
[----:B------:R-:W-:Y:S02]  /*13860*/  IADD3 R2, P0, P1, R2, UR8, R5 ;  /* 0x0000000802027c10 */ /* 0x000fe4000f91e005 */
[----:B------:R-:W-:Y:S02]  /*13870*/  F2FP.SATFINITE.E4M3.F32.PACK_AB_MERGE_C R5, RZ, R0, RZ ;  /* 0x00000000ff05723e */ /* 0x000fe400048070ff */
[----:B------:R-:W-:-:S05]  /*13880*/  IADD3.X R3, R3, UR5, R4, P0, P1 ;  /* 0x0000000503037c10 */ /* 0x000fca00087e2404 */
[----:B------:R-:W-:Y:S01]  /*13890*/  STG.E.U8 desc[UR12][R2.64+0x79], R5 ;  /* 0x0000790502007986 */ /* 0x000fe2000c10110c */
[----:B------:R-:W-:Y:S05]  /*138a0*/  EXIT ;  /* 0x000000000000794d */ /* 0x000fea0003800000 */
.L_x_28:
[----:B------:R-:W3:Y:S04]  /*138b0*/  LDL.LU R11, [R1] ;  /* 0x00000000010b7983 */ /* 0x000ee80000300800 */
[----:B------:R-:W4:Y:S04]  /*138c0*/  LDL.LU R17, [R1+0x8] ;  /* 0x0000080001117983 */ /* 0x000f280000300800 */
[----:B------:R-:W2:Y:S04]  /*138d0*/  LDL.LU R15, [R1+0xc] ;  /* 0x00000c00010f7983 */ /* 0x000ea80000300800 */
        /* <DEDUP_REMOVED lines=46> */
[----:B------:R1:W-:Y:S04]  /*13bc0*/  STL [R1+0x148], R46 ;  /* 0x0001482e01007387 */ /* 0x0003e80000100800 */
[----:B-1----:R-:W2:Y:S04]  /*13bd0*/  LDL.LU R46, [R1+0x68] ;  /* 0x00006800012e7983 */ /* 0x002ea80000300800 */
[----:B------:R1:W-:Y:S04]  /*13be0*/  STL [R1+0x144], R45 ;  /* 0x0001442d01007387 */ /* 0x0003e80000100800 */
[----:B-1----:R-:W2:Y:S04]  /*13bf0*/  LDL.LU R45, [R1+0x64] ;  /* 0x00006400012d7983 */ /* 0x002ea80000300800 */
[----:B------:R1:W-:Y:S04]  /*13c00*/  STL [R1+0x140], R44 ;  /* 0x0001402c01007387 */ /* 0x0003e80000100800 */
[----:B-1----:R-:W2:Y:S04]  /*13c10*/  LDL.LU R44, [R1+0x48] ;  /* 0x00004800012c7983 */ /* 0x002ea80000300800 */
[----:B------:R1:W-:Y:S04]  /*13c20*/  STL.64 [R1+0x138], R42 ;  /* 0x0001382a01007387 */ /* 0x0003e80000100a00 */
[----:B-1----:R-:W2:Y:S04]  /*13c30*/  LDL.LU R42, [R1+0x18] ;  /* 0x00001800012a7983 */ /* 0x002ea80000300800 */
[----:B------:R-:W2:Y:S04]  /*13c40*/  LDL.LU R43, [R1+0x1c] ;  /* 0x00001c00012b7983 */ /* 0x000ea80000300800 */
[----:B------:R1:W-:Y:S04]  /*13c50*/  STL.64 [R1+0x130], R40 ;  /* 0x0001302801007387 */ /* 0x0003e80000100a00 */
[----:B-1----:R-:W4:Y:S01]  /*13c60*/  LDL.LU R41, [R1+0x4] ;  /* 0x0000040001297983 */ /* 0x002f220000300800 */
[----:B------:R-:W-:-:S02]  /*13c70*/  ISETP.GE.AND P4, PT, R12, 0x1, PT ;  /* 0x000000010c00780c */ /* 0x000fc40003f86270 */
[----:B------:R-:W-:Y:S01]  /*13c80*/  ISETP.GE.AND P3, PT, R12, 0x9, PT ;  /* 0x000000090c00780c */ /* 0x000fe20003f66270 */
[----:B------:R-:W-:Y:S01]  /*13c90*/  STL.64 [R1+0x128], R38 ;  /* 0x0001282601007387 */ /* 0x000fe20000100a00 */
[----:B------:R-:W-:-:S03]  /*13ca0*/  ISETP.LT.OR P0, PT, R0, 0x1, !P4 ;  /* 0x000000010000780c */ /* 0x000fc60006701670 */
[----:B------:R1:W-:Y:S10]  /*13cb0*/  STL.64 [R1+0x120], R36 ;  /* 0x0001202401007387 */ /* 0x0003f40000100a00 */
[----:B------:R-:W0:Y:S01]  /*13cc0*/  @!P0 LDC.64 R8, c[0x0][0x650] ;  /* 0x00019400ff088b82 */ /* 0x000e220000000a00 */
[----:B-1----:R-:W2:Y:S04]  /*13cd0*/  LDL.LU R37, [R1+0x28] ;  /* 0x0000280001257983 */ /* 0x002ea80000300800 */
[----:B------:R1:W-:Y:S01]  /*13ce0*/  STL.64 [R1+0x118], R34 ;  /* 0x0001182201007387 */ /* 0x0003e20000100a00 */
[----:B---3--:R-:W-:-:S05]  /*13cf0*/  FMUL R11, R11, UR15 ;  /* 0x0000000f0b0b7c20 */ /* 0x008fca0008400000 */
[----:B------:R-:W-:Y:S01]  /*13d00*/  F2FP.SATFINITE.E4M3.F32.PACK_AB_MERGE_C R11, RZ, R11, RZ ;  /* 0x0000000bff0b723e */ /* 0x000fe200048070ff */
[----:B-1----:R-:W3:Y:S04]  /*13d10*/  LDL.LU R34, [R1+0x2c] ;  /* 0x00002c0001227983 */ /* 0x002ee80000300800 */
[----:B------:R-:W3:Y:S01]  /*13d20*/  LDL.LU R35, [R1+0x30] ;  /* 0x0000300001237983 */ /* 0x000ee20000300800 */
[----:B0-----:R-:W-:-:S03]  /*13d30*/  @!P0 IADD3 R8, P1, R4, R8, RZ ;  /* 0x0000000804088210 */ /* 0x001fc60007f3e0ff */
[----:B------:R0:W-:Y:S02]  /*13d40*/  STL.64 [R1+0x110], R32 ;  /* 0x0001102001007387 */ /* 0x0001e40000100a00 */
[----:B------:R-:W-:-:S05]  /*13d50*/  @!P0 IMAD.X R9, R3, 0x1, R9, P1 ;  /* 0x0000000103098824 */ /* 0x000fca00008e0609 */
[----:B------:R1:W-:Y:S01]  /*13d60*/  @!P0 STG.E.U8 desc[UR12][R8.64], R11 ;  /* 0x0000000b08008986 */ /* 0x0003e2000c10110c */
[----:B------:R-:W-:-:S03]  /*13d70*/  ISETP.LT.OR P0, PT, R0, 0x2, !P4 ;  /* 0x000000020000780c */ /* 0x000fc60006701670 */
[----:B0-----:R-:W3:Y:S04]  /*13d80*/  LDL.LU R32, [R1+0x34] ;  /* 0x0000340001207983 */ /* 0x001ee80000300800 */
[----:B------:R-:W3:Y:S04]  /*13d90*/  LDL.LU R33, [R1+0x38] ;  /* 0x0000380001217983 */ /* 0x000ee80000300800 */
[----:B------:R0:W-:Y:S02]  /*13da0*/  STL.64 [R1+0x108], R30 ;  /* 0x0001081e01007387 */ /* 0x0001e40000100a00 */
[----:B-1----:R-:W1:Y:S02]  /*13db0*/  @!P0 LDC.64 R8, c[0x0][0x650] ;  /* 0x00019400ff088b82 */ /* 0x002e640000000a00 */
[----:B0-----:R-:W3:Y:S04]  /*13dc0*/  LDL.LU R30, [R1+0x3c] ;  /* 0x00003c00011e7983 */ /* 0x001ee80000300800 */
[----:B------:R-:W3:Y:S04]  /*13dd0*/  LDL.LU R31, [R1+0x40] ;  /* 0x00004000011f7983 */ /* 0x000ee80000300800 */
[----:B------:R0:W-:Y:S01]  /*13de0*/  STL.64 [R1+0x100], R28 ;  /* 0x0001001c01007387 */ /* 0x0001e20000100a00 */
[----:B-1----:R-:W-:-:S05]  /*13df0*/  @!P0 IADD3 R8, P1, R4, R8, RZ ;  /* 0x0000000804088210 */ /* 0x002fca0007f3e0ff */
[----:B------:R-:W-:Y:S01]  /*13e00*/  @!P0 IMAD.X R9, R3, 0x1, R9, P1 ;  /* 0x0000000103098824 */ /* 0x000fe200008e0609 */
[----:B0-----:R-:W3:Y:S04]  /*13e10*/  LDL.LU R29, [R1+0x44] ;  /* 0x00004400011d7983 */ /* 0x001ee80000300800 */
[----:B------:R-:W3:Y:S01]  /*13e20*/  LDL.LU R36, [R1+0x24] ;  /* 0x0000240001247983 */ /* 0x000ee20000300800 */
[----:B----4-:R-:W-:-:S05]  /*13e30*/  FMUL R11, R41, UR15 ;  /* 0x0000000f290b7c20 */ /* 0x010fca0008400000 */
[----:B------:R-:W-:-:S05]  /*13e40*/  F2FP.SATFINITE.E4M3.F32.PACK_AB_MERGE_C R11, RZ, R11, RZ ;  /* 0x0000000bff0b723e */ /* 0x000fca00048070ff */
[----:B------:R0:W-:Y:S01]  /*13e50*/  @!P0 STG.E.U8 desc[UR12][R8.64+0x1], R11 ;  /* 0x0000010b08008986 */ /* 0x0001e2000c10110c */
[----:B------:R-:W-:Y:S01]  /*13e60*/  ISETP.LT.OR P0, PT, R0, 0x1, !P3 ;  /* 0x000000010000780c */ /* 0x000fe20005f01670 */
[----:B0-----:R-:W-:-:S12]  /*13e70*/  FMUL R11, R17, UR15 ;  /* 0x0000000f110b7c20 */ /* 0x001fd80008400000 */
[----:B------:R-:W0:Y:S01]  /*13e80*/  @!P0 LDC.64 R8, c[0x0][0x650] ;  /* 0x00019400ff088b82 */ /* 0x000e220000000a00 */
[----:B------:R-:W-:Y:S02]  /*13e90*/  F2FP.SATFINITE.E4M3.F32.PACK_AB_MERGE_C R11, RZ, R11, RZ ;  /* 0x0000000bff0b723e */ /* 0x000fe400048070ff */
[----:B0-----:R-:W-:-:S04]  /*13ea0*/  @!P0 IADD3 R8, P1, P2, R4, UR8, R8 ;  /* 0x0000000804088c10 */ /* 0x001fc8000fa3e008 */
[----:B------:R-:W-:Y:S02]  /*13eb0*/  @!P0 IADD3.X R9, R3, UR5, R9, P1, P2 ;  /* 0x0000000503098c10 */ /* 0x000fe40008fe4409 */
[----:B------:R-:W-:-:S03]  /*13ec0*/  ISETP.LT.OR P1, PT, R0, 0x2, !P3 ;  /* 0x000000020000780c */ /* 0x000fc60005f21670 */
[----:B------:R0:W-:Y:S01]  /*13ed0*/  @!P0 STG.E.U8 desc[UR12][R8.64], R11 ;  /* 0x0000000b08008986 */ /* 0x0001e2000c10110c */
[----:B------:R-:W-:-:S09]  /*13ee0*/  ISETP.LT.OR P0, PT, R0, 0x9, !P4 ;  /* 0x000000090000780c */ /* 0x000fd20006701670 */
[----:B0-----:R-:W0:Y:S01]  /*13ef0*/  @!P1 LDC.64 R8, c[0x0][0x650] ;  /* 0x00019400ff089b82 */ /* 0x001e220000000a00 */
[----:B--2---:R-:W-:-:S05]  /*13f00*/  FMUL R11, R15, UR15 ;  /* 0x0000000f0f0b7c20 */ /* 0x004fca0008400000 */
[----:B------:R-:W-:Y:S02]  /*13f10*/  F2FP.SATFINITE.E4M3.F32.PACK_AB_MERGE_C R11, RZ, R11, RZ ;  /* 0x0000000bff0b723e */ /* 0x000fe400048070ff */
[----:B0-----:R-:W-:-:S04]  /*13f20*/  @!P1 IADD3 R8, P2, P5, R4, UR8, R8 ;  /* 0x0000000804089c10 */ /* 0x001fc8000fd5e008 */
[----:B------:R-:W-:Y:S02]  /*13f30*/  @!P1 IADD3.X R9, R3, UR5, R9, P2, P5 ;  /* 0x0000000503099c10 */ /* 0x000fe400097ea409 */
[----:B------:R-:W-:-:S03]  /*13f40*/  ISETP.LT.OR P5, PT, R0, 0x9, !P3 ;  /* 0x000000090000780c */ /* 0x000fc60005fa1670 */
[----:B------:R0:W-:Y:S01]  /*13f50*/  @!P1 STG.E.U8 desc[UR12][R8.64+0x1], R11 ;  /* 0x0000010b08009986 */ /* 0x0001e2000c10110c */
[----:B------:R-:W-:Y:S01]  /*13f60*/  ISETP.LT.OR P1, PT, R0, 0xa, !P4 ;  /* 0x0000000a0000780c */ /* 0x000fe20006721670 */
[----:B0-----:R-:W0:Y:S01]  /*13f70*/  @!P0 LDC.64 R8, c[0x0][0x650] ;  /* 0x00019400ff088b82 */ /* 0x001e220000000a00 */
[----:B------:R-:W-:-:S05]  /*13f80*/  FMUL R11, R14, UR15 ;  /* 0x0000000f0e0b7c20 */ /* 0x000fca0008400000 */
[----:B------:R-:W-:Y:S02]  /*13f90*/  F2FP.SATFINITE.E4M3.F32.PACK_AB_MERGE_C R11, RZ, R11, RZ ;  /* 0x0000000bff0b723e */ /* 0x000fe400048070ff */
[----:B------:R-:W1:Y:S01]  /*13fa0*/  @!P5 LDC.64 R14, c[0x0][0x650] ;  /* 0x00019400ff0edb82 */ /* 0x000e620000000a00 */
[----:B0-----:R-:W-:-:S05]  /*13fb0*/  @!P0 IADD3 R8, P2, R4, R8, RZ ;  /* 0x0000000804088210 */ /* 0x001fca0007f5e0ff */
[----:B------:R-:W-:Y:S01]  /*13fc0*/  @!P0 IMAD.X R9, R3, 0x1, R9, P2 ;  /* 0x0000000103098824 */ /* 0x000fe200010e0609 */
[----:B------:R-:W-:-:S04]  /*13fd0*/  ISETP.LT.OR P2, PT, R0, 0xa, !P3 ;  /* 0x0000000a0000780c */ /* 0x000fc80005f41670 */
[----:B------:R0:W-:Y:S02]  /*13fe0*/  @!P0 STG.E.U8 desc[UR12][R8.64+0x8], R11 ;  /* 0x0000080b08008986 */ /* 0x0001e4000c10110c */
[----:B0-----:R-:W0:Y:S01]  /*13ff0*/  @!P1 LDC.64 R8, c[0x0][0x650] ;  /* 0x00019400ff089b82 */ /* 0x001e220000000a00 */
[----:B------:R-:W-:-:S05]  /*14000*/  FMUL R11, R16, UR15 ;  /* 0x0000000f100b7c20 */ /* 0x000fca0008400000 */
[----:B------:R-:W-:Y:S02]  /*14010*/  F2FP.SATFINITE.E4M3.F32.PACK_AB_MERGE_C R11, RZ, R11, RZ ;  /* 0x0000000bff0b723e */ /* 0x000fe400048070ff */
[----:B------:R-:W2:Y:S01]  /*14020*/  @!P2 LDC.64 R16, c[0x0][0x650] ;  /* 0x00019400ff10ab82 */ /* 0x000ea20000000a00 */
[----:B0-----:R-:W-:-:S05]  /*14030*/  @!P1 IADD3 R8, P0, R4, R8, RZ ;  /* 0x0000000804089210 */ /* 0x001fca0007f1e0ff */
[----:B------:R-:W-:Y:S01]  /*14040*/  @!P1 IMAD.X R9, R3, 0x1, R9, P0 ;  /* 0x0000000103099824 */ /* 0x000fe200000e0609 */
[----:B------:R-:W-:-:S04]  /*14050*/  ISETP.LT.OR P0, PT, R0, 0x11, !P4 ;  /* 0x000000110000780c */ /* 0x000fc80006701670 */
[----:B------:R0:W-:Y:S02]  /*14060*/  @!P1 STG.E.U8 desc[UR12][R8.64+0x9], R11 ;  /* 0x0000090b08009986 */ /* 0x0001e4000c10110c */
[----:B0-----:R-:W-:Y:S01]  /*14070*/  FMUL R11, R42, UR15 ;  /* 0x0000000f2a0b7c20 */ /* 0x001fe20008400000 */
[----:B-1----:R-:W-:-:S04]  /*14080*/  @!P5 IADD3 R8, P1, P6, R4, UR8, R14 ;  /* 0x000000080408dc10 */ /* 0x002fc8000fe3e00e */
[----:B------:R-:W-:Y:S02]  /*14090*/  @!P5 IADD3.X R9, R3, UR5, R15, P1, P6 ;  /* 0x000000050309dc10 */ /* 0x000fe40008fec40f */
[----:B------:R-:W-:Y:S01]  /*140a0*/  F2FP.SATFINITE.E4M3.F32.PACK_AB_MERGE_C R11, RZ, R11, RZ ;  /* 0x0000000bff0b723e */ /* 0x000fe200048070ff */
[----:B------:R-:W0:Y:S01]  /*140b0*/  @!P0 LDC.64 R14, c[0x0][0x650] ;  /* 0x00019400ff0e8b82 */ /* 0x000e220000000a00 */
[----:B------:R-:W-:-:S03]  /*140c0*/  ISETP.GE.AND P6, PT, R12, 0x89, PT ;  /* 0x000000890c00780c */ /* 0x000fc60003fc6270 */
[----:B------:R1:W-:Y:S02]  /*140d0*/  @!P5 STG.E.U8 desc[UR12][R8.64+0x8], R11 ;  /* 0x0000080b0800d986 */ /* 0x0003e4000c10110c */
[----:B-1----:R-:W-:Y:S01]  /*140e0*/  FMUL R11, R43, UR15 ;  /* 0x0000000f2b0b7c20 */ /* 0x002fe20008400000 */
[----:B--2---:R-:W-:-:S04]  /*140f0*/  @!P2 IADD3 R8, P1, P5, R4, UR8, R16 ;  /* 0x000000080408ac10 */ /* 0x004fc8000fd3e010 */
[----:B------:R-:W-:Y:S02]  /*14100*/  @!P2 IADD3.X R9, R3, UR5, R17, P1, P5 ;  /* 0x000000050309ac10 */ /* 0x000fe40008fea411 */
[----:B------:R-:W-:-:S05]  /*14110*/  F2FP.SATFINITE.E4M3.F32.PACK_AB_MERGE_C R11, RZ, R11, RZ ;  /* 0x0000000bff0b723e */ /* 0x000fca00048070ff */
[----:B------:R0:W-:Y:S01]  /*14120*/  @!P2 STG.E.U8 desc[UR12][R8.64+0x9], R11 ;  /* 0x0000090b0800a986 */ /* 0x0001e2000c10110c */
[C---:B------:R-:W-:Y:S02]  /*14130*/  ISETP.LT.OR P2, PT, R0.reuse, 0x1, !P6 ;  /* 0x000000010000780c */ /* 0x040fe40007741670 */
[----:B------:R-:W-:Y:S02]  /*14140*/  ISETP.LT.OR P5, PT, R0, 0x2, !P6 ;  /* 0x000000020000780c */ /* 0x000fe400077a1670 */
[----:B0-----:R-:W-:Y:S01]  /*14150*/  @!P0 IADD3 R8, P1, R4, R14, RZ ;  /* 0x0000000e04088210 */ /* 0x001fe20007f3e0ff */
[----:B------:R-:W-:-:S04]  /*14160*/  FMUL R11, R13, UR15 ;  /* 0x0000000f0d0b7c20 */ /* 0x000fc80008400000 */
[----:B------:R-:W-:-:S04]  /*14170*/  @!P0 IMAD.X R9, R3, 0x1, R15, P1 ;  /* 0x0000000103098824 */ /* 0x000fc800008e060f */
[----:B------:R-:W0:Y:S01]  /*14180*/  @!P2 LDC.64 R14, c[0x0][0x650] ;  /* 0x00019400ff0eab82 */ /* 0x000e220000000a00 */
[----:B------:R-:W-:Y:S01]  /*14190*/  F2FP.SATFINITE.E4M3.F32.PACK_AB_MERGE_C R11, RZ, R11, RZ ;  /* 0x0000000bff0b723e */ /* 0x000fe200048070ff */
[----:B------:R-:W-:-:S04]  /*141a0*/  IMAD.U32 R13, RZ, RZ, UR6 ;  /* 0x00000006ff0d7e24 */ /* 0x000fc8000f8e00ff */
[----:B------:R1:W-:Y:S01]  /*141b0*/  @!P0 STG.E.U8 desc[UR12][R8.64+0x10], R11 ;  /* 0x0000100b08008986 */ /* 0x0003e2000c10110c */
[----:B------:R-:W-:Y:S01]  /*141c0*/  IMAD.U32 R16, RZ, RZ, UR6 ;  /* 0x00000006ff107e24 */ /* 0x000fe2000f8e00ff */
[----:B------:R-:W-:Y:S01]  /*141d0*/  @!P2 LEA R13, P0, R13, R4, 0x7 ;  /* 0x000000040d0da211 */ /* 0x000fe200078038ff */
[----:B-1----:R-:W1:Y:S01]  /*141e0*/  @!P5 LDC.64 R8, c[0x0][0x650] ;  /* 0x00019400ff08db82 */ /* 0x002e620000000a00 */
[----:B------:R-:W-:Y:S01]  /*141f0*/  IMAD.U32 R11, RZ, RZ, UR7 ;  /* 0x00000007ff0b7e24 */ /* 0x000fe2000f8e00ff */
[----:B------:R-:W-:-:S04]  /*14200*/  LOP3.LUT R6, R6, 0xff7fffff, RZ, 0xc0, !PT ;  /* 0xff7fffff06067812 */ /* 0x000fc800078ec0ff */
[----:B------:R-:W-:Y:S02]  /*14210*/  @!P2 LEA.HI.X R11, R16, R3, R11, 0x7, P0 ;  /* 0x00000003100ba211 */ /* 0x000fe400000f3c0b */
[----:B0-----:R-:W-:Y:S01]  /*14220*/  @!P2 IADD3 R42, P0, P1, R13, UR8, R14 ;  /* 0x000000080d2aac10 */ /* 0x001fe2000f91e00e */
[----:B------:R-:W-:Y:S01]  /*14230*/  IMAD.U32 R13, RZ, RZ, UR6 ;  /* 0x00000006ff0d7e24 */ /* 0x000fe2000f8e00ff */
[----:B------:R-:W-:Y:S02]  /*14240*/  @P2 LOP3.LUT R6, R6, 0x800000, RZ, 0xfc, !PT ;  /* 0x0080000006062812 */ /* 0x000fe400078efcff */
[----:B------:R-:W-:Y:S01]  /*14250*/  @!P2 IADD3.X R43, R11, UR5, R15, P0, P1 ;  /* 0x000000050b2bac10 */ /* 0x000fe200087e240f */
[----:B------:R-:W-:Y:S01]  /*14260*/  IMAD.U32 R14, RZ, RZ, UR6 ;  /* 0x00000006ff0e7e24 */ /* 0x000fe2000f8e00ff */
[----:B------:R-:W-:Y:S01]  /*14270*/  ISETP.LT.OR P2, PT, R0, 0x9, !P6 ;  /* 0x000000090000780c */ /* 0x000fe20007741670 */
[----:B------:R-:W-:Y:S01]  /*14280*/  IMAD.U32 R11, RZ, RZ, UR7 ;  /* 0x00000007ff0b7e24 */ /* 0x000fe2000f8e00ff */
[----:B------:R-:W-:-:S04]  /*14290*/  @!P5 LEA R13, P0, R13, R4, 0x7 ;  /* 0x000000040d0dd211 */ /* 0x000fc800078038ff */
[----:B------:R-:W-:Y:S02]  /*142a0*/  @!P5 LEA.HI.X R11, R14, R3, R11, 0x7, P0 ;  /* 0x000000030e0bd211 */ /* 0x000fe400000f3c0b */
[----:B-1----:R-:W-:Y:S01]  /*142b0*/  @!P5 IADD3 R40, P0, P1, R13, UR8, R8 ;  /* 0x000000080d28dc10 */ /* 0x002fe2000f91e008 */
[----:B------:R-:W-:Y:S02]  /*142c0*/  IMAD.U32 R13, RZ, RZ, UR6 ;  /* 0x00000006ff0d7e24 */ /* 0x000fe4000f8e00ff */
[----:B------:R-:W-:Y:S01]  /*142d0*/  IMAD.U32 R8, RZ, RZ, UR6 ;  /* 0x00000006ff087e24 */ /* 0x000fe2000f8e00ff */
[----:B------:R-:W-:Y:S01]  /*142e0*/  @!P5 IADD3.X R41, R11, UR5, R9, P0, P1 ;  /* 0x000000050b29dc10 */ /* 0x000fe200087e2409 */
[----:B------:R-:W-:Y:S01]  /*142f0*/  IMAD.U32 R11, RZ, RZ, UR7 ;  /* 0x00000007ff0b7e24 */ /* 0x000fe2000f8e00ff */
[----:B------:R-:W-:-:S04]  /*14300*/  @!P2 LEA R13, P0, R13, R4, 0x7 ;  /* 0x000000040d0da211 */ /* 0x000fc800078038ff */
[----:B------:R-:W-:Y:S02]  /*14310*/  @!P2 LEA.HI.X R11, R8, R3, R11, 0x7, P0 ;  /* 0x00000003080ba211 */ /* 0x000fe400000f3c0b */
[----:B------:R-:W0:Y:S02]  /*14320*/  @!P2 LDC.64 R8, c[0x0][0x650] ;  /* 0x00019400ff08ab82 */ /* 0x000e240000000a00 */
[----:B0-----:R-:W-:-:S04]  /*14330*/  @!P2 IADD3 R38, P0, P1, R13, UR8, R8 ;  /* 0x000000080d26ac10 */ /* 0x001fc8000f91e008 */
[----:B------:R-:W-:Y:S02]  /*14340*/  @!P2 IADD3.X R39, R11, UR5, R9, P0, P1 ;  /* 0x000000050b27ac10 */ /* 0x000fe400087e2409 */
[----:B------:R-:W-:-:S13]  /*14350*/  ISETP.LT.OR P0, PT, R0, 0x12, !P4 ;  /* 0x000000120000780c */ /* 0x000fda0006701670 */
[----:B------:R-:W0:Y:S01]  /*14360*/  @!P0 LDC.64 R8, c[0x0][0x650] ;  /* 0x00019400ff088b82 */ /* 0x000e220000000a00 */
[----:B---3--:R-:W-:-:S05]  /*14370*/  FMUL R11, R36, UR15 ;  /* 0x0000000f240b7c20 */ /* 0x008fca0008400000 */
[----:B------:R-:W-:Y:S02]  /*14380*/  F2FP.SATFINITE.E4M3.F32.PACK_AB_MERGE_C R11, RZ, R11, RZ ;  /* 0x0000000bff0b723e */ /* 0x000fe400048070ff */
[----:B0-----:R-:W-:-:S05]  /*14390*/  @!P0 IADD3 R8, P1, R4, R8, RZ ;  /* 0x0000000804088210 */ /* 0x001fca0007f3e0ff */
[----:B------:R-:W-:-:S05]  /*143a0*/  @!P0 IMAD.X R9, R3, 0x1, R9, P1 ;  /* 0x0000000103098824 */ /* 0x000fca00008e0609 */
[----:B------:R0:W-:Y:S01]  /*143b0*/  @!P0 STG.E.U8 desc[UR12][R8.64+0x11], R11 ;  /* 0x0000110b08008986 */ /* 0x0001e2000c10110c */
[----:B------:R-:W-:-:S13]  /*143c0*/  ISETP.LT.OR P0, PT, R0, 0x11, !P3 ;  /* 0x000000110000780c */ /* 0x000fda0005f01670 */
[----:B0-----:R-:W0:Y:S01]  /*143d0*/  @!P0 LDC.64 R8, c[0x0][0x650] ;  /* 0x00019400ff088b82 */ /* 0x001e220000000a00 */
[----:B------:R-:W-:Y:S02]  /*143e0*/  LOP3.LUT R7, R7, 0x7fffffff, RZ, 0xc0, !PT ;  /* 0x7fffffff07077812 */ /* 0x000fe400078ec0ff */
[----:B------:R-:W-:Y:S02]  /*143f0*/  LOP3.LUT R6, R6, 0xfeffffff, RZ, 0xc0, !PT ;  /* 0xfeffffff06067812 */ /* 0x000fe400078ec0ff */
[----:B------:R-:W-:Y:S01]  /*14400*/  @P5 LOP3.LUT R7, R7, 0x80000000, RZ, 0xfc, !PT ;  /* 0x8000000007075812 */ /* 0x000fe200078efcff */
[----:B------:R-:W-:Y:S01]  /*14410*/  FMUL R11, R37, UR15 ;  /* 0x0000000f250b7c20 */ /* 0x000fe20008400000 */
[----:B------:R-:W-:Y:S02]  /*14420*/  ISETP.LT.OR P5, PT, R0, 0xa, !P6 ;  /* 0x0000000a0000780c */ /* 0x000fe400077a1670 */
[----:B------:R-:W-:Y:S02]  /*14430*/  @P2 LOP3.LUT R6, R6, 0x1000000, RZ, 0xfc, !PT ;  /* 0x0100000006062812 */ /* 0x000fe400078efcff */
[----:B------:R-:W-:Y:S01]  /*14440*/  F2FP.SATFINITE.E4M3.F32.PACK_AB_MERGE_C R11, RZ, R11, RZ ;  /* 0x0000000bff0b723e */ /* 0x000fe200048070ff */
[----:B------:R-:W-:Y:S01]  /*14450*/  IMAD.U32 R13, RZ, RZ, UR6 ;  /* 0x00000006ff0d7e24 */ /* 0x000fe2000f8e00ff */
[----:B0-----:R-:W-:-:S04]  /*14460*/  @!P0 IADD3 R8, P1, P2, R4, UR8, R8 ;  /* 0x0000000804088c10 */ /* 0x001fc8000fa3e008 */
[----:B------:R-:W-:-:S05]  /*14470*/  @!P0 IADD3.X R9, R3, UR5, R9, P1, P2 ;  /* 0x0000000503098c10 */ /* 0x000fca0008fe4409 */
[----:B------:R0:W-:Y:S01]  /*14480*/  @!P0 STG.E.U8 desc[UR12][R8.64+0x10], R11 ;  /* 0x0000100b08008986 */ /* 0x0001e2000c10110c */
[----:B------:R-:W-:Y:S01]  /*14490*/  @!P5 LEA R13, P0, R13, R4, 0x7 ;  /* 0x000000040d0dd211 */ /* 0x000fe200078038ff */
[----:B0-----:R-:W-:Y:S02]  /*144a0*/  IMAD.U32 R8, RZ, RZ, UR6 ;  /* 0x00000006ff087e24 */ /* 0x001fe4000f8e00ff */
[----:B------:R-:W-:-:S05]  /*144b0*/  IMAD.U32 R11, RZ, RZ, UR7 ;  /* 0x00000007ff0b7e24 */ /* 0x000fca000f8e00ff */
[----:B------:R-:W-:Y:S02]  /*144c0*/  @!P5 LEA.HI.X R11, R8, R3, R11, 0x7, P0 ;  /* 0x00000003080bd211 */ /* 0x000fe400000f3c0b */
[----:B------:R-:W0:Y:S02]  /*144d0*/  @!P5 LDC.64 R8, c[0x0][0x650] ;  /* 0x00019400ff08db82 */ /* 0x000e240000000a00 */
[----:B0-----:R-:W-:-:S04]  /*144e0*/  @!P5 IADD3 R36, P0, P1, R13, UR8, R8 ;  /* 0x000000080d24dc10 */ /* 0x001fc8000f91e008 */
[----:B------:R-:W-:Y:S02]  /*144f0*/  @!P5 IADD3.X R37, R11, UR5, R9, P0, P1 ;  /* 0x000000050b25dc10 */ /* 0x000fe400087e2409 */
[----:B------:R-:W-:-:S13]  /*14500*/  ISETP.LT.OR P0, PT, R0, 0x12, !P3 ;  /* 0x000000120000780c */ /* 0x000fda0005f01670 */
[----:B------:R-:W0:Y:S01]  /*14510*/  @!P0 LDC.64 R8, c[0x0][0x650] ;  /* 0x00019400ff088b82 */ /* 0x000e220000000a00 */
[----:B------:R-:W-:-:S05]  /*14520*/  FMUL R11, R34, UR15 ;  /* 0x0000000f220b7c20 */ /* 0x000fca0008400000 */
[----:B------:R-:W-:Y:S02]  /*14530*/  F2FP.SATFINITE.E4M3.F32.PACK_AB_MERGE_C R11, RZ, R11, RZ ;  /* 0x0000000bff0b723e */ /* 0x000fe400048070ff */
[----:B0-----:R-:W-:-:S04]  /*14540*/  @!P0 IADD3 R8, P1, P2, R4, UR8, R8 ;  /* 0x0000000804088c10 */ /* 0x001fc8000fa3e008 */
[----:B------:R-:W-:-:S05]  /*14550*/  @!P0 IADD3.X R9, R3, UR5, R9, P1, P2 ;  /* 0x0000000503098c10 */ /* 0x000fca0008fe4409 */
[----:B------:R0:W-:Y:S01]  /*14560*/  @!P0 STG.E.U8 desc[UR12][R8.64+0x11], R11 ;  /* 0x0000110b08008986 */ /* 0x0001e2000c10110c */
[----:B------:R-:W-:-:S13]  /*14570*/  ISETP.LT.OR P0, PT, R0, 0x19, !P4 ;  /* 0x000000190000780c */ /* 0x000fda0006701670 */
[----:B0-----:R-:W0:Y:S01]  /*14580*/  @!P0 LDC.64 R8, c[0x0][0x650] ;  /* 0x00019400ff088b82 */ /* 0x001e220000000a00 */
[----:B------:R-:W-:Y:S01]  /*14590*/  LOP3.LUT R6, R6, 0xffbfffff, RZ, 0xc0, !PT ;  /* 0xffbfffff06067812 */ /* 0x000fe200078ec0ff */
[----:B------:R-:W-:-:S03]  /*145a0*/  FMUL R11, R35, UR15 ;  /* 0x0000000f230b7c20 */ /* 0x000fc60008400000 */
[----:B------:R-:W-:Y:S02]  /*145b0*/  @P5 LOP3.LUT R6, R6, 0x400000, RZ, 0xfc, !PT ;  /* 0x0040000006065812 */ /* 0x000fe400078efcff */
[----:B------:R-:W-:Y:S02]  /*145c0*/  ISETP.LT.OR P5, PT, R0, 0x11, !P6 ;  /* 0x000000110000780c */ /* 0x000fe400077a1670 */
[----:B------:R-:W-:Y:S01]  /*145d0*/  F2FP.SATFINITE.E4M3.F32.PACK_AB_MERGE_C R11, RZ, R11, RZ ;  /* 0x0000000bff0b723e */ /* 0x000fe200048070ff */
[----:B------:R-:W-:Y:S01]  /*145e0*/  IMAD.U32 R13, RZ, RZ, UR6 ;  /* 0x00000006ff0d7e24 */ /* 0x000fe2000f8e00ff */
[----:B0-----:R-:W-:-:S05]  /*145f0*/  @!P0 IADD3 R8, P1, R4, R8, RZ ;  /* 0x0000000804088210 */ /* 0x001fca0007f3e0ff */
[----:B------:R-:W-:-:S05]  /*14600*/  @!P0 IMAD.X R9, R3, 0x1, R9, P1 ;  /* 0x0000000103098824 */ /* 0x000fca00008e0609 */
        /* <DEDUP_REMOVED lines=12> */
[----:B0-----:R-:W-:-:S05]  /*146d0*/  @!P0 IADD3 R8, P1, R4, R8, RZ ;  /* 0x0000000804088210 */ /* 0x001fca0007f3e0ff */
[----:B------:R-:W-:-:S05]  /*146e0*/  @!P0 IMAD.X R9, R3, 0x1, R9, P1 ;  /* 0x0000000103098824 */ /* 0x000fca00008e0609 */
        /* <DEDUP_REMOVED lines=126> */
[----:B------:R-:W-:Y:S02]  /*14ed0*/  ISETP.LT.OR P0, PT, R0, 0x31, !P4 ;  /* 0x000000310000780c */ /* 0x000fe40006701670 */
[----:B------:R-:W-:-:S04]  /*14ee0*/  LOP3.LUT R6, R6, 0xfffeffff, RZ, 0xc0, !PT ;  /* 0xfffeffff06067812 */ /* 0x000fc800078ec0ff */
[----:B------:R-:W-:-:S07]  /*14ef0*/  @P5 LOP3.LUT R6, R6, 0x10000, RZ, 0xfc, !PT ;  /* 0x0001000006065812 */ /* 0x000fce00078efcff */
[----:B0-----:R-:W0:Y:S01]  /*14f00*/  @!P0 LDC.64 R8, c[0x0][0x650] ;  /* 0x00019400ff088b82 */ /* 0x001e220000000a00 */
[----:B------:R-:W-:Y:S01]  /*14f10*/  ISETP.LT.OR P5, PT, R0, 0x29, !P6 ;  /* 0x000000290000780c */ /* 0x000fe200077a1670 */
[----:B------:R-:W-:-:S12]  /*14f20*/  FMUL R11, R246, UR15 ;  /* 0x0000000ff60b7c20 */ /* 0x000fd80008400000 */
[----:B------:R-:W1:Y:S01]  /*14f30*/  @!P5 LDC.64 R246, c[0x0][0x650] ;  /* 0x00019400fff6db82 */ /* 0x000e620000000a00 */
[----:B------:R-:W-:Y:S02]  /*14f40*/  F2FP.SATFINITE.E4M3.F32.PACK_AB_MERGE_C R11, RZ, R11, RZ ;  /* 0x0000000bff0b723e */ /* 0x000fe400048070ff */
[----:B0-----:R-:W-:-:S05]  /*14f50*/  @!P0 IADD3 R8, P1, R4, R8, RZ ;  /* 0x0000000804088210 */ /* 0x001fca0007f3e0ff */
[----:B------:R-:W-:-:S05]  /*14f60*/  @!P0 IMAD.X R9, R3, 0x1, R9, P1 ;  /* 0x0000000103098824 */ /* 0x000fca00008e0609 */
[----:B------:R0:W-:Y:S02]  /*14f70*/  @!P0 STG.E.U8 desc[UR12][R8.64+0x30], R11 ;  /* 0x0000300b08008986 */ /* 0x0001e4000c10110c */
[----:B0-----:R-:W-:Y:S02]  /*14f80*/  IMAD.U32 R9, RZ, RZ, UR6 ;  /* 0x00000006ff097e24 */ /* 0x001fe4000f8e00ff */
[----:B------:R-:W-:Y:S02]  /*14f90*/  IMAD.U32 R8, RZ, RZ, UR6 ;  /* 0x00000006ff087e24 */ /* 0x000fe4000f8e00ff */
[----:B------:R-:W-:Y:S01]  /*14fa0*/  IMAD.U32 R11, RZ, RZ, UR7 ;  /* 0x00000007ff0b7e24 */ /* 0x000fe2000f8e00ff */
[----:B------:R-:W-:-:S04]  /*14fb0*/  @!P5 LEA R9, P0, R9, R4, 0x7 ;  /* 0x000000040909d211 */ /* 0x000fc800078038ff */
[----:B------:R-:W-:Y:S02]  /*14fc0*/  @!P5 LEA.HI.X R8, R8, R3, R11, 0x7, P0 ;  /* 0x000000030808d211 */ /* 0x000fe400000f3c0b */
[----:B-1----:R-:W-:-:S04]  /*14fd0*/  @!P5 IADD3 R246, P0, P1, R9, UR8, R246 ;  /* 0x0000000809f6dc10 */ /* 0x002fc8000f91e0f6 */
        /* <DEDUP_REMOVED lines=385> */
[----:B------:R-:W-:-:S05]  /*167f0*/  FMUL R11, R236, UR15 ;  /* 0x0000000fec0b7c20 */ /* 0x000fca0008400000 */
[----:B------:R-:W-:Y:S02]  /*16800*/  F2FP.SATFINITE.E4M3.F32.PACK_AB_MERGE_C R11, RZ, R11, RZ ;  /* 0x0000000bff0b723e */ /* 0x000fe400048070ff */
[----:B0-----:R-:W-:-:S05]  /*16810*/  @!P0 IADD3 R234, P1, R4, R234, RZ ;  /* 0x000000ea04ea8210 */ /* 0x001fca0007f3e0ff */
[----:B------:R-:W-:Y:S01]  /*16820*/  @!P0 IMAD.X R235, R3, 0x1, R235, P1 ;  /* 0x0000000103eb8824 */ /* 0x000fe200008e06eb */
[----:B------:R-:W-:-:S04]  /*16830*/  ISETP.LT.OR P1, PT, R0, 0x71, !P3 ;  /* 0x000000710000780c */ /* 0x000fc80005f21670 */
[----:B------:R0:W-:Y:S09]  /*16840*/  @!P0 STG.E.U8 desc[UR12][R234.64+0x70], R11 ;  /* 0x0000700bea008986 */ /* 0x0001f2000c10110c */
[----:B0-----:R-:W0:Y:S02]  /*16850*/  @!P1 LDC.64 R234, c[0x0][0x650] ;  /* 0x00019400ffea9b82 */ /* 0x001e240000000a00 */
        /* <DEDUP_REMOVED lines=11> */
[----:B------:R-:W-:Y:S01]  /*16910*/  FMUL R11, R238, UR15 ;  /* 0x0000000fee0b7c20 */ /* 0x000fe20008400000 */
[----:B------:R-:W-:-:S04]  /*16920*/  LOP3.LUT R6, R6, 0xfffffffe, RZ, 0xc0, !PT ;  /* 0xfffffffe06067812 */ /* 0x000fc800078ec0ff */
[----:B------:R-:W-:Y:S02]  /*16930*/  F2FP.SATFINITE.E4M3.F32.PACK_AB_MERGE_C R11, RZ, R11, RZ ;  /* 0x0000000bff0b723e */ /* 0x000fe400048070ff */
[----:B------:R-:W-:-:S03]  /*16940*/  @P5 LOP3.LUT R6, R6, 0x1, RZ, 0xfc, !PT ;  /* 0x0000000106065812 */ /* 0x000fc600078efcff */
[----:B------:R1:W-:Y:S01]  /*16950*/  @!P1 STG.E.U8 desc[UR12][R234.64+0x70], R11 ;  /* 0x0000700bea009986 */ /* 0x0003e2000c10110c */
[----:B0-----:R-:W-:Y:S01]  /*16960*/  @!P0 IADD3 R236, P2, P5, R4, UR8, R236 ;  /* 0x0000000804ec8c10 */ /* 0x001fe2000fd5e0ec */
[----:B-1----:R-:W-:-:S03]  /*16970*/  FMUL R11, R241, UR15 ;  /* 0x0000000ff10b7c20 */ /* 0x002fc60008400000 */
[----:B------:R-:W-:Y:S02]  /*16980*/  @!P0 IADD3.X R237, R3, UR5, R237, P2, P5 ;  /* 0x0000000503ed8c10 */ /* 0x000fe400097ea4ed */
[C---:B------:R-:W-:Y:S02]  /*16990*/  ISETP.LT.OR P2, PT, R0.reuse, 0x79, !P3 ;  /* 0x000000790000780c */ /* 0x040fe40005f41670 */
[----:B------:R-:W-:Y:S02]  /*169a0*/  F2FP.SATFINITE.E4M3.F32.PACK_AB_MERGE_C R11, RZ, R11, RZ ;  /* 0x0000000bff0b723e */ /* 0x000fe400048070ff */
[----:B------:R-:W-:-:S03]  /*169b0*/  ISETP.LT.OR P3, PT, R0, 0x7a, !P3 ;  /* 0x0000007a0000780c */ /* 0x000fc60005f61670 */
[----:B------:R0:W-:Y:S01]  /*169c0*/  @!P0 STG.E.U8 desc[UR12][R236.64+0x71], R11 ;  /* 0x0000710bec008986 */ /* 0x0001e2000c10110c */
[----:B------:R-:W-:-:S05]  /*169d0*/  ISETP.LT.OR P0, PT, R0, 0x79, !P4 ;  /* 0x000000790000780c */ /* 0x000fca0006701670 */
[----:B------:R-:W1:Y:S08]  /*169e0*/  @!P2 LDC.64 R238, c[0x0][0x650] ;  /* 0x00019400ffeeab82 */ /* 0x000e700000000a00 */
[----:B------:R-:W2:Y:S08]  /*169f0*/  @!P3 LDC.64 R234, c[0x0][0x650] ;  /* 0x00019400ffeabb82 */ /* 0x000eb00000000a00 */
[----:B0-----:R-:W0:Y:S01]  /*16a00*/  @!P0 LDC.64 R236, c[0x0][0x650] ;  /* 0x00019400ffec8b82 */ /* 0x001e220000000a00 */
[----:B-1----:R-:W-:-:S04]  /*16a10*/  @!P2 IADD3 R238, P1, P5, R4, UR8, R238 ;  /* 0x0000000804eeac10 */ /* 0x002fc8000fd3e0ee */
[----:B------:R-:W-:Y:S02]  /*16a20*/  @!P2 IADD3.X R239, R3, UR5, R239, P1, P5 ;  /* 0x0000000503efac10 */ /* 0x000fe40008fea4ef */
[----:B--2---:R-:W-:Y:S01]  /*16a30*/  @!P3 IADD3 R234, P1, P5, R4, UR8, R234 ;  /* 0x0000000804eabc10 */ /* 0x004fe2000fd3e0ea */
[----:B------:R-:W-:-:S03]  /*16a40*/  FMUL R11, R240, UR15 ;  /* 0x0000000ff00b7c20 */ /* 0x000fc60008400000 */
[----:B------:R-:W-:Y:S02]  /*16a50*/  @!P3 IADD3.X R235, R3, UR5, R235, P1, P5 ;  /* 0x0000000503ebbc10 */ /* 0x000fe40008fea4eb */
[----:B0-----:R-:W-:Y:S02]  /*16a60*/  @!P0 IADD3 R236, P1, R4, R236, RZ ;  /* 0x000000ec04ec8210 */ /* 0x001fe40007f3e0ff */
[----:B------:R-:W-:-:S03]  /*16a70*/  F2FP.SATFINITE.E4M3.F32.PACK_AB_MERGE_C R11, RZ, R11, RZ ;  /* 0x0000000bff0b723e */ /* 0x000fc600048070ff */
[----:B------:R-:W-:-:S05]  /*16a80*/  @!P0 IMAD.X R237, R3, 0x1, R237, P1 ;  /* 0x0000000103ed8824 */ /* 0x000fca00008e06ed */
[----:B------:R0:W-:Y:S01]  /*16a90*/  @!P0 STG.E.U8 desc[UR12][R236.64+0x78], R11 ;  /* 0x0000780bec008986 */ /* 0x0001e2000c10110c */
[----:B------:R-:W-:-:S04]  /*16aa0*/  ISETP.GE.AND P0, PT, R12, 0x41, PT ;  /* 0x000000410c00780c */ /* 0x000fc80003f06270 */
[C---:B------:R-:W-:Y:S02]  /*16ab0*/  ISETP.LT.OR P1, PT, R0.reuse, 0x1, !P0 ;  /* 0x000000010000780c */ /* 0x040fe40004721670 */
[----:B------:R-:W-:-:S11]  /*16ac0*/  ISETP.LT.OR P4, PT, R0, 0x7a, !P4 ;  /* 0x0000007a0000780c */ /* 0x000fd60006781670 */
[----:B0-----:R-:W0:Y:S08]  /*16ad0*/  @!P1 LDC.64 R236, c[0x0][0x650] ;  /* 0x00019400ffec9b82 */ /* 0x001e300000000a00 */
[----:B------:R-:W1:Y:S01]  /*16ae0*/  @!P4 LDC.64 R240, c[0x0][0x650] ;  /* 0x00019400fff0cb82 */ /* 0x000e620000000a00 */
[----:B------:R-:W-:Y:S02]  /*16af0*/  USHF.L.U32 UR9, UR6, 0x6, URZ ;  /* 0x0000000606097899 */ /* 0x000fe4000800063f */
[----:B------:R-:W-:Y:S01]  /*16b00*/  USHF.L.U64.HI UR14, UR6, 0x6, UR7 ;  /* 0x00000006060e7899 */ /* 0x000fe20008010207 */
[----:B------:R-:W-:-:S03]  /*16b10*/  FMUL R11, R243, UR15 ;  /* 0x0000000ff30b7c20 */ /* 0x000fc60008400000 */
[----:B0-----:R-:W-:-:S04]  /*16b20*/  @!P1 IADD3 R236, P5, P6, R4, UR9, R236 ;  /* 0x0000000904ec9c10 */ /* 0x001fc8000febe0ec */
[----:B------:R-:W-:Y:S02]  /*16b30*/  @!P1 IADD3.X R237, R3, UR14, R237, P5, P6 ;  /* 0x0000000e03ed9c10 */ /* 0x000fe4000afec4ed */
[----:B-1----:R-:W-:Y:S02]  /*16b40*/  @!P4 IADD3 R240, P5, R4, R240, RZ ;  /* 0x000000f004f0c210 */ /* 0x002fe40007fbe0ff */
[----:B------:R-:W-:-:S03]  /*16b50*/  F2FP.SATFINITE.E4M3.F32.PACK_AB_MERGE_C R11, RZ, R11, RZ ;  /* 0x0000000bff0b723e */ /* 0x000fc600048070ff */
[----:B------:R-:W-:-:S05]  /*16b60*/  @!P4 IMAD.X R241, R3, 0x1, R241, P5 ;  /* 0x0000000103f1c824 */ /* 0x000fca00028e06f1 */
[----:B------:R0:W-:Y:S01]  /*16b70*/  @!P4 STG.E.U8 desc[UR12][R240.64+0x79], R11 ;  /* 0x0000790bf000c986 */ /* 0x0001e2000c10110c */
[----:B------:R-:W-:Y:S01]  /*16b80*/  ISETP.LT.OR P4, PT, R0, 0x2, !P0 ;  /* 0x000000020000780c */ /* 0x000fe20004781670 */
[----:B0-----:R-:W-:-:S12]  /*16b90*/  FMUL R11, R242, UR15 ;  /* 0x0000000ff20b7c20 */ /* 0x001fd80008400000 */
[----:B------:R-:W0:Y:S01]  /*16ba0*/  @!P4 LDC.64 R240, c[0x0][0x650] ;  /* 0x00019400fff0cb82 */ /* 0x000e220000000a00 */
[----:B------:R-:W-:-:S05]  /*16bb0*/  F2FP.SATFINITE.E4M3.F32.PACK_AB_MERGE_C R11, RZ, R11, RZ ;  /* 0x0000000bff0b723e */ /* 0x000fca00048070ff */
[----:B------:R1:W-:Y:S01]  /*16bc0*/  @!P2 STG.E.U8 desc[UR12][R238.64+0x78], R11 ;  /* 0x0000780bee00a986 */ /* 0x0003e2000c10110c */
[----:B------:R-:W-:-:S13]  /*16bd0*/  ISETP.LT.OR P2, PT, R0, 0x9, !P0 ;  /* 0x000000090000780c */ /* 0x000fda0004741670 */
[----:B------:R-:W2:Y:S01]  /*16be0*/  @!P2 LDC.64 R242, c[0x0][0x650] ;  /* 0x00019400fff2ab82 */ /* 0x000ea20000000a00 */
[----:B0-----:R-:W-:Y:S02]  /*16bf0*/  @!P4 IADD3 R240, P5, P6, R4, UR9, R240 ;  /* 0x0000000904f0cc10 */ /* 0x001fe4000febe0f0 */
[----:B------:R-:W-:Y:S02]  /*16c00*/  LOP3.LUT R10, R10, 0xfffffffd, RZ, 0xc0, !PT ;  /* 0xfffffffd0a0a7812 */ /* 0x000fe400078ec0ff */
[----:B------:R-:W-:Y:S02]  /*16c10*/  @!P4 IADD3.X R241, R3, UR14, R241, P5, P6 ;  /* 0x0000000e03f1cc10 */ /* 0x000fe4000afec4f1 */
[----:B------:R-:W-:Y:S02]  /*16c20*/  @P2 LOP3.LUT R10, R10, 0x2, RZ, 0xfc, !PT ;  /* 0x000000020a0a2812 */ /* 0x000fe400078efcff */
[----:B--2---:R-:W-:-:S04]  /*16c30*/  @!P2 IADD3 R242, P5, P6, R4, UR9, R242 ;  /* 0x0000000904f2ac10 */ /* 0x004fc8000febe0f2 */
[----:B------:R-:W-:Y:S02]  /*16c40*/  @!P2 IADD3.X R243, R3, UR14, R243, P5, P6 ;  /* 0x0000000e03f3ac10 */ /* 0x000fe4000afec4f3 */
[----:B------:R-:W-:-:S13]  /*16c50*/  ISETP.LT.OR P2, PT, R0, 0xa, !P0 ;  /* 0x0000000a0000780c */ /* 0x000fda0004741670 */
[----:B-1----:R-:W0:Y:S01]  /*16c60*/  @!P2 LDC.64 R238, c[0x0][0x650] ;  /* 0x00019400ffeeab82 */ /* 0x002e220000000a00 */
[----:B------:R-:W-:-:S05]  /*16c70*/  FMUL R11, R244, UR15 ;  /* 0x0000000ff40b7c20 */ /* 0x000fca0008400000 */
[----:B------:R-:W-:Y:S02]  /*16c80*/  F2FP.SATFINITE.E4M3.F32.PACK_AB_MERGE_C R11, RZ, R11, RZ ;  /* 0x0000000bff0b723e */ /* 0x000fe400048070ff */
[----:B0-----:R-:W-:-:S04]  /*16c90*/  @!P2 IADD3 R238, P5, P6, R4, UR9, R238 ;  /* 0x0000000904eeac10 */ /* 0x001fc8000febe0ee */
[----:B------:R-:W-:Y:S02]  /*16ca0*/  @!P2 IADD3.X R239, R3, UR14, R239, P5, P6 ;  /* 0x0000000e03efac10 */ /* 0x000fe4000afec4ef */
[----:B------:R-:W-:Y:S01]  /*16cb0*/  ISETP.LT.OR P2, PT, R0, 0x11, !P0 ;  /* 0x000000110000780c */ /* 0x000fe20004741670 */
[----:B------:R0:W-:-:S12]  /*16cc0*/  @!P3 STG.E.U8 desc[UR12][R234.64+0x79], R11 ;  /* 0x0000790bea00b986 */ /* 0x0001d8000c10110c */
[----:B0-----:R-:W0:Y:S01]  /*16cd0*/  @!P2 LDC.64 R234, c[0x0][0x650] ;  /* 0x00019400ffeaab82 */ /* 0x001e220000000a00 */
        /* <DEDUP_REMOVED lines=11> */
[----:B------:R-:W-:-:S04]  /*16d90*/  ISETP.GE.AND P1, PT, R12, 0x49, PT ;  /* 0x000000490c00780c */ /* 0x000fc80003f26270 */
[----:B------:R-:W-:Y:S01]  /*16da0*/  ISETP.LT.OR P3, PT, R0, 0x1, !P1 ;  /* 0x000000010000780c */ /* 0x000fe20004f61670 */
[----:B------:R0:W-:-:S12]  /*16db0*/  @!P4 STG.E.U8 desc[UR12][R240.64+0x1], R153 ;  /* 0x00000199f000c986 */ /* 0x0001d8000c10110c */
[----:B0-----:R-:W0:Y:S01]  /*16dc0*/  @!P3 LDC.64 R240, c[0x0][0x650] ;  /* 0x00019400fff0bb82 */ /* 0x001e220000000a00 */
[----:B------:R-:W-:Y:S01]  /*16dd0*/  IMAD.U32 R13, RZ, RZ, UR8 ;  /* 0x00000008ff0d7e24 */ /* 0x000fe2000f8e00ff */
[----:B------:R-:W-:Y:S01]  /*16de0*/  ISETP.LT.OR P2, PT, R0, 0x19, !P0 ;  /* 0x000000190000780c */ /* 0x000fe20004741670 */
[----:B------:R-:W-:-:S03]  /*16df0*/  IMAD.U32 R11, RZ, RZ, UR5 ;  /* 0x00000005ff0b7e24 */ /* 0x000fc6000f8e00ff */
[----:B------:R-:W-:-:S04]  /*16e00*/  @!P3 IADD3 R13, P5, P6, R13, UR9, R4 ;  /* 0x000000090d0dbc10 */ /* 0x000fc8000febe004 */
[----:B------:R-:W-:-:S05]  /*16e10*/  @!P3 IADD3.X R11, R11, UR14, R3, P5, P6 ;  /* 0x0000000e0b0bbc10 */ /* 0x000fca000afec403 */
[----:B------:R-:W1:Y:S01]  /*16e20*/  @!P2 LDC.64 R152, c[0x0][0x650] ;  /* 0x00019400ff98ab82 */ /* 0x000e620000000a00 */
[----:B0-----:R-:W-:-:S05]  /*16e30*/  @!P3 IADD3 R240, P4, R13, R240, RZ ;  /* 0x000000f00df0b210 */ /* 0x001fca0007f9e0ff */
[----:B------:R-:W-:Y:S01]  /*16e40*/  @!P3 IMAD.X R241, R11, 0x1, R241, P4 ;  /* 0x000000010bf1b824 */ /* 0x000fe200020e06f1 */
[----:B------:R-:W-:Y:S01]  /*16e50*/  ISETP.LT.OR P4, PT, R0, 0x2, !P1 ;  /* 0x000000020000780c */ /* 0x000fe20004f81670 */
[----:B------:R-:W-:-:S12]  /*16e60*/  FMUL R154, R154, UR15 ;  /* 0x0000000f9a9a7c20 */ /* 0x000fd80008400000 */
[----:B------:R-:W0:Y:S01]  /*16e70*/  @!P4 LDC.64 R244, c[0x0][0x650] ;  /* 0x00019400fff4cb82 */ /* 0x000e220000000a00 */
[----:B------:R-:W-:Y:S01]  /*16e80*/  F2FP.SATFINITE.E4M3.F32.PACK_AB_MERGE_C R154, RZ, R154, RZ ;  /* 0x0000009aff9a723e */ /* 0x000fe200048070ff */
[----:B------:R-:W-:Y:S01]  /*16e90*/  IMAD.U32 R13, RZ, RZ, UR8 ;  /* 0x00000008ff0d7e24 */ /* 0x000fe2000f8e00ff */
[----:B-1----:R-:W-:Y:S01]  /*16ea0*/  @!P2 IADD3 R152, P5, P6, R4, UR9, R152 ;  /* 0x000000090498ac10 */ /* 0x002fe2000febe098 */
[----:B------:R-:W-:Y:S02]  /*16eb0*/  IMAD.U32 R11, RZ, RZ, UR5 ;  /* 0x00000005ff0b7e24 */ /* 0x000fe4000f8e00ff */
[----:B------:R1:W-:Y:S01]  /*16ec0*/  @!P3 STG.E.U8 desc[UR12][R240.64], R154 ;  /* 0x0000009af000b986 */ /* 0x0003e2000c10110c */
[----:B------:R-:W-:Y:S02]  /*16ed0*/  @!P2 IADD3.X R153, R3, UR14, R153, P5, P6 ;  /* 0x0000000e0399ac10 */ /* 0x000fe4000afec499 */
[----:B------:R-:W-:-:S04]  /*16ee0*/  @!P4 IADD3 R13, P3, P5, R13, UR9, R4 ;  /* 0x000000090d0dcc10 */ /* 0x000fc8000fd7e004 */
[----:B------:R-:W-:Y:S02]  /*16ef0*/  @!P4 IADD3.X R11, R11, UR14, R3, P3, P5 ;  /* 0x0000000e0b0bcc10 */ /* 0x000fe40009fea403 */
[----:B0-----:R-:W-:-:S05]  /*16f00*/  @!P4 IADD3 R244, P3, R13, R244, RZ ;  /* 0x000000f40df4c210 */ /* 0x001fca0007f7e0ff */
[----:B------:R-:W-:Y:S01]  /*16f10*/  @!P4 IMAD.X R245, R11, 0x1, R245, P3 ;  /* 0x000000010bf5c824 */ /* 0x000fe200018e06f5 */
[----:B------:R-:W-:-:S13]  /*16f20*/  ISETP.LT.OR P3, PT, R0, 0x1a, !P0 ;  /* 0x0000001a0000780c */ /* 0x000fda0004761670 */
[----:B-1----:R-:W0:Y:S01]  /*16f30*/  @!P3 LDC.64 R240, c[0x0][0x650] ;  /* 0x00019400fff0bb82 */ /* 0x002e220000000a00 */
[C---:B------:R-:W-:Y:S02]  /*16f40*/  LOP3.LUT P2, RZ, R10.reuse, 0x2, RZ, 0xc0, !PT ;  /* 0x000000020aff7812 */ /* 0x040fe4000784c0ff */
[----:B------:R-:W-:Y:S01]  /*16f50*/  LOP3.LUT R10, R10, 0xfffffffe, RZ, 0xc0, !PT ;  /* 0xfffffffe0a0a7812 */ /* 0x000fe200078ec0ff */
[----:B------:R-:W-:-:S03]  /*16f60*/  FMUL R155, R155, UR15 ;  /* 0x0000000f9b9b7c20 */ /* 0x000fc60008400000 */
[----:B------:R-:W-:Y:S01]  /*16f70*/  @P3 LOP3.LUT R10, R10, 0x1, RZ, 0xfc, !PT ;  /* 0x000000010a0a3812 */ /* 0x000fe200078efcff */
[----:B------:R-:W-:Y:S01]  /*16f80*/  FMUL R156, R156, UR15 ;  /* 0x0000000f9c9c7c20 */ /* 0x000fe20008400000 */
[----:B------:R-:W-:Y:S02]  /*16f90*/  F2FP.SATFINITE.E4M3.F32.PACK_AB_MERGE_C R155, RZ, R155, RZ ;  /* 0x0000009bff9b723e */ /* 0x000fe400048070ff */
[----:B0-----:R-:W-:-:S04]  /*16fa0*/  @!P3 IADD3 R240, P5, P6, R4, UR9, R240 ;  /* 0x0000000904f0bc10 */ /* 0x001fc8000febe0f0 */
[----:B------:R-:W-:Y:S02]  /*16fb0*/  @!P3 IADD3.X R241, R3, UR14, R241, P5, P6 ;  /* 0x0000000e03f1bc10 */ /* 0x000fe4000afec4f1 */
[C---:B------:R-:W-:Y:S02]  /*16fc0*/  ISETP.LT.OR P6, PT, R0.reuse, 0x21, !P0 ;  /* 0x000000210000780c */ /* 0x040fe400047c1670 */
[----:B------:R-:W-:Y:S01]  /*16fd0*/  ISETP.LT.OR P3, PT, R0, 0x22, !P0 ;  /* 0x000000220000780c */ /* 0x000fe20004761670 */
[----:B------:R0:W-:Y:S01]  /*16fe0*/  @!P4 STG.E.U8 desc[UR12][R244.64+0x1], R155 ;  /* 0x0000019bf400c986 */ /* 0x0001e2000c10110c */
[----:B------:R-:W-:-:S05]  /*16ff0*/  F2FP.SATFINITE.E4M3.F32.PACK_AB_MERGE_C R156, RZ, R156, RZ ;  /* 0x0000009cff9c723e */ /* 0x000fca00048070ff */
[----:B------:R1:W-:Y:S04]  /*17000*/  @!P2 STG.E.U8 desc[UR12][R242.64+0x8], R156 ;  /* 0x0000089cf200a986 */ /* 0x0003e8000c10110c */
[----:B0-----:R-:W0:Y:S08]  /*17010*/  @!P6 LDC.64 R154, c[0x0][0x650] ;  /* 0x00019400ff9aeb82 */ /* 0x001e300000000a00 */
[----:B-1----:R-:W1:Y:S01]  /*17020*/  @!P3 LDC.64 R242, c[0x0][0x650] ;  /* 0x00019400fff2bb82 */ /* 0x002e620000000a00 */
[----:B------:R-:W-:Y:S01]  /*17030*/  FMUL R157, R157, UR15 ;  /* 0x0000000f9d9d7c20 */ /* 0x000fe20008400000 */
[----:B0-----:R-:W-:-:S04]  /*17040*/  @!P6 IADD3 R154, P4, P5, R4, UR9, R154 ;  /* 0x00000009049aec10 */ /* 0x001fc8000fd9e09a */
[C---:B------:R-:W-:Y:S02]  /*17050*/  @!P6 IADD3.X R155, R3.reuse, UR14, R155, P4, P5 ;  /* 0x0000000e039bec10 */ /* 0x040fe4000a7ea49b */
[----:B-1----:R-:W-:Y:S02]  /*17060*/  @!P3 IADD3 R242, P2, P4, R4, UR9, R242 ;  /* 0x0000000904f2bc10 */ /* 0x002fe4000fc5e0f2 */
[C---:B------:R-:W-:Y:S02]  /*17070*/  ISETP.LT.OR P6, PT, R0.reuse, 0xa, !P0 ;  /* 0x0000000a0000780c */ /* 0x040fe400047c1670 */
[----:B------:R-:W-:Y:S02]  /*17080*/  @!P3 IADD3.X R243, R3, UR14, R243, P2, P4 ;  /* 0x0000000e03f3bc10 */ /* 0x000fe400097e84f3 */
[----:B------:R-:W-:Y:S02]  /*17090*/  ISETP.LT.OR P2, PT, R0, 0x9, !P1 ;  /* 0x000000090000780c */ /* 0x000fe40004f41670 */
[----:B------:R-:W-:-:S02]  /*170a0*/  F2FP.SATFINITE.E4M3.F32.PACK_AB_MERGE_C R157, RZ, R157, RZ ;  /* 0x0000009dff9d723e */ /* 0x000fc400048070ff */
[----:B------:R-:W-:-:S05]  /*170b0*/  ISETP.LT.OR P3, PT, R0, 0x29, !P0 ;  /* 0x000000290000780c */ /* 0x000fca0004761670 */
[----:B------:R0:W-:Y:S04]  /*170c0*/  @!P6 STG.E.U8 desc[UR12][R238.64+0x9], R157 ;  /* 0x0000099dee00e986 */ /* 0x0001e8000c10110c */
[----:B0-----:R-:W0:Y:S01]  /*170d0*/  @!P2 LDC.64 R238, c[0x0][0x650] ;  /* 0x00019400ffeeab82 */ /* 0x001e220000000a00 */
[----:B------:R-:W-:-:S07]  /*170e0*/  IMAD.U32 R13, RZ, RZ, UR8 ;  /* 0x00000008ff0d7e24 */ /* 0x000fce000f8e00ff */
[----:B------:R-:W1:Y:S01]  /*170f0*/  @!P3 LDC.64 R156, c[0x0][0x650] ;  /* 0x00019400ff9cbb82 */ /* 0x000e620000000a00 */
[----:B------:R-:W-:Y:S01]  /*17100*/  IMAD.U32 R11, RZ, RZ, UR5 ;  /* 0x00000005ff0b7e24 */ /* 0x000fe2000f8e00ff */
[----:B------:R-:W-:Y:S01]  /*17110*/  @!P2 IADD3 R13, P4, P5, R13, UR9, R4 ;  /* 0x000000090d0dac10 */ /* 0x000fe2000fd9e004 */
[----:B------:R-:W-:-:S03]  /*17120*/  FMUL R158, R158, UR15 ;  /* 0x0000000f9e9e7c20 */ /* 0x000fc60008400000 */
[----:B------:R-:W-:Y:S02]  /*17130*/  @!P2 IADD3.X R11, R11, UR14, R3, P4, P5 ;  /* 0x0000000e0b0bac10 */ /* 0x000fe4000a7ea403 */
[----:B------:R-:W-:Y:S02]  /*17140*/  F2FP.SATFINITE.E4M3.F32.PACK_AB_MERGE_C R158, RZ, R158, RZ ;  /* 0x0000009eff9e723e */ /* 0x000fe400048070ff */
[----:B0-----:R-:W-:-:S05]  /*17150*/  @!P2 IADD3 R238, P4, R13, R238, RZ ;  /* 0x000000ee0deea210 */ /* 0x001fca0007f9e0ff */
[----:B------:R-:W-:Y:S01]  /*17160*/  @!P2 IMAD.X R239, R11, 0x1, R239, P4 ;  /* 0x000000010befa824 */ /* 0x000fe200020e06ef */
[----:B-1----:R-:W-:-:S04]  /*17170*/  @!P3 IADD3 R156, P5, P6, R4, UR9, R156 ;  /* 0x00000009049cbc10 */ /* 0x002fc8000febe09c */
[----:B------:R0:W-:Y:S01]  /*17180*/  @!P2 STG.E.U8 desc[UR12][R238.64+0x8], R158 ;  /* 0x0000089eee00a986 */ /* 0x0001e2000c10110c */
[C---:B------:R-:W-:Y:S02]  /*17190*/  ISETP.LT.OR P2, PT, R0.reuse, 0xa, !P1 ;  /* 0x0000000a0000780c */ /* 0x040fe40004f41670 */
[----:B------:R-:W-:Y:S02]  /*171a0*/  @!P3 IADD3.X R157, R3, UR14, R157, P5, P6 ;  /* 0x0000000e039dbc10 */ /* 0x000fe4000afec49d */
[----:B------:R-:W-:-:S09]  /*171b0*/  ISETP.LT.OR P3, PT, R0, 0x2a, !P0 ;  /* 0x0000002a0000780c */ /* 0x000fd20004761670 */
[----:B------:R-:W1:Y:S08]  /*171c0*/  @!P2 LDC.64 R244, c[0x0][0x650] ;  /* 0x00019400fff4ab82 */ /* 0x000e700000000a00 */
[----:B0-----:R-:W0:Y:S01]  /*171d0*/  @!P3 LDC.64 R238, c[0x0][0x650] ;  /* 0x00019400ffeebb82 */ /* 0x001e220000000a00 */
[----:B------:R-:W-:Y:S02]  /*171e0*/  IMAD.U32 R13, RZ, RZ, UR8 ;  /* 0x00000008ff0d7e24 */ /* 0x000fe4000f8e00ff */
[----:B------:R-:W-:-:S03]  /*171f0*/  IMAD.U32 R11, RZ, RZ, UR5 ;  /* 0x00000005ff0b7e24 */ /* 0x000fc6000f8e00ff */
[----:B------:R-:W-:-:S04]  /*17200*/  @!P2 IADD3 R13, P4, P5, R13, UR9, R4 ;  /* 0x000000090d0dac10 */ /* 0x000fc8000fd9e004 */
[----:B------:R-:W-:Y:S02]  /*17210*/  @!P2 IADD3.X R11, R11, UR14, R3, P4, P5 ;  /* 0x0000000e0b0bac10 */ /* 0x000fe4000a7ea403 */
[----:B-1----:R-:W-:-:S05]  /*17220*/  @!P2 IADD3 R244, P4, R13, R244, RZ ;  /* 0x000000f40df4a210 */ /* 0x002fca0007f9e0ff */
[----:B------:R-:W-:Y:S01]  /*17230*/  @!P2 IMAD.X R245, R11, 0x1, R245, P4 ;  /* 0x000000010bf5a824 */ /* 0x000fe200020e06f5 */
[----:B0-----:R-:W-:Y:S01]  /*17240*/  @!P3 IADD3 R238, P4, P5, R4, UR9, R238 ;  /* 0x0000000904eebc10 */ /* 0x001fe2000fd9e0ee */
[----:B------:R-:W-:-:S03]  /*17250*/  FMUL R159, R159, UR15 ;  /* 0x0000000f9f9f7c20 */ /* 0x000fc60008400000 */
[----:B------:R-:W-:Y:S02]  /*17260*/  @!P3 IADD3.X R239, R3, UR14, R239, P4, P5 ;  /* 0x0000000e03efbc10 */ /* 0x000fe4000a7ea4ef */
[----:B------:R-:W-:Y:S01]  /*17270*/  ISETP.LT.OR P3, PT, R0, 0x11, !P0 ;  /* 0x000000110000780c */ /* 0x000fe20004761670 */
[----:B------:R-:W-:Y:S01]  /*17280*/  FMUL R160, R160, UR15 ;  /* 0x0000000fa0a07c20 */ /* 0x000fe20008400000 */
[----:B------:R-:W-:Y:S02]  /*17290*/  F2FP.SATFINITE.E4M3.F32.PACK_AB_MERGE_C R159, RZ, R159, RZ ;  /* 0x0000009fff9f723e */ /* 0x000fe400048070ff */
[C---:B------:R-:W-:Y:S02]  /*172a0*/  ISETP.LT.OR P6, PT, R0.reuse, 0x31, !P0 ;  /* 0x000000310000780c */ /* 0x040fe400047c1670 */
[----:B------:R-:W-:Y:S01]  /*172b0*/  F2FP.SATFINITE.E4M3.F32.PACK_AB_MERGE_C R160, RZ, R160, RZ ;  /* 0x000000a0ffa0723e */ /* 0x000fe200048070ff */
[----:B------:R0:W-:Y:S06]  /*172c0*/  @!P2 STG.E.U8 desc[UR12][R244.64+0x9], R159 ;  /* 0x0000099ff400a986 */ /* 0x0001ec000c10110c */
[----:B------:R1:W-:Y:S01]  /*172d0*/  @!P3 STG.E.U8 desc[UR12][R234.64+0x10], R160 ;  /* 0x000010a0ea00b986 */ /* 0x0003e2000c10110c */
[----:B------:R-:W-:-:S03]  /*172e0*/  ISETP.LT.OR P3, PT, R0, 0x32, !P0 ;  /* 0x000000320000780c */ /* 0x000fc60004761670 */
[----:B0-----:R-:W0:Y:S10]  /*172f0*/  @!P6 LDC.64 R158, c[0x0][0x650] ;  /* 0x00019400ff9eeb82 */ /* 0x001e340000000a00 */
[----:B-1----:R-:W1:Y:S01]  /*17300*/  @!P3 LDC.64 R234, c[0x0][0x650] ;  /* 0x00019400ffeabb82 */ /* 0x002e620000000a00 */
[----:B------:R-:W-:Y:S01]  /*17310*/  FMUL R161, R161, UR15 ;  /* 0x0000000fa1a17c20 */ /* 0x000fe20008400000 */
[----:B0-----:R-:W-:-:S04]  /*17320*/  @!P6 IADD3 R158, P2, P4, R4, UR9, R158 ;  /* 0x00000009049eec10 */ /* 0x001fc8000fc5e09e */
[----:B------:R-:W-:Y:S02]  /*17330*/  @!P6 IADD3.X R159, R3, UR14, R159, P2, P4 ;  /* 0x0000000e039fec10 */ /* 0x000fe400097e849f */
[----:B-1----:R-:W-:-:S04]  /*17340*/  @!P3 IADD3 R234, P2, P4, R4, UR9, R234 ;  /* 0x0000000904eabc10 */ /* 0x002fc8000fc5e0ea */
[----:B------:R-:W-:Y:S02]  /*17350*/  @!P3 IADD3.X R235, R3, UR14, R235, P2, P4 ;  /* 0x0000000e03ebbc10 */ /* 0x000fe400097e84eb */
[C---:B------:R-:W-:Y:S02]  /*17360*/  ISETP.LT.OR P3, PT, R0.reuse, 0x12, !P0 ;  /* 0x000000120000780c */ /* 0x040fe40004761670 */
[----:B------:R-:W-:Y:S02]  /*17370*/  ISETP.LT.OR P2, PT, R0, 0x11, !P1 ;  /* 0x000000110000780c */ /* 0x000fe40004f41670 */
[----:B------:R-:W-:-:S09]  /*17380*/  F2FP.SATFINITE.E4M3.F32.PACK_AB_MERGE_C R161, RZ, R161, RZ ;  /* 0x000000a1ffa1723e */ /* 0x000fd200048070ff */
[----:B------:R0:W-:Y:S02]  /*17390*/  @!P3 STG.E.U8 desc[UR12][R236.64+0x11], R161 ;  /* 0x000011a1ec00b986 */ /* 0x0001e4000c10110c */
[----:B0-----:R-:W0:Y:S01]  /*173a0*/  @!P2 LDC.64 R160, c[0x0][0x650] ;  /* 0x00019400ffa0ab82 */ /* 0x001e220000000a00 */
[----:B------:R-:W-:Y:S01]  /*173b0*/  IMAD.U32 R13, RZ, RZ, UR8 ;  /* 0x00000008ff0d7e24 */ /* 0x000fe2000f8e00ff */
[----:B------:R-:W-:Y:S01]  /*173c0*/  ISETP.LT.OR P3, PT, R0, 0x39, !P0 ;  /* 0x000000390000780c */ /* 0x000fe20004761670 */
[----:B------:R-:W-:-:S03]  /*173d0*/  IMAD.U32 R11, RZ, RZ, UR5 ;  /* 0x00000005ff0b7e24 */ /* 0x000fc6000f8e00ff */
[----:B------:R-:W-:Y:S01]  /*173e0*/  @!P2 IADD3 R13, P4, P5, R13, UR9, R4 ;  /* 0x000000090d0dac10 */ /* 0x000fe2000fd9e004 */
[----:B------:R-:W-:-:S03]  /*173f0*/  FMUL R162, R162, UR15 ;  /* 0x0000000fa2a27c20 */ /* 0x000fc60008400000 */
[----:B------:R-:W-:Y:S02]  /*17400*/  @!P2 IADD3.X R11, R11, UR14, R3, P4, P5 ;  /* 0x0000000e0b0bac10 */ /* 0x000fe4000a7ea403 */
[----:B------:R-:W-:-:S03]  /*17410*/  F2FP.SATFINITE.E4M3.F32.PACK_AB_MERGE_C R162, RZ, R162, RZ ;  /* 0x000000a2ffa2723e */ /* 0x000fc600048070ff */
[----:B------:R-:W1:Y:S01]  /*17420*/  @!P3 LDC.64 R236, c[0x0][0x650] ;  /* 0x00019400ffecbb82 */ /* 0x000e620000000a00 */
[----:B0-----:R-:W-:-:S05]  /*17430*/  @!P2 IADD3 R160, P4, R13, R160, RZ ;  /* 0x000000a00da0a210 */ /* 0x001fca0007f9e0ff */
[----:B------:R-:W-:-:S05]  /*17440*/  @!P2 IMAD.X R161, R11, 0x1, R161, P4 ;  /* 0x000000010ba1a824 */ /* 0x000fca00020e06a1 */
[----:B------:R0:W-:Y:S01]  /*17450*/  @!P2 STG.E.U8 desc[UR12][R160.64+0x10], R162 ;  /* 0x000010a2a000a986 */ /* 0x0001e2000c10110c */
[----:B------:R-:W-:Y:S02]  /*17460*/  ISETP.LT.OR P2, PT, R0, 0x12, !P1 ;  /* 0x000000120000780c */ /* 0x000fe40004f41670 */
[----:B------:R-:W-:Y:S02]  /*17470*/  LOP3.LUT R7, R7, 0xfffffffe, RZ, 0xc0, !PT ;  /* 0xfffffffe07077812 */ /* 0x000fe400078ec0ff */
[----:B-1----:R-:W-:Y:S01]  /*17480*/  @!P3 IADD3 R236, P5, P6, R4, UR9, R236 ;  /* 0x0000000904ecbc10 */ /* 0x002fe2000febe0ec */
[----:B------:R-:W-:-:S08]  /*17490*/  IMAD.U32 R11, RZ, RZ, UR8 ;  /* 0x00000008ff0b7e24 */ /* 0x000fd0000f8e00ff */
[----:B0-----:R-:W0:Y:S01]  /*174a0*/  @!P2 LDC.64 R160, c[0x0][0x650] ;  /* 0x00019400ffa0ab82 */ /* 0x001e220000000a00 */
[----:B------:R-:W-:Y:S02]  /*174b0*/  @P3 LOP3.LUT R7, R7, 0x1, RZ, 0xfc, !PT ;  /* 0x0000000107073812 */ /* 0x000fe400078efcff */
[----:B------:R-:W-:Y:S02]  /*174c0*/  @!P3 IADD3.X R237, R3, UR14, R237, P5, P6 ;  /* 0x0000000e03edbc10 */ /* 0x000fe4000afec4ed */
[----:B------:R-:W-:Y:S01]  /*174d0*/  LOP3.LUT P3, RZ, R10, 0x1, RZ, 0xc0, !PT ;  /* 0x000000010aff7812 */ /* 0x000fe2000786c0ff */
[----:B------:R-:W-:Y:S01]  /*174e0*/  IMAD.U32 R10, RZ, RZ, UR5 ;  /* 0x00000005ff0a7e24 */ /* 0x000fe2000f8e00ff */
[----:B------:R-:W-:-:S04]  /*174f0*/  @!P2 IADD3 R11, P4, P5, R11, UR9, R4 ;  /* 0x000000090b0bac10 */ /* 0x000fc8000fd9e004 */
[----:B------:R-:W-:Y:S02]  /*17500*/  @!P2 IADD3.X R10, R10, UR14, R3, P4, P5 ;  /* 0x0000000e0a0aac10 */ /* 0x000fe4000a7ea403 */
[----:B------:R-:W-:Y:S02]  /*17510*/  ISETP.LT.OR P5, PT, R0, 0x3a, !P0 ;  /* 0x0000003a0000780c */ /* 0x000fe400047a1670 */
[----:B0-----:R-:W-:-:S05]  /*17520*/  @!P2 IADD3 R160, P4, R11, R160, RZ ;  /* 0x000000a00ba0a210 */ /* 0x001fca0007f9e0ff */
[----:B------:R-:W-:-:S06]  /*17530*/  @!P2 IMAD.X R161, R10, 0x1, R161, P4 ;  /* 0x000000010aa1a824 */ /* 0x000fcc00020e06a1 */
[----:B------:R-:W0:Y:S01]  /*17540*/  @!P5 LDC.64 R10, c[0x0][0x650] ;  /* 0x00019400ff0adb82 */ /* 0x000e220000000a00 */
[----:B------:R-:W-:Y:S01]  /*17550*/  LOP3.LUT R6, R6, 0x7fffffff, RZ, 0xc0, !PT ;  /* 0x7fffffff06067812 */ /* 0x000fe200078ec0ff */
[----:B------:R-:W-:-:S03]  /*17560*/  FMUL R163, R163, UR15 ;  /* 0x0000000fa3a37c20 */ /* 0x000fc60008400000 */
[----:B------:R-:W-:Y:S02]  /*17570*/  @P5 LOP3.LUT R6, R6, 0x80000000, RZ, 0xfc, !PT ;  /* 0x8000000006065812 */ /* 0x000fe400078efcff */
[----:B------:R-:W-:Y:S02]  /*17580*/  F2FP.SATFINITE.E4M3.F32.PACK_AB_MERGE_C R163, RZ, R163, RZ ;  /* 0x000000a3ffa3723e */ /* 0x000fe400048070ff */
[----:B0-----:R-:W-:-:S04]  /*17590*/  @!P5 IADD3 R10, P4, P6, R4, UR9, R10 ;  /* 0x00000009040adc10 */ /* 0x001fc8000fe9e00a */
[----:B------:R-:W-:Y:S02]  /*175a0*/  @!P5 IADD3.X R11, R3, UR14, R11, P4, P6 ;  /* 0x0000000e030bdc10 */ /* 0x000fe4000a7ec40b */
[----:B------:R-:W-:Y:S01]  /*175b0*/  ISETP.LT.OR P5, PT, R0, 0x41, !P0 ;  /* 0x000000410000780c */ /* 0x000fe200047a1670 */
[----:B------:R0:W-:-:S12]  /*175c0*/  @!P2 STG.E.U8 desc[UR12][R160.64+0x11], R163 ;  /* 0x000011a3a000a986 */ /* 0x0001d8000c10110c */
[----:B0-----:R-:W0:Y:S01]  /*175d0*/  @!P5 LDC.64 R160, c[0x0][0x650] ;  /* 0x00019400ffa0db82 */ /* 0x001e220000000a00 */
[----:B------:R-:W-:Y:S02]  /*175e0*/  LOP3.LUT R7, R7, 0xfffffeff, RZ, 0xc0, !PT ;  /* 0xfffffeff07077812 */ /* 0x000fe400078ec0ff */
[----:B------:R-:W-:Y:S02]  /*175f0*/  ISETP.LT.OR P6, PT, R0, 0x19, !P0 ;  /* 0x000000190000780c */ /* 0x000fe400047c1670 */
[----:B------:R-:W-:Y:S01]  /*17600*/  @P5 LOP3.LUT R7, R7, 0x100, RZ, 0xfc, !PT ;  /* 0x0000010007075812 */ /* 0x000fe200078efcff */
        /* <DEDUP_REMOVED lines=14> */
[----:B------:R-:W-:Y:S01]  /*176f0*/  LOP3.LUT R7, R7, 0xfffffff7, RZ, 0xc0, !PT ;  /* 0xfffffff707077812 */ /* 0x000fe200078ec0ff */
[----:B------:R-:W-:-:S03]  /*17700*/  IMAD.U32 R162, RZ, RZ, UR8 ;  /* 0x00000008ffa27e24 */ /* 0x000fc6000f8e00ff */
[----:B------:R-:W-:Y:S01]  /*17710*/  @P5 LOP3.LUT R7, R7, 0x8, RZ, 0xfc, !PT ;  /* 0x0000000807075812 */ /* 0x000fe200078efcff */
[----:B------:R-:W-:Y:S01]  /*17720*/  IMAD.U32 R13, RZ, RZ, UR5 ;  /* 0x00000005ff0d7e24 */ /* 0x000fe2000f8e00ff */
[----:B------:R-:W-:Y:S02]  /*17730*/  ISETP.LT.OR P5, PT, R0, 0x49, !P0 ;  /* 0x000000490000780c */ /* 0x000fe400047a1670 */
[----:B------:R-:W-:Y:S01]  /*17740*/  @!P2 IADD3 R162, P4, P6, R162, UR9, R4 ;  /* 0x00000009a2a2ac10 */ /* 0x000fe2000fe9e004 */
[----:B------:R-:W-:-:S03]  /*17750*/  FMUL R166, R166, UR15 ;  /* 0x0000000fa6a67c20 */ /* 0x000fc60008400000 */
[----:B------:R-:W-:Y:S02]  /*17760*/  @!P2 IADD3.X R13, R13, UR14, R3, P4, P6 ;  /* 0x0000000e0d0dac10 */ /* 0x000fe4000a7ec403 */
[----:B------:R-:W-:Y:S02]  /*17770*/  F2FP.SATFINITE.E4M3.F32.PACK_AB_MERGE_C R166, RZ, R166, RZ ;  /* 0x000000a6ffa6723e */ /* 0x000fe400048070ff */
[----:B0-----:R-:W-:-:S03]  /*17780*/  @!P2 IADD3 R164, P3, R162, R164, RZ ;  /* 0x000000a4a2a4a210 */ /* 0x001fc60007f7e0ff */
[----:B------:R-:W0:Y:S02]  /*17790*/  @!P5 LDC.64 R162, c[0x0][0x650] ;  /* 0x00019400ffa2db82 */ /* 0x000e240000000a00 */
[----:B------:R-:W-:-:S05]  /*177a0*/  @!P2 IMAD.X R165, R13, 0x1, R165, P3 ;  /* 0x000000010da5a824 */ /* 0x000fca00018e06a5 */
[----:B------:R1:W-:Y:S01]  /*177b0*/  @!P2 STG.E.U8 desc[UR12][R164.64+0x18], R166 ;  /* 0x000018a6a400a986 */ /* 0x0003e2000c10110c */
[----:B------:R-:W-:Y:S02]  /*177c0*/  ISETP.LT.OR P2, PT, R0, 0x1a, !P1 ;  /* 0x0000001a0000780c */ /* 0x000fe40004f41670 */
[----:B------:R-:W-:-:S11]  /*177d0*/  LOP3.LUT R7, R7, 0xfffff7ff, RZ, 0xc0, !PT ;  /* 0xfffff7ff07077812 */ /* 0x000fd600078ec0ff */
[----:B------:R-:W2:Y:S01]  /*177e0*/  @!P2 LDC.64 R240, c[0x0][0x650] ;  /* 0x00019400fff0ab82 */ /* 0x000ea20000000a00 */
[----:B0-----:R-:W-:Y:S02]  /*177f0*/  @!P5 IADD3 R162, P4, P6, R4, UR9, R162 ;  /* 0x0000000904a2dc10 */ /* 0x001fe4000fe9e0a2 */
[----:B------:R-:W-:Y:S02]  /*17800*/  @P5 LOP3.LUT R7, R7, 0x800, RZ, 0xfc, !PT ;  /* 0x0000080007075812 */ /* 0x000fe400078efcff */
[----:B------:R-:W-:Y:S02]  /*17810*/  @!P5 IADD3.X R163, R3, UR14, R163, P4, P6 ;  /* 0x0000000e03a3dc10 */ /* 0x000fe4000a7ec4a3 */
[----:B------:R-:W-:Y:S01]  /*17820*/  ISETP.LT.OR P5, PT, R0, 0x4a, !P0 ;  /* 0x0000004a0000780c */ /* 0x000fe200047a1670 */
[----:B-1----:R-:W-:Y:S02]  /*17830*/  IMAD.U32 R164, RZ, RZ, UR8 ;  /* 0x00000008ffa47e24 */ /* 0x002fe4000f8e00ff */
[----:B------:R-:W-:-:S03]  /*17840*/  IMAD.U32 R13, RZ, RZ, UR5 ;  /* 0x00000005ff0d7e24 */ /* 0x000fc6000f8e00ff */
[----:B------:R-:W-:-:S04]  /*17850*/  @!P2 IADD3 R164, P3, P4, R164, UR9, R4 ;  /* 0x00000009a4a4ac10 */ /* 0x000fc8000fc7e004 */
[----:B------:R-:W-:Y:S02]  /*17860*/  @!P2 IADD3.X R13, R13, UR14, R3, P3, P4 ;  /* 0x0000000e0d0dac10 */ /* 0x000fe40009fe8403 */
[----:B--2---:R-:W-:Y:S02]  /*17870*/  @!P2 IADD3 R240, P3, R164, R240, RZ ;  /* 0x000000f0a4f0a210 */ /* 0x004fe40007f7e0ff */
[----:B------:R-:W0:Y:S01]  /*17880*/  @!P5 LDC.64 R164, c[0x0][0x650] ;  /* 0x00019400ffa4db82 */ /* 0x000e220000000a00 */
[----:B------:R-:W-:Y:S02]  /*17890*/  LOP3.LUT R7, R7, 0xfffffbff, RZ, 0xc0, !PT ;  /* 0xfffffbff07077812 */ /* 0x000fe400078ec0ff */
[----:B------:R-:W-:Y:S01]  /*178a0*/  @!P2 IMAD.X R241, R13, 0x1, R241, P3 ;  /* 0x000000010df1a824 */ /* 0x000fe200018e06f1 */
[----:B------:R-:W-:Y:S01]  /*178b0*/  ISETP.LT.OR P6, PT, R0, 0x51, !P0 ;  /* 0x000000510000780c */ /* 0x000fe200047c1670 */
[----:B------:R-:W-:Y:S01]  /*178c0*/  FMUL R167, R167, UR15 ;  /* 0x0000000fa7a77c20 */ /* 0x000fe20008400000 */
[----:B------:R-:W-:Y:S01]  /*178d0*/  @P5 LOP3.LUT R7, R7, 0x400, RZ, 0xfc, !PT ;  /* 0x0000040007075812 */ /* 0x000fe200078efcff */
[----:B------:R-:W-:-:S03]  /*178e0*/  FMUL R168, R168, UR15 ;  /* 0x0000000fa8a87c20 */ /* 0x000fc60008400000 */
[----:B------:R-:W-:Y:S02]  /*178f0*/  F2FP.SATFINITE.E4M3.F32.PACK_AB_MERGE_C R167, RZ, R167, RZ ;  /* 0x000000a7ffa7723e */ /* 0x000fe400048070ff */
[----:B0-----:R-:W-:-:S04]  /*17900*/  @!P5 IADD3 R164, P3, P4, R4, UR9, R164 ;  /* 0x0000000904a4dc10 */ /* 0x001fc8000fc7e0a4 */
[----:B------:R-:W-:Y:S02]  /*17910*/  @!P5 IADD3.X R165, R3, UR14, R165, P3, P4 ;  /* 0x0000000e03a5dc10 */ /* 0x000fe40009fe84a5 */
[C---:B------:R-:W-:Y:S02]  /*17920*/  ISETP.LT.OR P5, PT, R0.reuse, 0x21, !P0 ;  /* 0x000000210000780c */ /* 0x040fe400047a1670 */
[----:B------:R-:W-:Y:S01]  /*17930*/  ISETP.LT.OR P4, PT, R0, 0x52, !P0 ;  /* 0x000000520000780c */ /* 0x000fe20004781670 */
[----:B------:R0:W-:Y:S01]  /*17940*/  @!P2 STG.E.U8 desc[UR12][R240.64+0x19], R167 ;  /* 0x000019a7f000a986 */ /* 0x0001e2000c10110c */
[----:B------:R-:W-:Y:S01]  /*17950*/  F2FP.SATFINITE.E4M3.F32.PACK_AB_MERGE_C R168, RZ, R168, RZ ;  /* 0x000000a8ffa8723e */ /* 0x000fe200048070ff */
[----:B0-----:R-:W0:Y:S08]  /*17960*/  @!P6 LDC.64 R166, c[0x0][0x650] ;  /* 0x00019400ffa6eb82 */ /* 0x001e300000000a00 */
[----:B------:R1:W-:Y:S02]  /*17970*/  @!P5 STG.E.U8 desc[UR12][R154.64+0x20], R168 ;  /* 0x000020a89a00d986 */ /* 0x0003e4000c10110c */
[----:B-1----:R-:W1:Y:S01]  /*17980*/  @!P4 LDC.64 R154, c[0x0][0x650] ;  /* 0x00019400ff9acb82 */ /* 0x002e620000000a00 */
[----:B0-----:R-:W-:-:S04]  /*17990*/  @!P6 IADD3 R166, P2, P3, R4, UR9, R166 ;  /* 0x0000000904a6ec10 */ /* 0x001fc8000fb5e0a6 */
[----:B------:R-:W-:Y:S02]  /*179a0*/  @!P6 IADD3.X R167, R3, UR14, R167, P2, P3 ;  /* 0x0000000e03a7ec10 */ /* 0x000fe400097e64a7 */
[----:B-1----:R-:W-:-:S04]  /*179b0*/  @!P4 IADD3 R154, P2, P3, R4, UR9, R154 ;  /* 0x00000009049acc10 */ /* 0x002fc8000fb5e09a */
[----:B------:R-:W-:Y:S02]  /*179c0*/  @!P4 IADD3.X R155, R3, UR14, R155, P2, P3 ;  /* 0x0000000e039bcc10 */ /* 0x000fe400097e649b */
[C---:B------:R-:W-:Y:S02]  /*179d0*/  ISETP.LT.OR P2, PT, R0.reuse, 0x21, !P1 ;  /* 0x000000210000780c */ /* 0x040fe40004f41670 */
[----:B------:R-:W-:Y:S01]  /*179e0*/  ISETP.LT.OR P5, PT, R0, 0x22, !P0 ;  /* 0x000000220000780c */ /* 0x000fe200047a1670 */
[----:B------:R-:W-:Y:S01]  /*179f0*/  FMUL R169, R169, UR15 ;  /* 0x0000000fa9a97c20 */ /* 0x000fe20008400000 */
[----:B------:R-:W-:-:S09]  /*17a00*/  LOP3.LUT R7, R7, 0xffff7fff, RZ, 0xc0, !PT ;  /* 0xffff7fff07077812 */ /* 0x000fd200078ec0ff */
[----:B------:R-:W0:Y:S01]  /*17a10*/  @!P2 LDC.64 R240, c[0x0][0x650] ;  /* 0x00019400fff0ab82 */ /* 0x000e220000000a00 */
[----:B------:R-:W-:Y:S02]  /*17a20*/  F2FP.SATFINITE.E4M3.F32.PACK_AB_MERGE_C R169, RZ, R169, RZ ;  /* 0x000000a9ffa9723e */ /* 0x000fe400048070ff */
[----:B------:R-:W-:-:S03]  /*17a30*/  @P6 LOP3.LUT R7, R7, 0x8000, RZ, 0xfc, !PT ;  /* 0x0000800007076812 */ /* 0x000fc600078efcff */
[----:B------:R1:W-:Y:S01]  /*17a40*/  @!P5 STG.E.U8 desc[UR12][R242.64+0x21], R169 ;  /* 0x000021a9f200d986 */ /* 0x0003e2000c10110c */
[----:B------:R-:W-:Y:S01]  /*17a50*/  ISETP.LT.OR P5, PT, R0, 0x59, !P0 ;  /* 0x000000590000780c */ /* 0x000fe200047a1670 */
[----:B------:R-:W-:Y:S01]  /*17a60*/  IMAD.U32 R168, RZ, RZ, UR8 ;  /* 0x00000008ffa87e24 */ /* 0x000fe2000f8e00ff */
[----:B------:R-:W-:Y:S01]  /*17a70*/  LOP3.LUT R7, R7, 0xffffbfff, RZ, 0xc0, !PT ;  /* 0xffffbfff07077812 */ /* 0x000fe200078ec0ff */
[----:B------:R-:W-:-:S03]  /*17a80*/  IMAD.U32 R13, RZ, RZ, UR5 ;  /* 0x00000005ff0d7e24 */ /* 0x000fc6000f8e00ff */
[----:B------:R-:W-:Y:S02]  /*17a90*/  @P4 LOP3.LUT R7, R7, 0x4000, RZ, 0xfc, !PT ;  /* 0x0000400007074812 */ /* 0x000fe400078efcff */
[----:B------:R-:W-:-:S04]  /*17aa0*/  @!P2 IADD3 R168, P3, P4, R168, UR9, R4 ;  /* 0x00000009a8a8ac10 */ /* 0x000fc8000fc7e004 */
[----:B------:R-:W-:Y:S02]  /*17ab0*/  @!P2 IADD3.X R13, R13, UR14, R3, P3, P4 ;  /* 0x0000000e0d0dac10 */ /* 0x000fe40009fe8403 */
[----:B0-----:R-:W-:Y:S02]  /*17ac0*/  @!P2 IADD3 R240, P3, R168, R240, RZ ;  /* 0x000000f0a8f0a210 */ /* 0x001fe40007f7e0ff */
[----:B-1----:R-:W0:Y:S01]  /*17ad0*/  @!P5 LDC.64 R168, c[0x0][0x650] ;  /* 0x00019400ffa8db82 */ /* 0x002e220000000a00 */
[----:B------:R-:W-:Y:S02]  /*17ae0*/  FMUL R170, R170, UR15 ;  /* 0x0000000faaaa7c20 */ /* 0x000fe40008400000 */
[----:B------:R-:W-:-:S03]  /*17af0*/  @!P2 IMAD.X R241, R13, 0x1, R241, P3 ;  /* 0x000000010df1a824 */ /* 0x000fc600018e06f1 */
[----:B------:R-:W-:Y:S02]  /*17b00*/  F2FP.SATFINITE.E4M3.F32.PACK_AB_MERGE_C R170, RZ, R170, RZ ;  /* 0x000000aaffaa723e */ /* 0x000fe400048070ff */
[----:B------:R-:W-:-:S03]  /*17b10*/  LOP3.LUT R7, R7, 0xffffdfff, RZ, 0xc0, !PT ;  /* 0xffffdfff07077812 */ /* 0x000fc600078ec0ff */
[----:B------:R1:W-:Y:S01]  /*17b20*/  @!P2 STG.E.U8 desc[UR12][R240.64+0x20], R170 ;  /* 0x000020aaf000a986 */ /* 0x0003e2000c10110c */
[----:B------:R-:W-:Y:S02]  /*17b30*/  ISETP.LT.OR P2, PT, R0, 0x22, !P1 ;  /* 0x000000220000780c */ /* 0x000fe40004f41670 */
[----:B------:R-:W-:Y:S02]  /*17b40*/  @P5 LOP3.LUT R7, R7, 0x2000, RZ, 0xfc, !PT ;  /* 0x0000200007075812 */ /* 0x000fe400078efcff */
[----:B0-----:R-:W-:-:S09]  /*17b50*/  @!P5 IADD3 R168, P4, P6, R4, UR9, R168 ;  /* 0x0000000904a8dc10 */ /* 0x001fd2000fe9e0a8 */
[----:B------:R-:W0:Y:S01]  /*17b60*/  @!P2 LDC.64 R242, c[0x0][0x650] ;  /* 0x00019400fff2ab82 */ /* 0x000e220000000a00 */
[----:B------:R-:W-:Y:S02]  /*17b70*/  @!P5 IADD3.X R169, R3, UR14, R169, P4, P6 ;  /* 0x0000000e03a9dc10 */ /* 0x000fe4000a7ec4a9 */
[----:B------:R-:W-:Y:S01]  /*17b80*/  ISETP.LT.OR P5, PT, R0, 0x5a, !P0 ;  /* 0x0000005a0000780c */ /* 0x000fe200047a1670 */
[----:B-1----:R-:W-:-:S12]  /*17b90*/  IMAD.U32 R170, RZ, RZ, UR8 ;  /* 0x00000008ffaa7e24 */ /* 0x002fd8000f8e00ff */
[----:B------:R-:W1:Y:S01]  /*17ba0*/  @!P5 LDC.64 R240, c[0x0][0x650] ;  /* 0x00019400fff0db82 */ /* 0x000e620000000a00 */
[----:B------:R-:W-:Y:S01]  /*17bb0*/  IMAD.U32 R13, RZ, RZ, UR5 ;  /* 0x00000005ff0d7e24 */ /* 0x000fe2000f8e00ff */
[----:B------:R-:W-:-:S04]  /*17bc0*/  @!P2 IADD3 R170, P3, P4, R170, UR9, R4 ;  /* 0x00000009aaaaac10 */ /* 0x000fc8000fc7e004 */
[----:B------:R-:W-:Y:S02]  /*17bd0*/  @!P2 IADD3.X R13, R13, UR14, R3, P3, P4 ;  /* 0x0000000e0d0dac10 */ /* 0x000fe40009fe8403 */
[----:B0-----:R-:W-:Y:S02]  /*17be0*/  @!P2 IADD3 R242, P3, R170, R242, RZ ;  /* 0x000000f2aaf2a210 */ /* 0x001fe40007f7e0ff */
[----:B------:R-:W-:-:S03]  /*17bf0*/  LOP3.LUT R7, R7, 0xfffffdff, RZ, 0xc0, !PT ;  /* 0xfffffdff07077812 */ /* 0x000fc600078ec0ff */
[----:B------:R-:W-:Y:S01]  /*17c00*/  @!P2 IMAD.X R243, R13, 0x1, R243, P3 ;  /* 0x000000010df3a824 */ /* 0x000fe200018e06f3 */
[----:B------:R-:W-:Y:S01]  /*17c10*/  ISETP.LT.OR P6, PT, R0, 0x61, !P0 ;  /* 0x000000610000780c */ /* 0x000fe200047c1670 */
[----:B------:R-:W-:Y:S01]  /*17c20*/  FMUL R171, R171, UR15 ;  /* 0x0000000fabab7c20 */ /* 0x000fe20008400000 */
[----:B------:R-:W-:Y:S02]  /*17c30*/  @P5 LOP3.LUT R7, R7, 0x200, RZ, 0xfc, !PT ;  /* 0x0000020007075812 */ /* 0x000fe400078efcff */
[----:B-1----:R-:W-:-:S04]  /*17c40*/  @!P5 IADD3 R240, P3, P4, R4, UR9, R240 ;  /* 0x0000000904f0dc10 */ /* 0x002fc8000fc7e0f0 */
[----:B------:R-:W-:Y:S02]  /*17c50*/  @!P5 IADD3.X R241, R3, UR14, R241, P3, P4 ;  /* 0x0000000e03f1dc10 */ /* 0x000fe40009fe84f1 */
[C---:B------:R-:W-:Y:S02]  /*17c60*/  ISETP.LT.OR P5, PT, R0.reuse, 0x29, !P0 ;  /* 0x000000290000780c */ /* 0x040fe400047a1670 */
[----:B------:R-:W-:Y:S01]  /*17c70*/  ISETP.LT.OR P4, PT, R0, 0x62, !P0 ;  /* 0x000000620000780c */ /* 0x000fe20004781670 */
[----:B------:R-:W-:Y:S01]  /*17c80*/  FMUL R172, R172, UR15 ;  /* 0x0000000facac7c20 */ /* 0x000fe20008400000 */
[----:B------:R-:W-:-:S04]  /*17c90*/  F2FP.SATFINITE.E4M3.F32.PACK_AB_MERGE_C R171, RZ, R171, RZ ;  /* 0x000000abffab723e */ /* 0x000fc800048070ff */
[----:B------:R-:W-:Y:S01]  /*17ca0*/  F2FP.SATFINITE.E4M3.F32.PACK_AB_MERGE_C R172, RZ, R172, RZ ;  /* 0x000000acffac723e */ /* 0x000fe200048070ff */
[----:B------:R0:W-:Y:S04]  /*17cb0*/  @!P2 STG.E.U8 desc[UR12][R242.64+0x21], R171 ;  /* 0x000021abf200a986 */ /* 0x0001e8000c10110c */
[----:B------:R1:W-:Y:S01]  /*17cc0*/  @!P5 STG.E.U8 desc[UR12][R156.64+0x28], R172 ;  /* 0x000028ac9c00d986 */ /* 0x0003e2000c10110c */
[----:B0-----:R-:W0:Y:S08]  /*17cd0*/  @!P6 LDC.64 R170, c[0x0][0x650] ;  /* 0x00019400ffaaeb82 */ /* 0x001e300000000a00 */
[----:B-1----:R-:W1:Y:S01]  /*17ce0*/  @!P4 LDC.64 R156, c[0x0][0x650] ;  /* 0x00019400ff9ccb82 */ /* 0x002e620000000a00 */
[----:B------:R-:W-:Y:S01]  /*17cf0*/  ISETP.LT.OR P5, PT, R0, 0x2a, !P0 ;  /* 0x0000002a0000780c */ /* 0x000fe200047a1670 */
[----:B------:R-:W-:Y:S01]  /*17d00*/  FMUL R173, R173, UR15 ;  /* 0x0000000fadad7c20 */ /* 0x000fe20008400000 */
[----:B0-----:R-:W-:-:S04]  /*17d10*/  @!P6 IADD3 R170, P2, P3, R4, UR9, R170 ;  /* 0x0000000904aaec10 */ /* 0x001fc8000fb5e0aa */
[----:B------:R-:W-:Y:S02]  /*17d20*/  @!P6 IADD3.X R171, R3, UR14, R171, P2, P3 ;  /* 0x0000000e03abec10 */ /* 0x000fe400097e64ab */
[----:B-1----:R-:W-:-:S04]  /*17d30*/  @!P4 IADD3 R156, P2, P3, R4, UR9, R156 ;  /* 0x00000009049ccc10 */ /* 0x002fc8000fb5e09c */
[----:B------:R-:W-:Y:S02]  /*17d40*/  @!P4 IADD3.X R157, R3, UR14, R157, P2, P3 ;  /* 0x0000000e039dcc10 */ /* 0x000fe400097e649d */
[----:B------:R-:W-:Y:S02]  /*17d50*/  ISETP.LT.OR P2, PT, R0, 0x29, !P1 ;  /* 0x000000290000780c */ /* 0x000fe40004f41670 */
[----:B------:R-:W-:-:S05]  /*17d60*/  F2FP.SATFINITE.E4M3.F32.PACK_AB_MERGE_C R173, RZ, R173, RZ ;  /* 0x000000adffad723e */ /* 0x000fca00048070ff */
[----:B------:R0:W-:Y:S01]  /*17d70*/  @!P5 STG.E.U8 desc[UR12][R238.64+0x29], R173 ;  /* 0x000029adee00d986 */ /* 0x0001e2000c10110c */
[----:B------:R-:W-:-:S05]  /*17d80*/  LOP3.LUT R7, R7, 0xffffefff, RZ, 0xc0, !PT ;  /* 0xffffefff07077812 */ /* 0x000fca00078ec0ff */
[----:B0-----:R-:W0:Y:S01]  /*17d90*/  @!P2 LDC.64 R238, c[0x0][0x650] ;  /* 0x00019400ffeeab82 */ /* 0x001e220000000a00 */
[----:B------:R-:W-:Y:S02]  /*17da0*/  @P6 LOP3.LUT R7, R7, 0x1000, RZ, 0xfc, !PT ;  /* 0x0000100007076812 */ /* 0x000fe400078efcff */
        /* <DEDUP_REMOVED lines=8> */
[----:B------:R-:W0:Y:S01]  /*17e30*/  @!P5 LDC.64 R172, c[0x0][0x650] ;  /* 0x00019400ffacdb82 */ /* 0x000e220000000a00 */
        /* <DEDUP_REMOVED lines=51> */
[----:B------:R-:W-:Y:S01]  /*18170*/  @!P2 IADD3.X R13, R13, UR14, R3, P3, P4 ;  /* 0x0000000e0d0dac10 */ /* 0x000fe20009fe8403 */
[----:B------:R-:W-:Y:S01]  /*18180*/  FMUL R178, R178, UR15 ;  /* 0x0000000fb2b27c20 */ /* 0x000fe20008400000 */
[----:B0-----:R-:W-:Y:S02]  /*18190*/  @!P2 IADD3 R234, P3, R176, R234, RZ ;  /* 0x000000eab0eaa210 */ /* 0x001fe40007f7e0ff */
[----:B------:R-:W0:Y:S02]  /*181a0*/  @!P5 LDC.64 R176, c[0x0][0x650] ;  /* 0x00019400ffb0db82 */ /* 0x000e240000000a00 */
[----:B------:R-:W-:Y:S01]  /*181b0*/  F2FP.SATFINITE.E4M3.F32.PACK_AB_MERGE_C R178, RZ, R178, RZ ;  /* 0x000000b2ffb2723e */ /* 0x000fe200048070ff */
[----:B------:R-:W-:-:S05]  /*181c0*/  @!P2 IMAD.X R235, R13, 0x1, R235, P3 ;  /* 0x000000010deba824 */ /* 0x000fca00018e06eb */
[----:B------:R1:W-:Y:S01]  /*181d0*/  @!P2 STG.E.U8 desc[UR12][R234.64+0x30], R178 ;  /* 0x000030b2ea00a986 */ /* 0x0003e2000c10110c */
[----:B------:R-:W-:Y:S01]  /*181e0*/  ISETP.LT.OR P2, PT, R0, 0x32, !P1 ;  /* 0x000000320000780c */ /* 0x000fe20004f41670 */
[----:B------:R-:W-:Y:S02]  /*181f0*/  IMAD.U32 R13, RZ, RZ, UR5 ;  /* 0x00000005ff0d7e24 */ /* 0x000fe4000f8e00ff */
[----:B-1----:R-:W-:-:S10]  /*18200*/  IMAD.U32 R178, RZ, RZ, UR8 ;  /* 0x00000008ffb27e24 */ /* 0x002fd4000f8e00ff */
[----:B------:R-:W1:Y:S01]  /*18210*/  @!P2 LDC.64 R234, c[0x0][0x650] ;  /* 0x00019400ffeaab82 */ /* 0x000e620000000a00 */
[----:B0-----:R-:W-:-:S04]  /*18220*/  @!P5 IADD3 R176, P4, P6, R4, UR9, R176 ;  /* 0x0000000904b0dc10 */ /* 0x001fc8000fe9e0b0 */
[----:B------:R-:W-:Y:S02]  /*18230*/  @!P5 IADD3.X R177, R3, UR14, R177, P4, P6 ;  /* 0x0000000e03b1dc10 */ /* 0x000fe4000a7ec4b1 */
[----:B------:R-:W-:-:S04]  /*18240*/  @!P2 IADD3 R178, P3, P4, R178, UR9, R4 ;  /* 0x00000009b2b2ac10 */ /* 0x000fc8000fc7e004 */
[----:B------:R-:W-:Y:S02]  /*18250*/  @!P2 IADD3.X R13, R13, UR14, R3, P3, P4 ;  /* 0x0000000e0d0dac10 */ /* 0x000fe40009fe8403 */
[----:B------:R-:W-:-:S13]  /*18260*/  ISETP.LT.OR P4, PT, R0, 0x7a, !P0 ;  /* 0x0000007a0000780c */ /* 0x000fda0004781670 */
[----:B------:R-:W0:Y:S01]  /*18270*/  @!P4 LDC.64 R242, c[0x0][0x650] ;  /* 0x00019400fff2cb82 */ /* 0x000e220000000a00 */
[----:B-1----:R-:W-:Y:S02]  /*18280*/  @!P2 IADD3 R234, P3, R178, R234, RZ ;  /* 0x000000eab2eaa210 */ /* 0x002fe40007f7e0ff */
[----:B------:R-:W-:-:S03]  /*18290*/  LOP3.LUT R7, R7, 0xbfffffff, RZ, 0xc0, !PT ;  /* 0xbfffffff07077812 */ /* 0x000fc600078ec0ff */
[----:B------:R-:W-:Y:S01]  /*182a0*/  @!P2 IMAD.X R235, R13, 0x1, R235, P3 ;  /* 0x000000010deba824 */ /* 0x000fe200018e06eb */
[----:B------:R-:W-:-:S04]  /*182b0*/  @P5 LOP3.LUT R7, R7, 0x40000000, RZ, 0xfc, !PT ;  /* 0x4000000007075812 */ /* 0x000fc800078efcff */
[C---:B------:R-:W-:Y:S02]  /*182c0*/  LOP3.LUT P6, RZ, R7.reuse, 0x1, RZ, 0xc0, !PT ;  /* 0x0000000107ff7812 */ /* 0x040fe400078cc0ff */
[----:B------:R-:W-:Y:S02]  /*182d0*/  LOP3.LUT R7, R7, 0xefffffff, RZ, 0xc0, !PT ;  /* 0xefffffff07077812 */ /* 0x000fe400078ec0ff */
[----:B0-----:R-:W-:-:S04]  /*182e0*/  @!P4 IADD3 R242, P0, P3, R4, UR9, R242 ;  /* 0x0000000904f2cc10 */ /* 0x001fc8000fb1e0f2 */
[----:B------:R-:W-:Y:S02]  /*182f0*/  @!P4 IADD3.X R243, R3, UR14, R243, P0, P3 ;  /* 0x0000000e03f3cc10 */ /* 0x000fe400087e64f3 */
[----:B------:R-:W-:Y:S02]  /*18300*/  ISETP.GE.AND P0, PT, R12, 0x81, PT ;  /* 0x000000810c00780c */ /* 0x000fe40003f06270 */
[----:B------:R-:W-:Y:S02]  /*18310*/  @P4 LOP3.LUT R7, R7, 0x10000000, RZ, 0xfc, !PT ;  /* 0x1000000007074812 */ /* 0x000fe400078efcff */
[----:B------:R-:W-:Y:S01]  /*18320*/  ISETP.LT.OR P4, PT, R0, 0x1, !P0 ;  /* 0x000000010000780c */ /* 0x000fe20004781670 */
[----:B------:R-:W-:-:S05]  /*18330*/  FMUL R179, R179, UR15 ;  /* 0x0000000fb3b37c20 */ /* 0x000fca0008400000 */
[----:B------:R-:W-:-:S05]  /*18340*/  F2FP.SATFINITE.E4M3.F32.PACK_AB_MERGE_C R179, RZ, R179, RZ ;  /* 0x000000b3ffb3723e */ /* 0x000fca00048070ff */
[----:B------:R0:W-:Y:S02]  /*18350*/  @!P2 STG.E.U8 desc[UR12][R234.64+0x31], R179 ;  /* 0x000031b3ea00a986 */ /* 0x0001e4000c10110c */
[----:B0-----:R-:W0:Y:S01]  /*18360*/  @!P4 LDC.64 R178, c[0x0][0x650] ;  /* 0x00019400ffb2cb82 */ /* 0x001e220000000a00 */
[----:B------:R-:W-:Y:S02]  /*18370*/  UIMAD.WIDE.U32 UR10, UR6, 0x80, URZ ;  /* 0x00000080060a78a5 */ /* 0x000fe4000f8e003f */
[----:B------:R-:W-:-:S04]  /*18380*/  USHF.L.U32 UR4, UR7, 0x7, URZ ;  /* 0x0000000707047899 */ /* 0x000fc8000800063f */
[----:B------:R-:W-:Y:S01]  /*18390*/  UIADD3 UR4, UR11, UR4, URZ ;  /* 0x000000040b047290 */ /* 0x000fe2000fffe03f */
[----:B------:R-:W-:Y:S01]  /*183a0*/  LOP3.LUT P5, RZ, R6, 0x80000000, RZ, 0xc0, !PT ;  /* 0x8000000006ff7812 */ /* 0x000fe200078ac0ff */
[----:B------:R-:W-:Y:S01]  /*183b0*/  FMUL R180, R180, UR15 ;  /* 0x0000000fb4b47c20 */ /* 0x000fe20008400000 */
[----:B------:R-:W-:Y:S01]  /*183c0*/  FMUL R181, R181, UR15 ;  /* 0x0000000fb5b57c20 */ /* 0x000fe20008400000 */
[----:B------:R-:W-:Y:S01]  /*183d0*/  IMAD.U32 R234, RZ, RZ, UR8 ;  /* 0x00000008ffea7e24 */ /* 0x000fe2000f8e00ff */
[----:B0-----:R-:W-:-:S04]  /*183e0*/  @!P4 IADD3 R178, P2, P3, R4, UR10, R178 ;  /* 0x0000000a04b2cc10 */ /* 0x001fc8000fb5e0b2 */
[----:B------:R-:W-:Y:S02]  /*183f0*/  @!P4 IADD3.X R179, R3, UR4, R179, P2, P3 ;  /* 0x0000000403b3cc10 */ /* 0x000fe400097e64b3 */
[----:B------:R-:W-:Y:S02]  /*18400*/  ISETP.LT.OR P4, PT, R0, 0x39, !P1 ;  /* 0x000000390000780c */ /* 0x000fe40004f81670 */
[----:B------:R-:W-:Y:S02]  /*18410*/  F2FP.SATFINITE.E4M3.F32.PACK_AB_MERGE_C R180, RZ, R180, RZ ;  /* 0x000000b4ffb4723e */ /* 0x000fe400048070ff */
[----:B------:R-:W-:Y:S01]  /*18420*/  F2FP.SATFINITE.E4M3.F32.PACK_AB_MERGE_C R181, RZ, R181, RZ ;  /* 0x000000b5ffb5723e */ /* 0x000fe200048070ff */
[----:B------:R-:W-:Y:S02]  /*18430*/  IMAD.U32 R235, RZ, RZ, UR5 ;  /* 0x00000005ffeb7e24 */ /* 0x000fe4000f8e00ff */
[----:B------:R-:W-:Y:S04]  /*18440*/  @!P6 STG.E.U8 desc[UR12][R236.64+0x38], R180 ;  /* 0x000038b4ec00e986 */ /* 0x000fe8000c10110c */
[----:B------:R0:W-:Y:S02]  /*18450*/  @!P5 STG.E.U8 desc[UR12][R10.64+0x39], R181 ;  /* 0x000039b50a00d986 */ /* 0x0001e4000c10110c */
[----:B------:R-:W-:-:S02]  /*18460*/  @!P4 IADD3 R234, P2, P3, R234, UR9, R4 ;  /* 0x00000009eaeacc10 */ /* 0x000fc4000fb5e004 */
[----:B------:R-:W-:Y:S02]  /*18470*/  LOP3.LUT R6, R6, 0xfdffffff, RZ, 0xc0, !PT ;  /* 0xfdffffff06067812 */ /* 0x000fe400078ec0ff */
[----:B------:R-:W-:Y:S01]  /*18480*/  @!P4 IADD3.X R235, R235, UR14, R3, P2, P3 ;  /* 0x0000000eebebcc10 */ /* 0x000fe200097e6403 */
[----:B0-----:R-:W0:Y:S01]  /*18490*/  @!P4 LDC.64 R10, c[0x0][0x650] ;  /* 0x00019400ff0acb82 */ /* 0x001e220000000a00 */
[----:B------:R-:W-:Y:S02]  /*184a0*/  ISETP.LT.OR P2, PT, R0, 0x3a, !P1 ;  /* 0x0000003a0000780c */ /* 0x000fe40004f41670 */
[----:B------:R-:W-:Y:S02]  /*184b0*/  @P0 LOP3.LUT R6, R6, 0x2000000, RZ, 0xfc, !PT ;  /* 0x0200000006060812 */ /* 0x000fe400078efcff */
[----:B------:R-:W-:Y:S01]  /*184c0*/  LOP3.LUT P0, RZ, R7, 0x100, RZ, 0xc0, !PT ;  /* 0x0000010007ff7812 */ /* 0x000fe2000780c0ff */
[----:B------:R-:W-:Y:S02]  /*184d0*/  IMAD.U32 R180, RZ, RZ, UR8 ;  /* 0x00000008ffb47e24 */ /* 0x000fe4000f8e00ff */
[----:B------:R-:W-:Y:S01]  /*184e0*/  IMAD.U32 R13, RZ, RZ, UR5 ;  /* 0x00000005ff0d7e24 */ /* 0x000fe2000f8e00ff */
[----:B------:R-:W-:-:S05]  /*184f0*/  LOP3.LUT R6, R6, 0xbfffffff, RZ, 0xc0, !PT ;  /* 0xbfffffff06067812 */ /* 0x000fca00078ec0ff */
[----:B------:R-:W-:Y:S01]  /*18500*/  @!P2 IADD3 R180, P3, P6, R180, UR9, R4 ;  /* 0x00000009b4b4ac10 */ /* 0x000fe2000fe7e004 */
[----:B------:R-:W-:-:S03]  /*18510*/  FMUL R182, R182, UR15 ;  /* 0x0000000fb6b67c20 */ /* 0x000fc60008400000 */
[----:B------:R-:W-:Y:S02]  /*18520*/  @!P2 IADD3.X R13, R13, UR14, R3, P3, P6 ;  /* 0x0000000e0d0dac10 */ /* 0x000fe40009fec403 */
[----:B------:R-:W-:Y:S02]  /*18530*/  @P0 LOP3.LUT R6, R6, 0x40000000, RZ, 0xfc, !PT ;  /* 0x4000000006060812 */ /* 0x000fe400078efcff */
[----:B------:R-:W-:Y:S02]  /*18540*/  ISETP.LT.OR P3, PT, R0, 0x41, !P1 ;  /* 0x000000410000780c */ /* 0x000fe40004f61670 */
[----:B0-----:R-:W-:Y:S02]  /*18550*/  @!P4 IADD3 R10, P0, R234, R10, RZ ;  /* 0x0000000aea0ac210 */ /* 0x001fe40007f1e0ff */
[----:B------:R-:W-:Y:S01]  /*18560*/  F2FP.SATFINITE.E4M3.F32.PACK_AB_MERGE_C R182, RZ, R182, RZ ;  /* 0x000000b6ffb6723e */ /* 0x000fe200048070ff */
[----:B------:R-:W-:Y:S02]  /*18570*/  IMAD.U32 R181, RZ, RZ, UR8 ;  /* 0x00000008ffb57e24 */ /* 0x000fe4000f8e00ff */
[----:B------:R-:W-:-:S02]  /*18580*/  @!P4 IMAD.X R11, R235, 0x1, R11, P0 ;  /* 0x00000001eb0bc824 */ /* 0x000fc400000e060b */
[----:B------:R-:W-:-:S03]  /*18590*/  IMAD.U32 R234, RZ, RZ, UR5 ;  /* 0x00000005ffea7e24 */ /* 0x000fc6000f8e00ff */
[----:B------:R0:W-:Y:S01]  /*185a0*/  @!P4 STG.E.U8 desc[UR12][R10.64+0x38], R182 ;  /* 0x000038b60a00c986 */ /* 0x0001e2000c10110c */
[----:B------:R-:W-:-:S04]  /*185b0*/  @!P3 IADD3 R181, P5, P6, R181, UR9, R4 ;  /* 0x00000009b5b5bc10 */ /* 0x000fc8000febe004 */
[----:B------:R-:W-:Y:S01]  /*185c0*/  @!P3 IADD3.X R234, R234, UR14, R3, P5, P6 ;  /* 0x0000000eeaeabc10 */ /* 0x000fe2000afec403 */
[----:B0-----:R-:W0:Y:S01]  /*185d0*/  @!P2 LDC.64 R10, c[0x0][0x650] ;  /* 0x00019400ff0aab82 */ /* 0x001e220000000a00 */
[C---:B------:R-:W-:Y:S01]  /*185e0*/  ISETP.LT.OR P5, PT, R0.reuse, 0x42, !P1 ;  /* 0x000000420000780c */ /* 0x040fe20004fa1670 */
[----:B------:R-:W-:Y:S02]  /*185f0*/  IMAD.U32 R182, RZ, RZ, UR8 ;  /* 0x00000008ffb67e24 */ /* 0x000fe4000f8e00ff */
[----:B------:R-:W-:Y:S01]  /*18600*/  IMAD.U32 R235, RZ, RZ, UR5 ;  /* 0x00000005ffeb7e24 */ /* 0x000fe2000f8e00ff */
[----:B------:R-:W-:-:S09]  /*18610*/  ISETP.LT.OR P0, PT, R0, 0x49, !P1 ;  /* 0x000000490000780c */ /* 0x000fd20004f01670 */
[----:B------:R-:W-:-:S04]  /*18620*/  @!P5 IADD3 R182, P4, P6, R182, UR9, R4 ;  /* 0x00000009b6b6dc10 */ /* 0x000fc8000fe9e004 */
[----:B------:R-:W-:Y:S02]  /*18630*/  @!P5 IADD3.X R235, R235, UR14, R3, P4, P6 ;  /* 0x0000000eebebdc10 */ /* 0x000fe4000a7ec403 */
[----:B0-----:R-:W-:-:S05]  /*18640*/  @!P2 IADD3 R10, P4, R180, R10, RZ ;  /* 0x0000000ab40aa210 */ /* 0x001fca0007f9e0ff */
[----:B------:R-:W-:Y:S02]  /*18650*/  @!P2 IMAD.X R11, R13, 0x1, R11, P4 ;  /* 0x000000010d0ba824 */ /* 0x000fe400020e060b */
[----:B------:R-:W-:Y:S02]  /*18660*/  IMAD.U32 R13, RZ, RZ, UR8 ;  /* 0x00000008ff0d7e24 */ /* 0x000fe4000f8e00ff */
[----:B------:R-:W-:-:S03]  /*18670*/  IMAD.U32 R180, RZ, RZ, UR5 ;  /* 0x00000005ffb47e24 */ /* 0x000fc6000f8e00ff */
[----:B------:R-:W-:Y:S01]  /*18680*/  @!P0 IADD3 R13, P4, P6, R13, UR9, R4 ;  /* 0x000000090d0d8c10 */ /* 0x000fe2000fe9e004 */
[----:B------:R-:W-:-:S03]  /*18690*/  FMUL R183, R183, UR15 ;  /* 0x0000000fb7b77c20 */ /* 0x000fc60008400000 */
[----:B------:R-:W-:Y:S02]  /*186a0*/  @!P0 IADD3.X R180, R180, UR14, R3, P4, P6 ;  /* 0x0000000eb4b48c10 */ /* 0x000fe4000a7ec403 */
[----:B------:R-:W-:Y:S01]  /*186b0*/  LOP3.LUT P0, RZ, R6, 0x40000000, RZ, 0xc0, !PT ;  /* 0x4000000006ff7812 */ /* 0x000fe2000780c0ff */
[----:B------:R-:W-:Y:S01]  /*186c0*/  FMUL R184, R184, UR15 ;  /* 0x0000000fb8b87c20 */ /* 0x000fe20008400000 */
[----:B------:R-:W-:Y:S02]  /*186d0*/  F2FP.SATFINITE.E4M3.F32.PACK_AB_MERGE_C R183, RZ, R183, RZ ;  /* 0x000000b7ffb7723e */ /* 0x000fe400048070ff */
[C---:B------:R-:W-:Y:S02]  /*186e0*/  ISETP.LT.OR P6, PT, R0.reuse, 0x4a, !P1 ;  /* 0x0000004a0000780c */ /* 0x040fe40004fc1670 */
[----:B------:R-:W-:Y:S01]  /*186f0*/  F2FP.SATFINITE.E4M3.F32.PACK_AB_MERGE_C R184, RZ, R184, RZ ;  /* 0x000000b8ffb8723e */ /* 0x000fe200048070ff */
[----:B------:R0:W-:Y:S06]  /*18700*/  @!P2 STG.E.U8 desc[UR12][R10.64+0x39], R183 ;  /* 0x000039b70a00a986 */ /* 0x0001ec000c10110c */
[----:B------:R1:W-:Y:S01]  /*18710*/  @!P0 STG.E.U8 desc[UR12][R160.64+0x40], R184 ;  /* 0x000040b8a0008986 */ /* 0x0003e2000c10110c */
[----:B------:R-:W-:Y:S01]  /*18720*/  ISETP.LT.OR P0, PT, R0, 0x51, !P1 ;  /* 0x000000510000780c */ /* 0x000fe20004f01670 */
[----:B0-----:R-:W-:-:S02]  /*18730*/  IMAD.U32 R10, RZ, RZ, UR8 ;  /* 0x00000008ff0a7e24 */ /* 0x001fc4000f8e00ff */
[----:B------:R-:W-:Y:S02]  /*18740*/  IMAD.U32 R11, RZ, RZ, UR5 ;  /* 0x00000005ff0b7e24 */ /* 0x000fe4000f8e00ff */
[----:B------:R-:W-:Y:S01]  /*18750*/  IMAD.U32 R183, RZ, RZ, UR8 ;  /* 0x00000008ffb77e24 */ /* 0x000fe2000f8e00ff */
[----:B------:R-:W-:Y:S01]  /*18760*/  @!P6 IADD3 R10, P2, P4, R10, UR9, R4 ;  /* 0x000000090a0aec10 */ /* 0x000fe2000fc5e004 */
[----:B------:R-:W-:Y:S01]  /*18770*/  IMAD.U32 R237, RZ, RZ, UR5 ;  /* 0x00000005ffed7e24 */ /* 0x000fe2000f8e00ff */
[----:B------:R-:W-:Y:S02]  /*18780*/  LOP3.LUT R6, R6, 0xfbffffff, RZ, 0xc0, !PT ;  /* 0xfbffffff06067812 */ /* 0x000fe400078ec0ff */
[----:B------:R-:W-:-:S03]  /*18790*/  @!P6 IADD3.X R11, R11, UR14, R3, P2, P4 ;  /* 0x0000000e0b0bec10 */ /* 0x000fc600097e8403 */
[----:B------:R-:W-:Y:S02]  /*187a0*/  @!P0 IADD3 R183, P2, P4, R183, UR9, R4 ;  /* 0x00000009b7b78c10 */ /* 0x000fe4000fc5e004 */
[----:B------:R-:W-:Y:S02]  /*187b0*/  @P0 LOP3.LUT R6, R6, 0x4000000, RZ, 0xfc, !PT ;  /* 0x0400000006060812 */ /* 0x000fe400078efcff */
[----:B------:R-:W-:Y:S02]  /*187c0*/  @!P0 IADD3.X R237, R237, UR14, R3, P2, P4 ;  /* 0x0000000eeded8c10 */ /* 0x000fe400097e8403 */
[----:B------:R-:W-:Y:S01]  /*187d0*/  LOP3.LUT P0, RZ, R7, 0x8, RZ, 0xc0, !PT ;  /* 0x0000000807ff7812 */ /* 0x000fe2000780c0ff */
[----:B------:R-:W-:-:S05]  /*187e0*/  FMUL R185, R185, UR15 ;  /* 0x0000000fb9b97c20 */ /* 0x000fca0008400000 */
[----:B------:R-:W-:Y:S02]  /*187f0*/  F2FP.SATFINITE.E4M3.F32.PACK_AB_MERGE_C R185, RZ, R185, RZ ;  /* 0x000000b9ffb9723e */ /* 0x000fe400048070ff */
[----:B------:R-:W-:-:S05]  /*18800*/  ISETP.LT.OR P4, PT, R0, 0x52, !P1 ;  /* 0x000000520000780c */ /* 0x000fca0004f81670 */
[----:B------:R0:W-:Y:S01]  /*18810*/  @!P0 STG.E.U8 desc[UR12][R152.64+0x41], R185 ;  /* 0x000041b998008986 */ /* 0x0001e2000c10110c */
[----:B-1----:R-:W-:Y:S01]  /*18820*/  IMAD.U32 R160, RZ, RZ, UR8 ;  /* 0x00000008ffa07e24 */ /* 0x002fe2000f8e00ff */
[----:B0-----:R-:W0:Y:S01]  /*18830*/  @!P3 LDC.64 R152, c[0x0][0x650] ;  /* 0x00019400ff98bb82 */ /* 0x001e220000000a00 */
[----:B------:R-:W-:-:S05]  /*18840*/  IMAD.U32 R161, RZ, RZ, UR5 ;  /* 0x00000005ffa17e24 */ /* 0x000fca000f8e00ff */
[----:B------:R-:W-:-:S04]  /*18850*/  @!P4 IADD3 R160, P2, P6, R160, UR9, R4 ;  /* 0x00000009a0a0cc10 */ /* 0x000fc8000fe5e004 */
[----:B------:R-:W-:Y:S02]  /*18860*/  @!P4 IADD3.X R161, R161, UR14, R3, P2, P6 ;  /* 0x0000000ea1a1cc10 */ /* 0x000fe400097ec403 */
[----:B------:R-:W-:Y:S01]  /*18870*/  ISETP.LT.OR P2, PT, R0, 0x59, !P1 ;  /* 0x000000590000780c */ /* 0x000fe20004f41670 */
[----:B------:R-:W-:Y:S01]  /*18880*/  FMUL R186, R186, UR15 ;  /* 0x0000000fbaba7c20 */ /* 0x000fe20008400000 */
[----:B------:R-:W-:Y:S01]  /*18890*/  LOP3.LUT R6, R6, 0xf7ffffff, RZ, 0xc0, !PT ;  /* 0xf7ffffff06067812 */ /* 0x000fe200078ec0ff */
[----:B------:R-:W-:-:S03]  /*188a0*/  IMAD.U32 R185, RZ, RZ, UR8 ;  /* 0x00000008ffb97e24 */ /* 0x000fc6000f8e00ff */
[----:B------:R-:W-:Y:S01]  /*188b0*/  F2FP.SATFINITE.E4M3.F32.PACK_AB_MERGE_C R186, RZ, R186, RZ ;  /* 0x000000baffba723e */ /* 0x000fe200048070ff */
[----:B------:R-:W-:Y:S01]  /*188c0*/  IMAD.U32 R184, RZ, RZ, UR5 ;  /* 0x00000005ffb87e24 */ /* 0x000fe2000f8e00ff */
[----:B------:R-:W-:Y:S02]  /*188d0*/  @P4 LOP3.LUT R6, R6, 0x8000000, RZ, 0xfc, !PT ;  /* 0x0800000006064812 */ /* 0x000fe400078efcff */
[----:B0-----:R-:W-:-:S05]  /*188e0*/  @!P3 IADD3 R152, P0, R181, R152, RZ ;  /* 0x00000098b598b210 */ /* 0x001fca0007f1e0ff */
[----:B------:R-:W-:Y:S01]  /*188f0*/  @!P3 IMAD.X R153, R234, 0x1, R153, P0 ;  /* 0x00000001ea99b824 */ /* 0x000fe200000e0699 */
[----:B------:R-:W-:-:S04]  /*18900*/  @!P2 IADD3 R181, P4, P6, R185, UR9, R4 ;  /* 0x00000009b9b5ac10 */ /* 0x000fc8000fe9e004 */
[----:B------:R0:W-:Y:S01]  /*18910*/  @!P3 STG.E.U8 desc[UR12][R152.64+0x40], R186 ;  /* 0x000040ba9800b986 */ /* 0x0001e2000c10110c */
[----:B------:R-:W-:Y:S02]  /*18920*/  @!P2 IADD3.X R184, R184, UR14, R3, P4, P6 ;  /* 0x0000000eb8b8ac10 */ /* 0x000fe4000a7ec403 */
[----:B------:R-:W-:Y:S02]  /*18930*/  LOP3.LUT P4, RZ, R7, 0x800, RZ, 0xc0, !PT ;  /* 0x0000080007ff7812 */ /* 0x000fe4000788c0ff */
[----:B------:R-:W-:Y:S01]  /*18940*/  ISETP.LT.OR P3, PT, R0, 0x5a, !P1 ;  /* 0x0000005a0000780c */ /* 0x000fe20004f61670 */
[----:B0-----:R-:W0:Y:S01]  /*18950*/  @!P5 LDC.64 R152, c[0x0][0x650] ;  /* 0x00019400ff98db82 */ /* 0x001e220000000a00 */
[----:B------:R-:W-:Y:S01]  /*18960*/  LOP3.LUT R6, R6, 0xdfffffff, RZ, 0xc0, !PT ;  /* 0xdfffffff06067812 */ /* 0x000fe200078ec0ff */
[----:B------:R-:W-:-:S08]  /*18970*/  IMAD.U32 R186, RZ, RZ, UR8 ;  /* 0x00000008ffba7e24 */ /* 0x000fd0000f8e00ff */
[----:B------:R-:W-:Y:S01]  /*18980*/  @P4 LOP3.LUT R6, R6, 0x20000000, RZ, 0xfc, !PT ;  /* 0x2000000006064812 */ /* 0x000fe200078efcff */
[----:B------:R-:W-:Y:S01]  /*18990*/  IMAD.U32 R185, RZ, RZ, UR5 ;  /* 0x00000005ffb97e24 */ /* 0x000fe2000f8e00ff */
[----:B------:R-:W-:Y:S02]  /*189a0*/  ISETP.LT.OR P4, PT, R0, 0x61, !P1 ;  /* 0x000000610000780c */ /* 0x000fe40004f81670 */
[----:B------:R-:W-:Y:S02]  /*189b0*/  @!P3 IADD3 R186, P0, P6, R186, UR9, R4 ;  /* 0x00000009bababc10 */ /* 0x000fe4000fe1e004 */
[----:B------:R-:W-:Y:S02]  /*189c0*/  LOP3.LUT R6, R6, 0xefffffff, RZ, 0xc0, !PT ;  /* 0xefffffff06067812 */ /* 0x000fe400078ec0ff */
[----:B------:R-:W-:Y:S01]  /*189d0*/  @!P3 IADD3.X R185, R185, UR14, R3, P0, P6 ;  /* 0x0000000eb9b9bc10 */ /* 0x000fe200087ec403 */
[----:B------:R-:W-:Y:S01]  /*189e0*/  IMAD.U32 R234, RZ, RZ, UR5 ;  /* 0x00000005ffea7e24 */ /* 0x000fe2000f8e00ff */
[----:B------:R-:W-:-:S02]  /*189f0*/  @P2 LOP3.LUT R6, R6, 0x10000000, RZ, 0xfc, !PT ;  /* 0x1000000006062812 */ /* 0x000fc400078efcff */
[----:B0-----:R-:W-:Y:S01]  /*18a00*/  @!P5 IADD3 R152, P6, R182, R152, RZ ;  /* 0x00000098b698d210 */ /* 0x001fe20007fde0ff */
[----:B------:R-:W-:Y:S01]  /*18a10*/  IMAD.U32 R182, RZ, RZ, UR8 ;  /* 0x00000008ffb67e24 */ /* 0x000fe2000f8e00ff */
[----:B------:R-:W-:-:S03]  /*18a20*/  LOP3.LUT P0, RZ, R7, 0x400, RZ, 0xc0, !PT ;  /* 0x0000040007ff7812 */ /* 0x000fc6000780c0ff */
[----:B------:R-:W-:Y:S01]  /*18a30*/  @!P5 IMAD.X R153, R235, 0x1, R153, P6 ;  /* 0x00000001eb99d824 */ /* 0x000fe200030e0699 */
[----:B------:R-:W-:Y:S02]  /*18a40*/  @!P4 IADD3 R182, P2, P6, R182, UR9, R4 ;  /* 0x00000009b6b6cc10 */ /* 0x000fe4000fe5e004 */
[----:B------:R-:W-:Y:S02]  /*18a50*/  LOP3.LUT R7, R7, 0xffffffdf, RZ, 0xc0, !PT ;  /* 0xffffffdf07077812 */ /* 0x000fe400078ec0ff */
[----:B------:R-:W-:Y:S01]  /*18a60*/  @!P4 IADD3.X R234, R234, UR14, R3, P2, P6 ;  /* 0x0000000eeaeacc10 */ /* 0x000fe200097ec403 */
[----:B------:R-:W-:Y:S01]  /*18a70*/  FMUL R187, R187, UR15 ;  /* 0x0000000fbbbb7c20 */ /* 0x000fe20008400000 */
[----:B------:R-:W-:Y:S02]  /*18a80*/  ISETP.LT.OR P2, PT, R0, 0x62, !P1 ;  /* 0x000000620000780c */ /* 0x000fe40004f41670 */
[----:B------:R-:W-:Y:S02]  /*18a90*/  @P4 LOP3.LUT R7, R7, 0x20, RZ, 0xfc, !PT ;  /* 0x0000002007074812 */ /* 0x000fe400078efcff */
[----:B------:R-:W-:Y:S01]  /*18aa0*/  LOP3.LUT P4, RZ, R6, 0x20000000, RZ, 0xc0, !PT ;  /* 0x2000000006ff7812 */ /* 0x000fe2000788c0ff */
[----:B------:R-:W-:Y:S01]  /*18ab0*/  FMUL R188, R188, UR15 ;  /* 0x0000000fbcbc7c20 */ /* 0x000fe20008400000 */
[----:B------:R-:W-:Y:S01]  /*18ac0*/  F2FP.SATFINITE.E4M3.F32.PACK_AB_MERGE_C R187, RZ, R187, RZ ;  /* 0x000000bbffbb723e */ /* 0x000fe200048070ff */
[----:B------:R-:W-:Y:S01]  /*18ad0*/  IMAD.U32 R235, RZ, RZ, UR8 ;  /* 0x00000008ffeb7e24 */ /* 0x000fe2000f8e00ff */
[----:B------:R-:W-:-:S02]  /*18ae0*/  LOP3.LUT R7, R7, 0xfffffff7, RZ, 0xc0, !PT ;  /* 0xfffffff707077812 */ /* 0x000fc400078ec0ff */
[----:B------:R-:W-:Y:S01]  /*18af0*/  F2FP.SATFINITE.E4M3.F32.PACK_AB_MERGE_C R188, RZ, R188, RZ ;  /* 0x000000bcffbc723e */ /* 0x000fe200048070ff */
[----:B------:R0:W-:Y:S02]  /*18b00*/  @!P5 STG.E.U8 desc[UR12][R152.64+0x41], R187 ;  /* 0x000041bb9800d986 */ /* 0x0001e4000c10110c */
[----:B------:R-:W-:Y:S02]  /*18b10*/  @!P2 IADD3 R235, P5, P6, R235, UR9, R4 ;  /* 0x00000009ebebac10 */ /* 0x000fe4000febe004 */
[----:B------:R-:W-:Y:S02]  /*18b20*/  @P2 LOP3.LUT R7, R7, 0x8, RZ, 0xfc, !PT ;  /* 0x0000000807072812 */ /* 0x000fe400078efcff */
[----:B------:R1:W-:Y:S01]  /*18b30*/  @!P4 STG.E.U8 desc[UR12][R162.64+0x48], R188 ;  /* 0x000048bca200c986 */ /* 0x0003e2000c10110c */
[----:B------:R-:W-:Y:S01]  /*18b40*/  ISETP.LT.OR P4, PT, R0, 0x49, !P1 ;  /* 0x000000490000780c */ /* 0x000fe20004f81670 */
[----:B0-----:R-:W-:-:S05]  /*18b50*/  IMAD.U32 R187, RZ, RZ, UR5 ;  /* 0x00000005ffbb7e24 */ /* 0x001fca000f8e00ff */
[----:B------:R-:W-:Y:S02]  /*18b60*/  @!P2 IADD3.X R187, R187, UR14, R3, P5, P6 ;  /* 0x0000000ebbbbac10 */ /* 0x000fe4000afec403 */
[----:B------:R-:W-:Y:S01]  /*18b70*/  ISETP.LT.OR P2, PT, R0, 0x69, !P1 ;  /* 0x000000690000780c */ /* 0x000fe20004f41670 */
[----:B-1----:R-:W-:-:S04]  /*18b80*/  IMAD.U32 R163, RZ, RZ, UR8 ;  /* 0x00000008ffa37e24 */ /* 0x002fc8000f8e00ff */
[----:B------:R-:W0:Y:S01]  /*18b90*/  @!P4 LDC.64 R152, c[0x0][0x650] ;  /* 0x00019400ff98cb82 */ /* 0x000e220000000a00 */
[----:B------:R-:W-:Y:S01]  /*18ba0*/  IMAD.U32 R236, RZ, RZ, UR5 ;  /* 0x00000005ffec7e24 */ /* 0x000fe2000f8e00ff */
[----:B------:R-:W-:-:S06]  /*18bb0*/  LOP3.LUT R7, R7, 0xffdfffff, RZ, 0xc0, !PT ;  /* 0xffdfffff07077812 */ /* 0x000fcc00078ec0ff */
[----:B------:R-:W-:Y:S02]  /*18bc0*/  @!P2 IADD3 R163, P5, P6, R163, UR9, R4 ;  /* 0x00000009a3a3ac10 */ /* 0x000fe4000febe004 */
[----:B------:R-:W-:Y:S02]  /*18bd0*/  @P2 LOP3.LUT R7, R7, 0x200000, RZ, 0xfc, !PT ;  /* 0x0020000007072812 */ /* 0x000fe400078efcff */
[----:B------:R-:W-:Y:S02]  /*18be0*/  @!P2 IADD3.X R236, R236, UR14, R3, P5, P6 ;  /* 0x0000000eececac10 */ /* 0x000fe4000afec403 */
[----:B------:R-:W-:Y:S01]  /*18bf0*/  ISETP.LT.OR P2, PT, R0, 0x6a, !P1 ;  /* 0x0000006a0000780c */ /* 0x000fe20004f41670 */
[----:B------:R-:W-:Y:S01]  /*18c00*/  IMAD.U32 R188, RZ, RZ, UR8 ;  /* 0x00000008ffbc7e24 */ /* 0x000fe2000f8e00ff */
[----:B------:R-:W-:Y:S01]  /*18c10*/  LOP3.LUT R7, R7, 0xffefffff, RZ, 0xc0, !PT ;  /* 0xffefffff07077812 */ /* 0x000fe200078ec0ff */
[----:B------:R-:W-:Y:S02]  /*18c20*/  IMAD.U32 R162, RZ, RZ, UR5 ;  /* 0x00000005ffa27e24 */ /* 0x000fe4000f8e00ff */
[----:B------:R-:W-:Y:S01]  /*18c30*/  FMUL R189, R189, UR15 ;  /* 0x0000000fbdbd7c20 */ /* 0x000fe20008400000 */
[----:B------:R-:W-:-:S07]  /*18c40*/  FMUL R190, R190, UR15 ;  /* 0x0000000fbebe7c20 */ /* 0x000fce0008400000 */
[----:B------:R-:W-:Y:S02]  /*18c50*/  @!P2 IADD3 R188, P5, P6, R188, UR9, R4 ;  /* 0x00000009bcbcac10 */ /* 0x000fe4000febe004 */
[----:B------:R-:W-:Y:S02]  /*18c60*/  @P2 LOP3.LUT R7, R7, 0x100000, RZ, 0xfc, !PT ;  /* 0x0010000007072812 */ /* 0x000fe400078efcff */
[----:B------:R-:W-:Y:S02]  /*18c70*/  @!P2 IADD3.X R162, R162, UR14, R3, P5, P6 ;  /* 0x0000000ea2a2ac10 */ /* 0x000fe4000afec403 */
[----:B0-----:R-:W-:Y:S02]  /*18c80*/  @!P4 IADD3 R152, P2, R13, R152, RZ ;  /* 0x000000980d98c210 */ /* 0x001fe40007f5e0ff */
[----:B------:R-:W-:Y:S02]  /*18c90*/  F2FP.SATFINITE.E4M3.F32.PACK_AB_MERGE_C R189, RZ, R189, RZ ;  /* 0x000000bdffbd723e */ /* 0x000fe400048070ff */
[----:B------:R-:W-:Y:S01]  /*18ca0*/  F2FP.SATFINITE.E4M3.F32.PACK_AB_MERGE_C R190, RZ, R190, RZ ;  /* 0x000000beffbe723e */ /* 0x000fe200048070ff */
[----:B------:R-:W-:-:S02]  /*18cb0*/  @!P4 IMAD.X R153, R180, 0x1, R153, P2 ;  /* 0x00000001b499c824 */ /* 0x000fc400010e0699 */
[----:B------:R-:W-:Y:S04]  /*18cc0*/  @!P0 STG.E.U8 desc[UR12][R164.64+0x49], R189 ;  /* 0x000049bda4008986 */ /* 0x000fe8000c10110c */
[----:B------:R0:W-:Y:S01]  /*18cd0*/  @!P4 STG.E.U8 desc[UR12][R152.64+0x48], R190 ;  /* 0x000048be9800c986 */ /* 0x0001e2000c10110c */
[C---:B------:R-:W-:Y:S02]  /*18ce0*/  ISETP.LT.OR P4, PT, R0.reuse, 0x4a, !P1 ;  /* 0x0000004a0000780c */ /* 0x040fe40004f81670 */
[C---:B------:R-:W-:Y:S02]  /*18cf0*/  ISETP.LT.OR P0, PT, R0.reuse, 0x71, !P1 ;  /* 0x000000710000780c */ /* 0x040fe40004f01670 */
[----:B------:R-:W-:-:S09]  /*18d00*/  ISETP.LT.OR P2, PT, R0, 0x72, !P1 ;  /* 0x000000720000780c */ /* 0x000fd20004f41670 */
[----:B0-----:R-:W0:Y:S01]  /*18d10*/  @!P4 LDC.64 R152, c[0x0][0x650] ;  /* 0x00019400ff98cb82 */ /* 0x001e220000000a00 */
[----:B------:R-:W-:Y:S02]  /*18d20*/  IMAD.U32 R164, RZ, RZ, UR8 ;  /* 0x00000008ffa47e24 */ /* 0x000fe4000f8e00ff */
[----:B------:R-:W-:Y:S02]  /*18d30*/  IMAD.U32 R189, RZ, RZ, UR5 ;  /* 0x00000005ffbd7e24 */ /* 0x000fe4000f8e00ff */
[----:B------:R-:W-:Y:S01]  /*18d40*/  IMAD.U32 R244, RZ, RZ, UR8 ;  /* 0x00000008fff47e24 */ /* 0x000fe2000f8e00ff */
[----:B------:R-:W-:Y:S02]  /*18d50*/  @!P0 IADD3 R13, P5, P6, R164, UR9, R4 ;  /* 0x00000009a40d8c10 */ /* 0x000fe4000febe004 */
[----:B------:R-:W-:Y:S01]  /*18d60*/  LOP3.LUT R7, R7, 0xff7fffff, RZ, 0xc0, !PT ;  /* 0xff7fffff07077812 */ /* 0x000fe200078ec0ff */
[----:B------:R-:W-:Y:S01]  /*18d70*/  IMAD.U32 R245, RZ, RZ, UR5 ;  /* 0x00000005fff57e24 */ /* 0x000fe2000f8e00ff */
[----:B------:R-:W-:-:S02]  /*18d80*/  @!P0 IADD3.X R189, R189, UR14, R3, P5, P6 ;  /* 0x0000000ebdbd8c10 */ /* 0x000fc4000afec403 */
[----:B------:R-:W-:Y:S02]  /*18d90*/  @!P2 IADD3 R244, P5, P6, R244, UR9, R4 ;  /* 0x00000009f4f4ac10 */ /* 0x000fe4000febe004 */
[----:B------:R-:W-:Y:S01]  /*18da0*/  @P0 LOP3.LUT R7, R7, 0x800000, RZ, 0xfc, !PT ;  /* 0x0080000007070812 */ /* 0x000fe200078efcff */
[----:B------:R-:W-:Y:S01]  /*18db0*/  FMUL R191, R191, UR15 ;  /* 0x0000000fbfbf7c20 */ /* 0x000fe20008400000 */
[----:B------:R-:W-:Y:S02]  /*18dc0*/  @!P2 IADD3.X R245, R245, UR14, R3, P5, P6 ;  /* 0x0000000ef5f5ac10 */ /* 0x000fe4000afec403 */
[C---:B------:R-:W-:Y:S02]  /*18dd0*/  LOP3.LUT P0, RZ, R7.reuse, 0x8000, RZ, 0xc0, !PT ;  /* 0x0000800007ff7812 */ /* 0x040fe4000780c0ff */
[----:B------:R-:W-:Y:S02]  /*18de0*/  LOP3.LUT R7, R7, 0xfff7ffff, RZ, 0xc0, !PT ;  /* 0xfff7ffff07077812 */ /* 0x000fe400078ec0ff */
[----:B0-----:R-:W-:Y:S01]  /*18df0*/  @!P4 IADD3 R10, P5, R10, R152, RZ ;  /* 0x000000980a0ac210 */ /* 0x001fe20007fbe0ff */
[----:B------:R-:W-:Y:S01]  /*18e00*/  FMUL R192, R192, UR15 ;  /* 0x0000000fc0c07c20 */ /* 0x000fe20008400000 */
[----:B------:R-:W-:-:S02]  /*18e10*/  @P2 LOP3.LUT R7, R7, 0x80000, RZ, 0xfc, !PT ;  /* 0x0008000007072812 */ /* 0x000fc400078efcff */
[----:B------:R-:W-:Y:S01]  /*18e20*/  F2FP.SATFINITE.E4M3.F32.PACK_AB_MERGE_C R191, RZ, R191, RZ ;  /* 0x000000bfffbf723e */ /* 0x000fe200048070ff */
[----:B------:R-:W-:Y:S01]  /*18e30*/  @!P4 IMAD.X R11, R11, 0x1, R153, P5 ;  /* 0x000000010b0bc824 */ /* 0x000fe200028e0699 */
[C---:B------:R-:W-:Y:S02]  /*18e40*/  ISETP.LT.OR P2, PT, R0.reuse, 0x79, !P1 ;  /* 0x000000790000780c */ /* 0x040fe40004f41670 */
[----:B------:R-:W-:Y:S02]  /*18e50*/  F2FP.SATFINITE.E4M3.F32.PACK_AB_MERGE_C R192, RZ, R192, RZ ;  /* 0x000000c0ffc0723e */ /* 0x000fe400048070ff */
[----:B------:R0:W-:Y:S01]  /*18e60*/  @!P4 STG.E.U8 desc[UR12][R10.64+0x49], R191 ;  /* 0x000049bf0a00c986 */ /* 0x0001e2000c10110c */
[----:B------:R-:W-:Y:S01]  /*18e70*/  ISETP.LT.OR P4, PT, R0, 0x7a, !P1 ;  /* 0x0000007a0000780c */ /* 0x000fe20004f81670 */
[----:B------:R-:W-:Y:S02]  /*18e80*/  IMAD.U32 R252, RZ, RZ, UR8 ;  /* 0x00000008fffc7e24 */ /* 0x000fe4000f8e00ff */
[----:B------:R-:W-:Y:S01]  /*18e90*/  @!P0 STG.E.U8 desc[UR12][R166.64+0x50], R192 ;  /* 0x000050c0a6008986 */ /* 0x000fe2000c10110c */
[----:B------:R-:W-:Y:S01]  /*18ea0*/  LOP3.LUT P0, RZ, R6, 0x4000000, RZ, 0xc0, !PT ;  /* 0x0400000006ff7812 */ /* 0x000fe2000780c0ff */
[----:B------:R-:W-:-:S03]  /*18eb0*/  IMAD.U32 R152, RZ, RZ, UR5 ;  /* 0x00000005ff987e24 */ /* 0x000fc6000f8e00ff */
[--C-:B------:R-:W-:Y:S01]  /*18ec0*/  @!P2 IADD3 R252, P5, P6, R252, UR9, R4.reuse ;  /* 0x00000009fcfcac10 */ /* 0x100fe2000febe004 */
[----:B0-----:R-:W-:Y:S01]  /*18ed0*/  IMAD.U32 R11, RZ, RZ, UR8 ;  /* 0x00000008ff0b7e24 */ /* 0x001fe2000f8e00ff */
[----:B------:R-:W-:Y:S01]  /*18ee0*/  LOP3.LUT R7, R7, 0xfffbffff, RZ, 0xc0, !PT ;  /* 0xfffbffff07077812 */ /* 0x000fe200078ec0ff */
[----:B------:R-:W-:Y:S01]  /*18ef0*/  IMAD.U32 R10, RZ, RZ, UR5 ;  /* 0x00000005ff0a7e24 */ /* 0x000fe2000f8e00ff */
[--C-:B------:R-:W-:Y:S02]  /*18f00*/  @!P2 IADD3.X R46, R152, UR14, R3.reuse, P5, P6 ;  /* 0x0000000e982eac10 */ /* 0x100fe4000afec403 */
[----:B------:R-:W-:Y:S02]  /*18f10*/  @!P4 IADD3 R45, P1, P5, R11, UR9, R4 ;  /* 0x000000090b2dcc10 */ /* 0x000fe4000fd3e004 */
[----:B------:R-:W-:Y:S02]  /*18f20*/  @P2 LOP3.LUT R7, R7, 0x40000, RZ, 0xfc, !PT ;  /* 0x0004000007072812 */ /* 0x000fe400078efcff */
[----:B------:R-:W-:-:S02]  /*18f30*/  @!P4 IADD3.X R44, R10, UR14, R3, P1, P5 ;  /* 0x0000000e0a2ccc10 */ /* 0x000fc40008fea403 */
[----:B------:R-:W0:Y:S01]  /*18f40*/  @!P0 LDC.64 R10, c[0x0][0x650] ;  /* 0x00019400ff0a8b82 */ /* 0x000e220000000a00 */
[C---:B------:R-:W-:Y:S02]  /*18f50*/  LOP3.LUT P6, RZ, R7.reuse, 0x200, RZ, 0xc0, !PT ;  /* 0x0000020007ff7812 */ /* 0x040fe400078cc0ff */
[----:B------:R-:W-:-:S04]  /*18f60*/  LOP3.LUT R7, R7, 0xfffdffff, RZ, 0xc0, !PT ;  /* 0xfffdffff07077812 */ /* 0x000fc800078ec0ff */
[----:B------:R-:W-:Y:S01]  /*18f70*/  @P4 LOP3.LUT R7, R7, 0x20000, RZ, 0xfc, !PT ;  /* 0x0002000007074812 */ /* 0x000fe200078efcff */
[----:B------:R-:W-:-:S03]  /*18f80*/  FMUL R193, R193, UR15 ;  /* 0x0000000fc1c17c20 */ /* 0x000fc60008400000 */
[----:B------:R-:W-:Y:S02]  /*18f90*/  LOP3.LUT P1, RZ, R7, 0x4000, RZ, 0xc0, !PT ;  /* 0x0000400007ff7812 */ /* 0x000fe4000782c0ff */
[----:B------:R-:W-:Y:S02]  /*18fa0*/  F2FP.SATFINITE.E4M3.F32.PACK_AB_MERGE_C R193, RZ, R193, RZ ;  /* 0x000000c1ffc1723e */ /* 0x000fe400048070ff */
[----:B------:R-:W-:Y:S01]  /*18fb0*/  LOP3.LUT P4, RZ, R6, 0x8000000, RZ, 0xc0, !PT ;  /* 0x0800000006ff7812 */ /* 0x000fe2000788c0ff */
[----:B------:R-:W-:-:S08]  /*18fc0*/  FMUL R194, R194, UR15 ;  /* 0x0000000fc2c27c20 */ /* 0x000fd00008400000 */
[----:B------:R-:W-:Y:S01]  /*18fd0*/  @!P1 STG.E.U8 desc[UR12][R154.64+0x51], R193 ;  /* 0x000051c19a009986 */ /* 0x000fe2000c10110c */
[----:B0-----:R-:W-:Y:S02]  /*18fe0*/  @!P0 IADD3 R10, P1, R183, R10, RZ ;  /* 0x0000000ab70a8210 */ /* 0x001fe40007f3e0ff */
[----:B------:R-:W-:-:S03]  /*18ff0*/  F2FP.SATFINITE.E4M3.F32.PACK_AB_MERGE_C R194, RZ, R194, RZ ;  /* 0x000000c2ffc2723e */ /* 0x000fc600048070ff */
[----:B------:R-:W-:-:S05]  /*19000*/  @!P0 IMAD.X R11, R237, 0x1, R11, P1 ;  /* 0x00000001ed0b8824 */ /* 0x000fca00008e060b */
[----:B------:R0:W-:Y:S01]  /*19010*/  @!P0 STG.E.U8 desc[UR12][R10.64+0x50], R194 ;  /* 0x000050c20a008986 */ /* 0x0001e2000c10110c */
[----:B------:R-:W-:Y:S01]  /*19020*/  LOP3.LUT P2, RZ, R6, 0x10000000, RZ, 0xc0, !PT ;  /* 0x1000000006ff7812 */ /* 0x000fe2000784c0ff */
[----:B0-----:R-:W0:Y:S01]  /*19030*/  @!P4 LDC.64 R10, c[0x0][0x650] ;  /* 0x00019400ff0acb82 */ /* 0x001e220000000a00 */
[----:B------:R-:W-:-:S11]  /*19040*/  FMUL R195, R195, UR15 ;  /* 0x0000000fc3c37c20 */ /* 0x000fd60008400000 */
[----:B------:R-:W1:Y:S01]  /*19050*/  @!P2 LDC.64 R152, c[0x0][0x650] ;  /* 0x00019400ff98ab82 */ /* 0x000e620000000a00 */
[----:B------:R-:W-:Y:S02]  /*19060*/  LOP3.LUT P5, RZ, R7, 0x2000, RZ, 0xc0, !PT ;  /* 0x0000200007ff7812 */ /* 0x000fe400078ac0ff */
[----:B------:R-:W-:Y:S01]  /*19070*/  F2FP.SATFINITE.E4M3.F32.PACK_AB_MERGE_C R195, RZ, R195, RZ ;  /* 0x000000c3ffc3723e */ /* 0x000fe200048070ff */
[----:B------:R-:W-:Y:S01]  /*19080*/  FMUL R196, R196, UR15 ;  /* 0x0000000fc4c47c20 */ /* 0x000fe20008400000 */
[----:B------:R-:W-:Y:S02]  /*19090*/  LOP3.LUT P0, RZ, R6, 0x2000000, RZ, 0xc0, !PT ;  /* 0x0200000006ff7812 */ /* 0x000fe4000780c0ff */
[----:B0-----:R-:W-:-:S05]  /*190a0*/  @!P4 IADD3 R10, P1, R160, R10, RZ ;  /* 0x0000000aa00ac210 */ /* 0x001fca0007f3e0ff */
[----:B------:R-:W-:Y:S01]  /*190b0*/  @!P4 IMAD.X R11, R161, 0x1, R11, P1 ;  /* 0x00000001a10bc824 */ /* 0x000fe200008e060b */
[----:B------:R-:W-:-:S04]  /*190c0*/  F2FP.SATFINITE.E4M3.F32.PACK_AB_MERGE_C R155, RZ, R196, RZ ;  /* 0x000000c4ff9b723e */ /* 0x000fc800048070ff */
[----:B------:R0:W-:Y:S01]  /*190d0*/  @!P4 STG.E.U8 desc[UR12][R10.64+0x51], R195 ;  /* 0x000051c30a00c986 */ /* 0x0001e2000c10110c */
[C---:B------:R-:W-:Y:S01]  /*190e0*/  ISETP.LT.OR P4, PT, R0.reuse, 0x2, !P0 ;  /* 0x000000020000780c */ /* 0x040fe20004781670 */
[----:B------:R-:W-:Y:S01]  /*190f0*/  FMUL R197, R197, UR15 ;  /* 0x0000000fc5c57c20 */ /* 0x000fe20008400000 */
[----:B-1----:R-:W-:Y:S01]  /*19100*/  @!P2 IADD3 R152, P1, R181, R152, RZ ;  /* 0x00000098b598a210 */ /* 0x002fe20007f3e0ff */
[----:B------:R1:W-:Y:S01]  /*19110*/  @!P5 STG.E.U8 desc[UR12][R168.64+0x58], R155 ;  /* 0x0000589ba800d986 */ /* 0x0003e2000c10110c */
[----:B------:R-:W-:Y:S01]  /*19120*/  ISETP.LT.OR P5, PT, R0, 0x9, !P0 ;  /* 0x000000090000780c */ /* 0x000fe200047a1670 */
[----:B------:R-:W-:Y:S02]  /*19130*/  IMAD.U32 R161, RZ, RZ, UR6 ;  /* 0x00000006ffa17e24 */ /* 0x000fe4000f8e00ff */
[----:B------:R-:W-:Y:S01]  /*19140*/  FMUL R198, R198, UR15 ;  /* 0x0000000fc6c67c20 */ /* 0x000fe20008400000 */
[----:B------:R-:W-:Y:S01]  /*19150*/  @!P2 IMAD.X R153, R184, 0x1, R153, P1 ;  /* 0x00000001b899a824 */ /* 0x000fe200008e0699 */
[----:B------:R-:W-:Y:S01]  /*19160*/  F2FP.SATFINITE.E4M3.F32.PACK_AB_MERGE_C R197, RZ, R197, RZ ;  /* 0x000000c5ffc5723e */ /* 0x000fe200048070ff */
[----:B------:R-:W-:-:S02]  /*19170*/  IMAD.U32 R154, RZ, RZ, UR7 ;  /* 0x00000007ff9a7e24 */ /* 0x000fc4000f8e00ff */
[----:B0-----:R-:W-:Y:S01]  /*19180*/  IMAD.U32 R11, RZ, RZ, UR6 ;  /* 0x00000006ff0b7e24 */ /* 0x001fe2000f8e00ff */
[----:B------:R-:W-:Y:S02]  /*19190*/  @!P4 LEA R10, P1, R161, R4, 0x7 ;  /* 0x00000004a10ac211 */ /* 0x000fe400078238ff */
[----:B------:R-:W-:Y:S01]  /*191a0*/  F2FP.SATFINITE.E4M3.F32.PACK_AB_MERGE_C R161, RZ, R198, RZ ;  /* 0x000000c6ffa1723e */ /* 0x000fe200048070ff */
[----:B-1----:R-:W-:Y:S01]  /*191b0*/  IMAD.U32 R155, RZ, RZ, UR6 ;  /* 0x00000006ff9b7e24 */ /* 0x002fe2000f8e00ff */
[----:B------:R-:W-:Y:S01]  /*191c0*/  @!P6 STG.E.U8 desc[UR12][R240.64+0x59], R197 ;  /* 0x000059c5f000e986 */ /* 0x000fe2000c10110c */
[----:B------:R-:W-:Y:S01]  /*191d0*/  @!P4 LEA.HI.X R11, R11, R3, R154, 0x7, P1 ;  /* 0x000000030b0bc211 */ /* 0x000fe200008f3c9a */
[----:B------:R-:W-:Y:S02]  /*191e0*/  IMAD.U32 R165, RZ, RZ, UR6 ;  /* 0x00000006ffa57e24 */ /* 0x000fe4000f8e00ff */
[----:B------:R0:W-:Y:S02]  /*191f0*/  @!P2 STG.E.U8 desc[UR12][R152.64+0x58], R161 ;  /* 0x000058a19800a986 */ /* 0x0001e4000c10110c */
[----:B0-----:R-:W-:-:S04]  /*19200*/  @!P5 LEA R152, P1, R155, R4, 0x7 ;  /* 0x000000049b98d211 */ /* 0x001fc800078238ff */
[----:B------:R-:W-:Y:S02]  /*19210*/  @!P5 LEA.HI.X R153, R165, R3, R154, 0x7, P1 ;  /* 0x00000003a599d211 */ /* 0x000fe400008f3c9a */
[----:B------:R-:W0:Y:S01]  /*19220*/  @!P3 LDC.64 R154, c[0x0][0x650] ;  /* 0x00019400ff9abb82 */ /* 0x000e220000000a00 */
[----:B------:R-:W-:Y:S01]  /*19230*/  ISETP.LT.OR P2, PT, R0, 0xa, !P0 ;  /* 0x0000000a0000780c */ /* 0x000fe20004741670 */
[----:B------:R-:W-:Y:S01]  /*19240*/  FMUL R199, R199, UR15 ;  /* 0x0000000fc7c77c20 */ /* 0x000fe20008400000 */
[----:B------:R-:W-:-:S04]  /*19250*/  IMAD.U32 R161, RZ, RZ, UR6 ;  /* 0x00000006ffa17e24 */ /* 0x000fc8000f8e00ff */
[----:B------:R-:W-:Y:S01]  /*19260*/  F2FP.SATFINITE.E4M3.F32.PACK_AB_MERGE_C R199, RZ, R199, RZ ;  /* 0x000000c7ffc7723e */ /* 0x000fe200048070ff */
[----:B------:R-:W-:Y:S01]  /*19270*/  IMAD.U32 R160, RZ, RZ, UR7 ;  /* 0x00000007ffa07e24 */ /* 0x000fe2000f8e00ff */
[----:B0-----:R-:W-:-:S05]  /*19280*/  @!P3 IADD3 R154, P1, R186, R154, RZ ;  /* 0x0000009aba9ab210 */ /* 0x001fca0007f3e0ff */
[----:B------:R-:W-:-:S05]  /*19290*/  @!P3 IMAD.X R155, R185, 0x1, R155, P1 ;  /* 0x00000001b99bb824 */ /* 0x000fca00008e069b */
[----:B------:R0:W-:Y:S02]  /*192a0*/  @!P3 STG.E.U8 desc[UR12][R154.64+0x59], R199 ;  /* 0x000059c79a00b986 */ /* 0x0001e4000c10110c */
[----:B0-----:R-:W-:-:S04]  /*192b0*/  @!P2 LEA R154, P1, R161, R4, 0x7 ;  /* 0x00000004a19aa211 */ /* 0x001fc800078238ff */
[----:B------:R-:W-:Y:S02]  /*192c0*/  @!P2 LEA.HI.X R155, R165, R3, R160, 0x7, P1 ;  /* 0x00000003a59ba211 */ /* 0x000fe400008f3ca0 */
[----:B------:R-:W-:Y:S01]  /*192d0*/  ISETP.LT.OR P2, PT, R0, 0x11, !P0 ;  /* 0x000000110000780c */ /* 0x000fe20004741670 */
[----:B------:R-:W-:Y:S02]  /*192e0*/  IMAD.U32 R237, RZ, RZ, UR6 ;  /* 0x00000006ffed7e24 */ /* 0x000fe4000f8e00ff */
[----:B------:R-:W-:-:S10]  /*192f0*/  IMAD.U32 R240, RZ, RZ, UR7 ;  /* 0x00000007fff07e24 */ /* 0x000fd4000f8e00ff */
[----:B------:R-:W-:-:S04]  /*19300*/  @!P2 LEA R237, P1, R237, R4, 0x7 ;  /* 0x00000004ededa211 */ /* 0x000fc800078238ff */
[----:B------:R-:W-:Y:S02]  /*19310*/  @!P2 LEA.HI.X R240, R161, R3, R240, 0x7, P1 ;  /* 0x00000003a1f0a211 */ /* 0x000fe400008f3cf0 */
[----:B------:R-:W-:Y:S01]  /*19320*/  ISETP.LT.OR P2, PT, R0, 0x12, !P0 ;  /* 0x000000120000780c */ /* 0x000fe20004741670 */
[----:B------:R-:W-:Y:S01]  /*19330*/  FMUL R200, R200, UR15 ;  /* 0x0000000fc8c87c20 */ /* 0x000fe20008400000 */
[----:B------:R-:W-:-:S04]  /*19340*/  IMAD.U32 R241, RZ, RZ, UR6 ;  /* 0x00000006fff17e24 */ /* 0x000fc8000f8e00ff */
[----:B------:R-:W-:Y:S02]  /*19350*/  F2FP.SATFINITE.E4M3.F32.PACK_AB_MERGE_C R161, RZ, R200, RZ ;  /* 0x000000c8ffa1723e */ /* 0x000fe400048070ff */
[----:B------:R-:W-:-:S05]  /*19360*/  LOP3.LUT P4, RZ, R7, 0x1000, RZ, 0xc0, !PT ;  /* 0x0000100007ff7812 */ /* 0x000fca000788c0ff */
[----:B------:R-:W-:Y:S02]  /*19370*/  @!P2 LEA R200, P1, R165, R4, 0x7 ;  /* 0x00000004a5c8a211 */ /* 0x000fe400078238ff */
[----:B------:R-:W-:Y:S02]  /*19380*/  LOP3.LUT P5, RZ, R7, 0x40, RZ, 0xc0, !PT ;  /* 0x0000004007ff7812 */ /* 0x000fe400078ac0ff */
[----:B------:R-:W-:Y:S02]  /*19390*/  @!P2 LEA.HI.X R241, R241, R3, R160, 0x7, P1 ;  /* 0x00000003f1f1a211 */ /* 0x000fe400008f3ca0 */
[----:B------:R-:W-:Y:S01]  /*193a0*/  ISETP.LT.OR P2, PT, R0, 0x19, !P0 ;  /* 0x000000190000780c */ /* 0x000fe20004741670 */
[----:B------:R-:W-:Y:S01]  /*193b0*/  FMUL R201, R201, UR15 ;  /* 0x0000000fc9c97c20 */ /* 0x000fe20008400000 */
[----:B------:R-:W-:-:S04]  /*193c0*/  LOP3.LUT P6, RZ, R7, 0x20, RZ, 0xc0, !PT ;  /* 0x0000002007ff7812 */ /* 0x000fc800078cc0ff */
[----:B------:R-:W-:Y:S01]  /*193d0*/  F2FP.SATFINITE.E4M3.F32.PACK_AB_MERGE_C R201, RZ, R201, RZ ;  /* 0x000000c9ffc9723e */ /* 0x000fe200048070ff */
[----:B------:R0:W-:Y:S04]  /*193e0*/  @!P4 STG.E.U8 desc[UR12][R170.64+0x60], R161 ;  /* 0x000060a1aa00c986 */ /* 0x0001e8000c10110c */
[----:B------:R1:W-:Y:S01]  /*193f0*/  @!P5 STG.E.U8 desc[UR12][R156.64+0x61], R201 ;  /* 0x000061c99c00d986 */ /* 0x0003e2000c10110c */
[----:B0-----:R-:W-:Y:S01]  /*19400*/  IMAD.U32 R161, RZ, RZ, UR6 ;  /* 0x00000006ffa17e24 */ /* 0x001fe2000f8e00ff */
[----:B-1----:R-:W-:-:S04]  /*19410*/  @!P2 LEA R156, P1, R165, R4, 0x7 ;  /* 0x00000004a59ca211 */ /* 0x002fc800078238ff */
[----:B------:R-:W-:Y:S02]  /*19420*/  @!P2 LEA.HI.X R157, R161, R3, R160, 0x7, P1 ;  /* 0x00000003a19da211 */ /* 0x000fe400008f3ca0 */
[----:B------:R-:W0:Y:S01]  /*19430*/  @!P6 LDC.64 R160, c[0x0][0x650] ;  /* 0x00019400ffa0eb82 */ /* 0x000e220000000a00 */
[----:B------:R-:W-:Y:S01]  /*19440*/  ISETP.LT.OR P2, PT, R0, 0x1a, !P0 ;  /* 0x0000001a0000780c */ /* 0x000fe20004741670 */
[----:B------:R-:W-:Y:S01]  /*19450*/  IMAD.U32 R164, RZ, RZ, UR7 ;  /* 0x00000007ffa47e24 */ /* 0x000fe2000f8e00ff */
[----:B------:R-:W-:Y:S02]  /*19460*/  LOP3.LUT P4, RZ, R7, 0x8, RZ, 0xc0, !PT ;  /* 0x0000000807ff7812 */ /* 0x000fe4000788c0ff */
[----:B0-----:R-:W-:-:S05]  /*19470*/  @!P6 IADD3 R182, P1, R182, R160, RZ ;  /* 0x000000a0b6b6e210 */ /* 0x001fca0007f3e0ff */
[----:B------:R-:W-:Y:S02]  /*19480*/  @!P6 IMAD.X R183, R234, 0x1, R161, P1 ;  /* 0x00000001eab7e824 */ /* 0x000fe400008e06a1 */
[----:B------:R-:W-:-:S05]  /*19490*/  IMAD.U32 R161, RZ, RZ, UR6 ;  /* 0x00000006ffa17e24 */ /* 0x000fca000f8e00ff */
[----:B------:R-:W-:-:S04]  /*194a0*/  @!P2 LEA R160, P1, R161, R4, 0x7 ;  /* 0x00000004a1a0a211 */ /* 0x000fc800078238ff */
[----:B------:R-:W-:Y:S02]  /*194b0*/  @!P2 LEA.HI.X R161, R165, R3, R164, 0x7, P1 ;  /* 0x00000003a5a1a211 */ /* 0x000fe400008f3ca4 */
[----:B------:R-:W-:Y:S01]  /*194c0*/  ISETP.LT.OR P2, PT, R0, 0x21, !P0 ;  /* 0x000000210000780c */ /* 0x000fe20004741670 */
[----:B------:R-:W-:Y:S02]  /*194d0*/  IMAD.U32 R167, RZ, RZ, UR6 ;  /* 0x00000006ffa77e24 */ /* 0x000fe4000f8e00ff */
[----:B------:R-:W-:-:S10]  /*194e0*/  IMAD.U32 R166, RZ, RZ, UR7 ;  /* 0x00000007ffa67e24 */ /* 0x000fd4000f8e00ff */
[----:B------:R-:W-:-:S04]  /*194f0*/  @!P2 LEA R164, P1, R165, R4, 0x7 ;  /* 0x00000004a5a4a211 */ /* 0x000fc800078238ff */
[----:B------:R-:W-:Y:S02]  /*19500*/  @!P2 LEA.HI.X R165, R167, R3, R166, 0x7, P1 ;  /* 0x00000003a7a5a211 */ /* 0x000fe400008f3ca6 */
[----:B------:R-:W0:Y:S01]  /*19510*/  @!P4 LDC.64 R166, c[0x0][0x650] ;  /* 0x00019400ffa6cb82 */ /* 0x000e220000000a00 */
[----:B------:R-:W-:Y:S01]  /*19520*/  FMUL R202, R202, UR15 ;  /* 0x0000000fcaca7c20 */ /* 0x000fe20008400000 */
[----:B------:R-:W-:-:S04]  /*19530*/  ISETP.LT.OR P2, PT, R0, 0x22, !P0 ;  /* 0x000000220000780c */ /* 0x000fc80004741670 */
[----:B------:R-:W-:-:S05]  /*19540*/  F2FP.SATFINITE.E4M3.F32.PACK_AB_MERGE_C R169, RZ, R202, RZ ;  /* 0x000000caffa9723e */ /* 0x000fca00048070ff */
[----:B------:R1:W-:Y:S01]  /*19550*/  @!P6 STG.E.U8 desc[UR12][R182.64+0x60], R169 ;  /* 0x000060a9b600e986 */ /* 0x0003e2000c10110c */
[----:B------:R-:W-:Y:S02]  /*19560*/  IMAD.U32 R171, RZ, RZ, UR6 ;  /* 0x00000006ffab7e24 */ /* 0x000fe4000f8e00ff */
[----:B------:R-:W-:Y:S02]  /*19570*/  IMAD.U32 R170, RZ, RZ, UR7 ;  /* 0x00000007ffaa7e24 */ /* 0x000fe4000f8e00ff */
[----:B-1----:R-:W-:Y:S01]  /*19580*/  IMAD.U32 R169, RZ, RZ, UR6 ;  /* 0x00000006ffa97e24 */ /* 0x002fe2000f8e00ff */
[----:B0-----:R-:W-:-:S05]  /*19590*/  @!P4 IADD3 R166, P1, R235, R166, RZ ;  /* 0x000000a6eba6c210 */ /* 0x001fca0007f3e0ff */
[----:B------:R-:W-:Y:S01]  /*195a0*/  @!P4 IMAD.X R167, R187, 0x1, R167, P1 ;  /* 0x00000001bba7c824 */ /* 0x000fe200008e06a7 */
[----:B------:R-:W-:Y:S01]  /*195b0*/  @!P2 LEA R168, P1, R169, R4, 0x7 ;  /* 0x00000004a9a8a211 */ /* 0x000fe200078238ff */
[----:B------:R-:W-:-:S03]  /*195c0*/  FMUL R203, R203, UR15 ;  /* 0x0000000fcbcb7c20 */ /* 0x000fc60008400000 */
[----:B------:R-:W-:Y:S02]  /*195d0*/  @!P2 LEA.HI.X R169, R171, R3, R170, 0x7, P1 ;  /* 0x00000003aba9a211 */ /* 0x000fe400008f3caa */
[----:B------:R-:W-:Y:S02]  /*195e0*/  ISETP.LT.OR P2, PT, R0, 0x29, !P0 ;  /* 0x000000290000780c */ /* 0x000fe40004741670 */
[----:B------:R-:W-:Y:S01]  /*195f0*/  F2FP.SATFINITE.E4M3.F32.PACK_AB_MERGE_C R203, RZ, R203, RZ ;  /* 0x000000cbffcb723e */ /* 0x000fe200048070ff */
[----:B------:R-:W-:-:S04]  /*19600*/  IMAD.U32 R181, RZ, RZ, UR6 ;  /* 0x00000006ffb57e24 */ /* 0x000fc8000f8e00ff */
[----:B------:R0:W-:Y:S06]  /*19610*/  @!P4 STG.E.U8 desc[UR12][R166.64+0x61], R203 ;  /* 0x000061cba600c986 */ /* 0x0001ec000c10110c */
[----:B0-----:R-:W-:-:S04]  /*19620*/  @!P2 LEA R166, P1, R171, R4, 0x7 ;  /* 0x00000004aba6a211 */ /* 0x001fc800078238ff */
[----:B------:R-:W-:Y:S02]  /*19630*/  @!P2 LEA.HI.X R167, R181, R3, R170, 0x7, P1 ;  /* 0x00000003b5a7a211 */ /* 0x000fe400008f3caa */
[----:B------:R-:W-:Y:S01]  /*19640*/  ISETP.LT.OR P2, PT, R0, 0x2a, !P0 ;  /* 0x0000002a0000780c */ /* 0x000fe20004741670 */
[----:B------:R-:W-:Y:S02]  /*19650*/  IMAD.U32 R183, RZ, RZ, UR6 ;  /* 0x00000006ffb77e24 */ /* 0x000fe4000f8e00ff */
[----:B------:R-:W-:Y:S01]  /*19660*/  IMAD.U32 R180, RZ, RZ, UR7 ;  /* 0x00000007ffb47e24 */ /* 0x000fe2000f8e00ff */
[C---:B------:R-:W-:Y:S01]  /*19670*/  LOP3.LUT P5, RZ, R7.reuse, 0x2000000, RZ, 0xc0, !PT ;  /* 0x0200000007ff7812 */ /* 0x040fe200078ac0ff */
[----:B------:R-:W-:Y:S01]  /*19680*/  FMUL R204, R204, UR15 ;  /* 0x0000000fcccc7c20 */ /* 0x000fe20008400000 */
[----:B------:R-:W-:-:S07]  /*19690*/  LOP3.LUT P4, RZ, R7, 0x200000, RZ, 0xc0, !PT ;  /* 0x0020000007ff7812 */ /* 0x000fce000788c0ff */
[----:B------:R-:W-:-:S04]  /*196a0*/  @!P2 LEA R170, P1, R171, R4, 0x7 ;  /* 0x00000004abaaa211 */ /* 0x000fc800078238ff */
[----:B------:R-:W-:Y:S02]  /*196b0*/  @!P2 LEA.HI.X R171, R183, R3, R180, 0x7, P1 ;  /* 0x00000003b7aba211 */ /* 0x000fe400008f3cb4 */
[----:B------:R-:W-:Y:S02]  /*196c0*/  ISETP.LT.OR P2, PT, R0, 0x31, !P0 ;  /* 0x000000310000780c */ /* 0x000fe40004741670 */
[----:B------:R-:W-:-:S05]  /*196d0*/  F2FP.SATFINITE.E4M3.F32.PACK_AB_MERGE_C R181, RZ, R204, RZ ;  /* 0x000000ccffb5723e */ /* 0x000fca00048070ff */
[----:B------:R0:W-:Y:S06]  /*196e0*/  @!P5 STG.E.U8 desc[UR12][R172.64+0x68], R181 ;  /* 0x000068b5ac00d986 */ /* 0x0001ec000c10110c */
[----:B0-----:R-:W-:Y:S02]  /*196f0*/  @!P2 LEA R172, P1, R183, R4, 0x7 ;  /* 0x00000004b7aca211 */ /* 0x001fe400078238ff */
[----:B------:R-:W0:Y:S01]  /*19700*/  @!P4 LDC.64 R182, c[0x0][0x650] ;  /* 0x00019400ffb6cb82 */ /* 0x000e220000000a00 */
[----:B------:R-:W-:-:S05]  /*19710*/  IMAD.U32 R173, RZ, RZ, UR6 ;  /* 0x00000006ffad7e24 */ /* 0x000fca000f8e00ff */
[----:B------:R-:W-:Y:S02]  /*19720*/  @!P2 LEA.HI.X R173, R173, R3, R180, 0x7, P1 ;  /* 0x00000003adada211 */ /* 0x000fe400008f3cb4 */
[----:B------:R-:W-:Y:S01]  /*19730*/  ISETP.LT.OR P2, PT, R0, 0x32, !P0 ;  /* 0x000000320000780c */ /* 0x000fe20004741670 */
[----:B------:R-:W-:Y:S01]  /*19740*/  IMAD.U32 R181, RZ, RZ, UR6 ;  /* 0x00000006ffb57e24 */ /* 0x000fe2000f8e00ff */
[----:B------:R-:W-:Y:S02]  /*19750*/  LOP3.LUT P6, RZ, R7, 0x1000000, RZ, 0xc0, !PT ;  /* 0x0100000007ff7812 */ /* 0x000fe400078cc0ff */
[----:B0-----:R-:W-:Y:S01]  /*19760*/  @!P4 IADD3 R182, P1, R163, R182, RZ ;  /* 0x000000b6a3b6c210 */ /* 0x001fe20007f3e0ff */
[----:B------:R-:W-:-:S04]  /*19770*/  IMAD.U32 R163, RZ, RZ, UR6 ;  /* 0x00000006ffa37e24 */ /* 0x000fc8000f8e00ff */
[----:B------:R-:W-:-:S04]  /*19780*/  @!P4 IMAD.X R183, R236, 0x1, R183, P1 ;  /* 0x00000001ecb7c824 */ /* 0x000fc800008e06b7 */
[----:B------:R-:W-:-:S04]  /*19790*/  @!P2 LEA R163, P1, R163, R4, 0x7 ;  /* 0x00000004a3a3a211 */ /* 0x000fc800078238ff */
[----:B------:R-:W-:Y:S02]  /*197a0*/  @!P2 LEA.HI.X R180, R181, R3, R180, 0x7, P1 ;  /* 0x00000003b5b4a211 */ /* 0x000fe400008f3cb4 */
[----:B------:R-:W-:Y:S01]  /*197b0*/  ISETP.LT.OR P2, PT, R0, 0x39, !P0 ;  /* 0x000000390000780c */ /* 0x000fe20004741670 */
[----:B------:R-:W-:Y:S01]  /*197c0*/  FMUL R205, R205, UR15 ;  /* 0x0000000fcdcd7c20 */ /* 0x000fe20008400000 */
[----:B------:R-:W-:Y:S01]  /*197d0*/  LOP3.LUT P5, RZ, R7, 0x100000, RZ, 0xc0, !PT ;  /* 0x0010000007ff7812 */ /* 0x000fe200078ac0ff */
[----:B------:R-:W-:Y:S01]  /*197e0*/  FMUL R206, R206, UR15 ;  /* 0x0000000fcece7c20 */ /* 0x000fe20008400000 */
[----:B------:R-:W-:Y:S02]  /*197f0*/  IMAD.U32 R185, RZ, RZ, UR6 ;  /* 0x00000006ffb97e24 */ /* 0x000fe4000f8e00ff */
[----:B------:R-:W-:Y:S01]  /*19800*/  F2FP.SATFINITE.E4M3.F32.PACK_AB_MERGE_C R205, RZ, R205, RZ ;  /* 0x000000cdffcd723e */ /* 0x000fe200048070ff */
[----:B------:R-:W-:Y:S01]  /*19810*/  IMAD.U32 R184, RZ, RZ, UR7 ;  /* 0x00000007ffb87e24 */ /* 0x000fe2000f8e00ff */
[----:B------:R-:W-:-:S03]  /*19820*/  F2FP.SATFINITE.E4M3.F32.PACK_AB_MERGE_C R187, RZ, R206, RZ ;  /* 0x000000ceffbb723e */ /* 0x000fc600048070ff */
[----:B------:R-:W-:Y:S02]  /*19830*/  @!P6 STG.E.U8 desc[UR12][R238.64+0x69], R205 ;  /* 0x000069cdee00e986 */ /* 0x000fe4000c10110c */
[----:B------:R-:W-:Y:S02]  /*19840*/  @!P2 LEA R181, P1, R181, R4, 0x7 ;  /* 0x00000004b5b5a211 */ /* 0x000fe400078238ff */
[----:B------:R0:W-:Y:S02]  /*19850*/  @!P4 STG.E.U8 desc[UR12][R182.64+0x68], R187 ;  /* 0x000068bbb600c986 */ /* 0x0001e4000c10110c */
[----:B0-----:R-:W-:Y:S02]  /*19860*/  @!P2 LEA.HI.X R182, R185, R3, R184, 0x7, P1 ;  /* 0x00000003b9b6a211 */ /* 0x001fe400008f3cb8 */
[----:B------:R-:W0:Y:S01]  /*19870*/  @!P5 LDC.64 R184, c[0x0][0x650] ;  /* 0x00019400ffb8db82 */ /* 0x000e220000000a00 */
[----:B------:R-:W-:Y:S01]  /*19880*/  ISETP.LT.OR P2, PT, R0, 0x3a, !P0 ;  /* 0x0000003a0000780c */ /* 0x000fe20004741670 */
[----:B------:R-:W-:Y:S01]  /*19890*/  FMUL R207, R207, UR15 ;  /* 0x0000000fcfcf7c20 */ /* 0x000fe20008400000 */
[----:B------:R-:W-:-:S04]  /*198a0*/  IMAD.U32 R183, RZ, RZ, UR6 ;  /* 0x00000006ffb77e24 */ /* 0x000fc8000f8e00ff */
[----:B------:R-:W-:Y:S01]  /*198b0*/  F2FP.SATFINITE.E4M3.F32.PACK_AB_MERGE_C R207, RZ, R207, RZ ;  /* 0x000000cfffcf723e */ /* 0x000fe200048070ff */
[----:B------:R-:W-:Y:S01]  /*198c0*/  IMAD.U32 R187, RZ, RZ, UR6 ;  /* 0x00000006ffbb7e24 */ /* 0x000fe2000f8e00ff */
[----:B0-----:R-:W-:-:S05]  /*198d0*/  @!P5 IADD3 R184, P1, R188, R184, RZ ;  /* 0x000000b8bcb8d210 */ /* 0x001fca0007f3e0ff */
[----:B------:R-:W-:Y:S02]  /*198e0*/  @!P5 IMAD.X R185, R162, 0x1, R185, P1 ;  /* 0x00000001a2b9d824 */ /* 0x000fe400008e06b9 */
[----:B------:R-:W-:-:S03]  /*198f0*/  IMAD.U32 R162, RZ, RZ, UR7 ;  /* 0x00000007ffa27e24 */ /* 0x000fc6000f8e00ff */
[----:B------:R0:W-:Y:S02]  /*19900*/  @!P5 STG.E.U8 desc[UR12][R184.64+0x69], R207 ;  /* 0x000069cfb800d986 */ /* 0x0001e4000c10110c */
[----:B0-----:R-:W-:-:S04]  /*19910*/  @!P2 LEA R184, P1, R183, R4, 0x7 ;  /* 0x00000004b7b8a211 */ /* 0x001fc800078238ff */
[----:B------:R-:W-:Y:S02]  /*19920*/  @!P2 LEA.HI.X R185, R187, R3, R162, 0x7, P1 ;  /* 0x00000003bbb9a211 */ /* 0x000fe400008f3ca2 */
[----:B------:R-:W-:Y:S01]  /*19930*/  ISETP.LT.OR P2, PT, R0, 0x41, !P0 ;  /* 0x000000410000780c */ /* 0x000fe20004741670 */
[----:B------:R-:W-:Y:S01]  /*19940*/  IMAD.U32 R186, RZ, RZ, UR7 ;  /* 0x00000007ffba7e24 */ /* 0x000fe2000f8e00ff */
[C---:B------:R-:W-:Y:S02]  /*19950*/  LOP3.LUT P6, RZ, R7.reuse, 0x20000000, RZ, 0xc0, !PT ;  /* 0x2000000007ff7812 */ /* 0x040fe400078cc0ff */
[C---:B------:R-:W-:Y:S01]  /*19960*/  LOP3.LUT P4, RZ, R7.reuse, 0x8000000, RZ, 0xc0, !PT ;  /* 0x0800000007ff7812 */ /* 0x040fe2000788c0ff */
[----:B------:R-:W-:Y:S01]  /*19970*/  FMUL R208, R208, UR15 ;  /* 0x0000000fd0d07c20 */ /* 0x000fe20008400000 */
[----:B------:R-:W-:Y:S01]  /*19980*/  LOP3.LUT P5, RZ, R7, 0x800000, RZ, 0xc0, !PT ;  /* 0x0080000007ff7812 */ /* 0x000fe200078ac0ff */
[----:B------:R-:W-:-:S06]  /*19990*/  FMUL R209, R209, UR15 ;  /* 0x0000000fd1d17c20 */ /* 0x000fcc0008400000 */
[----:B------:R-:W-:-:S04]  /*199a0*/  @!P2 LEA R162, P1, R183, R4, 0x7 ;  /* 0x00000004b7a2a211 */ /* 0x000fc800078238ff */
[----:B------:R-:W-:Y:S02]  /*199b0*/  @!P2 LEA.HI.X R183, R187, R3, R186, 0x7, P1 ;  /* 0x00000003bbb7a211 */ /* 0x000fe400008f3cba */
[----:B------:R-:W-:Y:S02]  /*199c0*/  ISETP.LT.OR P2, PT, R0, 0x42, !P0 ;  /* 0x000000420000780c */ /* 0x000fe40004741670 */
[----:B------:R-:W-:Y:S02]  /*199d0*/  F2FP.SATFINITE.E4M3.F32.PACK_AB_MERGE_C R187, RZ, R208, RZ ;  /* 0x000000d0ffbb723e */ /* 0x000fe400048070ff */
[----:B------:R-:W-:Y:S01]  /*199e0*/  F2FP.SATFINITE.E4M3.F32.PACK_AB_MERGE_C R209, RZ, R209, RZ ;  /* 0x000000d1ffd1723e */ /* 0x000fe200048070ff */
[----:B------:R-:W-:Y:S02]  /*199f0*/  IMAD.U32 R191, RZ, RZ, UR6 ;  /* 0x00000006ffbf7e24 */ /* 0x000fe4000f8e00ff */
[----:B------:R0:W-:Y:S01]  /*19a00*/  @!P6 STG.E.U8 desc[UR12][R174.64+0x70], R187 ;  /* 0x000070bbae00e986 */ /* 0x0001e2000c10110c */
[----:B------:R-:W-:-:S03]  /*19a10*/  IMAD.U32 R193, RZ, RZ, UR6 ;  /* 0x00000006ffc17e24 */ /* 0x000fc6000f8e00ff */
[----:B------:R1:W-:Y:S02]  /*19a20*/  @!P4 STG.E.U8 desc[UR12][R158.64+0x71], R209 ;  /* 0x000071d19e00c986 */ /* 0x0003e4000c10110c */
[----:B0-----:R-:W-:Y:S01]  /*19a30*/  @!P2 LEA R174, P1, R191, R4, 0x7 ;  /* 0x00000004bfaea211 */ /* 0x001fe200078238ff */
[----:B-1----:R-:W0:Y:S03]  /*19a40*/  @!P5 LDC.64 R158, c[0x0][0x650] ;  /* 0x00019400ff9edb82 */ /* 0x002e260000000a00 */
[----:B------:R-:W-:Y:S02]  /*19a50*/  @!P2 LEA.HI.X R175, R193, R3, R186, 0x7, P1 ;  /* 0x00000003c1afa211 */ /* 0x000fe400008f3cba */
[----:B------:R-:W-:Y:S01]  /*19a60*/  ISETP.LT.OR P1, PT, R0, 0x49, !P0 ;  /* 0x000000490000780c */ /* 0x000fe20004721670 */
[----:B------:R-:W-:Y:S02]  /*19a70*/  IMAD.U32 R187, RZ, RZ, UR6 ;  /* 0x00000006ffbb7e24 */ /* 0x000fe4000f8e00ff */
[----:B------:R-:W-:-:S10]  /*19a80*/  IMAD.U32 R188, RZ, RZ, UR7 ;  /* 0x00000007ffbc7e24 */ /* 0x000fd4000f8e00ff */
[----:B------:R-:W-:-:S04]  /*19a90*/  @!P1 LEA R186, P2, R191, R4, 0x7 ;  /* 0x00000004bfba9211 */ /* 0x000fc800078438ff */
[----:B------:R-:W-:Y:S02]  /*19aa0*/  @!P1 LEA.HI.X R187, R187, R3, R188, 0x7, P2 ;  /* 0x00000003bbbb9211 */ /* 0x000fe400010f3cbc */
[----:B0-----:R-:W-:Y:S02]  /*19ab0*/  @!P5 IADD3 R158, P2, R13, R158, RZ ;  /* 0x0000009e0d9ed210 */ /* 0x001fe40007f5e0ff */
[----:B------:R-:W-:Y:S01]  /*19ac0*/  LOP3.LUT P6, RZ, R7, 0x80000, RZ, 0xc0, !PT ;  /* 0x0008000007ff7812 */ /* 0x000fe200078cc0ff */
[----:B------:R-:W-:Y:S02]  /*19ad0*/  FMUL R210, R210, UR15 ;  /* 0x0000000fd2d27c20 */ /* 0x000fe40008400000 */
[----:B------:R-:W-:Y:S01]  /*19ae0*/  @!P5 IMAD.X R159, R189, 0x1, R159, P2 ;  /* 0x00000001bd9fd824 */ /* 0x000fe200010e069f */
[----:B------:R-:W-:Y:S02]  /*19af0*/  ISETP.LT.OR P2, PT, R0, 0x4a, !P0 ;  /* 0x0000004a0000780c */ /* 0x000fe40004741670 */
[----:B------:R-:W-:Y:S01]  /*19b00*/  F2FP.SATFINITE.E4M3.F32.PACK_AB_MERGE_C R193, RZ, R210, RZ ;  /* 0x000000d2ffc1723e */ /* 0x000fe200048070ff */
[----:B------:R-:W-:-:S02]  /*19b10*/  IMAD.U32 R13, RZ, RZ, UR6 ;  /* 0x00000006ff0d7e24 */ /* 0x000fc4000f8e00ff */
[----:B------:R-:W-:Y:S02]  /*19b20*/  IMAD.U32 R189, RZ, RZ, UR6 ;  /* 0x00000006ffbd7e24 */ /* 0x000fe4000f8e00ff */
[----:B------:R0:W-:Y:S01]  /*19b30*/  @!P5 STG.E.U8 desc[UR12][R158.64+0x70], R193 ;  /* 0x000070c19e00d986 */ /* 0x0001e2000c10110c */
[----:B------:R-:W-:-:S05]  /*19b40*/  IMAD.U32 R190, RZ, RZ, UR7 ;  /* 0x00000007ffbe7e24 */ /* 0x000fca000f8e00ff */
[----:B------:R-:W-:Y:S01]  /*19b50*/  @!P2 LEA R13, P3, R13, R4, 0x7 ;  /* 0x000000040d0da211 */ /* 0x000fe200078638ff */
[----:B0-----:R-:W0:Y:S03]  /*19b60*/  @!P6 LDC.64 R158, c[0x0][0x650] ;  /* 0x00019400ff9eeb82 */ /* 0x001e260000000a00 */
[----:B------:R-:W-:Y:S02]  /*19b70*/  @!P2 LEA.HI.X R189, R189, R3, R190, 0x7, P3 ;  /* 0x00000003bdbda211 */ /* 0x000fe400018f3cbe */
[----:B------:R-:W-:Y:S01]  /*19b80*/  ISETP.LT.OR P3, PT, R0, 0x51, !P0 ;  /* 0x000000510000780c */ /* 0x000fe20004761670 */
[----:B------:R-:W-:Y:S02]  /*19b90*/  IMAD.U32 R195, RZ, RZ, UR6 ;  /* 0x00000006ffc37e24 */ /* 0x000fe4000f8e00ff */
[----:B------:R-:W-:-:S10]  /*19ba0*/  IMAD.U32 R192, RZ, RZ, UR7 ;  /* 0x00000007ffc07e24 */ /* 0x000fd4000f8e00ff */
[----:B------:R-:W-:-:S04]  /*19bb0*/  @!P3 LEA R191, P4, R191, R4, 0x7 ;  /* 0x00000004bfbfb211 */ /* 0x000fc800078838ff */
[----:B------:R-:W-:Y:S02]  /*19bc0*/  @!P3 LEA.HI.X R192, R195, R3, R192, 0x7, P4 ;  /* 0x00000003c3c0b211 */ /* 0x000fe400020f3cc0 */
[----:B0-----:R-:W-:-:S05]  /*19bd0*/  @!P6 IADD3 R158, P4, R244, R158, RZ ;  /* 0x0000009ef49ee210 */ /* 0x001fca0007f9e0ff */
[----:B------:R-:W-:Y:S01]  /*19be0*/  @!P6 IMAD.X R159, R245, 0x1, R159, P4 ;  /* 0x00000001f59fe824 */ /* 0x000fe200020e069f */
[----:B------:R-:W-:Y:S01]  /*19bf0*/  ISETP.LT.OR P4, PT, R0, 0x52, !P0 ;  /* 0x000000520000780c */ /* 0x000fe20004781670 */
[----:B------:R-:W-:Y:S02]  /*19c00*/  IMAD.U32 R197, RZ, RZ, UR6 ;  /* 0x00000006ffc57e24 */ /* 0x000fe4000f8e00ff */
[----:B------:R-:W-:Y:S02]  /*19c10*/  IMAD.U32 R194, RZ, RZ, UR7 ;  /* 0x00000007ffc27e24 */ /* 0x000fe4000f8e00ff */
[----:B------:R-:W-:-:S08]  /*19c20*/  FMUL R211, R211, UR15 ;  /* 0x0000000fd3d37c20 */ /* 0x000fd00008400000 */
[----:B------:R-:W-:-:S04]  /*19c30*/  @!P4 LEA R196, P5, R195, R4, 0x7 ;  /* 0x00000004c3c4c211 */ /* 0x000fc800078a38ff */
[----:B------:R-:W-:Y:S02]  /*19c40*/  @!P4 LEA.HI.X R197, R197, R3, R194, 0x7, P5 ;  /* 0x00000003c5c5c211 */ /* 0x000fe400028f3cc2 */
[----:B------:R-:W-:Y:S02]  /*19c50*/  ISETP.LT.OR P5, PT, R0, 0x59, !P0 ;  /* 0x000000590000780c */ /* 0x000fe400047a1670 */
[----:B------:R-:W-:Y:S01]  /*19c60*/  F2FP.SATFINITE.E4M3.F32.PACK_AB_MERGE_C R211, RZ, R211, RZ ;  /* 0x000000d3ffd3723e */ /* 0x000fe200048070ff */
[----:B------:R-:W-:Y:S02]  /*19c70*/  IMAD.U32 R199, RZ, RZ, UR6 ;  /* 0x00000006ffc77e24 */ /* 0x000fe4000f8e00ff */
[----:B------:R-:W-:Y:S02]  /*19c80*/  IMAD.U32 R201, RZ, RZ, UR7 ;  /* 0x00000007ffc97e24 */ /* 0x000fe4000f8e00ff */
[----:B------:R0:W-:Y:S01]  /*19c90*/  @!P6 STG.E.U8 desc[UR12][R158.64+0x71], R211 ;  /* 0x000071d39e00e986 */ /* 0x0001e2000c10110c */
[----:B------:R-:W-:-:S05]  /*19ca0*/  P2R R188, PR, RZ, 0x2 ;  /* 0x00000002ffbc7803 */ /* 0x000fca0000000000 */
[----:B------:R-:W-:Y:S02]  /*19cb0*/  @!P5 LEA R194, P6, R195, R4, 0x7 ;  /* 0x00000004c3c2d211 */ /* 0x000fe400078c38ff */
[----:B------:R-:W-:Y:S02]  /*19cc0*/  LOP3.LUT P1, RZ, R7, 0x40000000, RZ, 0xc0, !PT ;  /* 0x4000000007ff7812 */ /* 0x000fe4000782c0ff */
[----:B------:R-:W-:Y:S02]  /*19cd0*/  @!P5 LEA.HI.X R195, R199, R3, R201, 0x7, P6 ;  /* 0x00000003c7c3d211 */ /* 0x000fe400030f3cc9 */
[----:B------:R-:W-:Y:S01]  /*19ce0*/  ISETP.LT.OR P6, PT, R0, 0x5a, !P0 ;  /* 0x0000005a0000780c */ /* 0x000fe200047c1670 */
[----:B------:R-:W-:Y:S01]  /*19cf0*/  FMUL R212, R212, UR15 ;  /* 0x0000000fd4d47c20 */ /* 0x000fe20008400000 */
[----:B------:R-:W-:Y:S02]  /*19d00*/  P2R R198, PR, RZ, 0x10 ;  /* 0x00000010ffc67803 */ /* 0x000fe40000000000 */
[----:B------:R-:W-:Y:S01]  /*19d10*/  LOP3.LUT P4, RZ, R7, 0x40000, RZ, 0xc0, !PT ;  /* 0x0004000007ff7812 */ /* 0x000fe2000788c0ff */
[----:B0-----:R-:W-:Y:S01]  /*19d20*/  IMAD.U32 R159, RZ, RZ, UR6 ;  /* 0x00000006ff9f7e24 */ /* 0x001fe2000f8e00ff */
[----:B------:R-:W-:Y:S01]  /*19d30*/  F2FP.SATFINITE.E4M3.F32.PACK_AB_MERGE_C R201, RZ, R212, RZ ;  /* 0x000000d4ffc9723e */ /* 0x000fe200048070ff */
[----:B------:R-:W-:-:S02]  /*19d40*/  IMAD.U32 R203, RZ, RZ, UR6 ;  /* 0x00000006ffcb7e24 */ /* 0x000fc4000f8e00ff */
[----:B------:R-:W-:Y:S02]  /*19d50*/  IMAD.U32 R158, RZ, RZ, UR7 ;  /* 0x00000007ff9e7e24 */ /* 0x000fe4000f8e00ff */
[----:B------:R0:W-:Y:S02]  /*19d60*/  @!P1 STG.E.U8 desc[UR12][R176.64+0x78], R201 ;  /* 0x000078c9b0009986 */ /* 0x0001e4000c10110c */
[----:B0-----:R-:W-:-:S04]  /*19d70*/  @!P6 LEA R176, P1, R159, R4, 0x7 ;  /* 0x000000049fb0e211 */ /* 0x001fc800078238ff */
[----:B------:R-:W-:Y:S02]  /*19d80*/  @!P6 LEA.HI.X R177, R203, R3, R158, 0x7, P1 ;  /* 0x00000003cbb1e211 */ /* 0x000fe400008f3c9e */
[----:B------:R-:W0:Y:S01]  /*19d90*/  @!P4 LDC.64 R158, c[0x0][0x650] ;  /* 0x00019400ff9ecb82 */ /* 0x000e220000000a00 */
[----:B------:R-:W-:Y:S02]  /*19da0*/  P2R R199, PR, RZ, 0x20 ;  /* 0x00000020ffc77803 */ /* 0x000fe40000000000 */
[----:B------:R-:W-:Y:S01]  /*19db0*/  LOP3.LUT P5, RZ, R7, 0x10000000, RZ, 0xc0, !PT ;  /* 0x1000000007ff7812 */ /* 0x000fe200078ac0ff */
[----:B------:R-:W-:Y:S01]  /*19dc0*/  FMUL R213, R213, UR15 ;  /* 0x0000000fd5d57c20 */ /* 0x000fe20008400000 */
[----:B------:R-:W-:-:S04]  /*19dd0*/  P2R R193, PR, RZ, 0x8 ;  /* 0x00000008ffc17803 */ /* 0x000fc80000000000 */
[----:B------:R-:W-:Y:S02]  /*19de0*/  F2FP.SATFINITE.E4M3.F32.PACK_AB_MERGE_C R213, RZ, R213, RZ ;  /* 0x000000d5ffd5723e */ /* 0x000fe400048070ff */
[----:B------:R-:W-:Y:S01]  /*19df0*/  LOP3.LUT P3, RZ, R7, 0x20000, RZ, 0xc0, !PT ;  /* 0x0002000007ff7812 */ /* 0x000fe2000786c0ff */
[----:B------:R-:W-:-:S04]  /*19e00*/  FMUL R214, R214, UR15 ;  /* 0x0000000fd6d67c20 */ /* 0x000fc80008400000 */
[----:B------:R-:W-:Y:S01]  /*19e10*/  @!P5 STG.E.U8 desc[UR12][R242.64+0x79], R213 ;  /* 0x000079d5f200d986 */ /* 0x000fe2000c10110c */
[----:B------:R-:W-:Y:S02]  /*19e20*/  F2FP.SATFINITE.E4M3.F32.PACK_AB_MERGE_C R201, RZ, R214, RZ ;  /* 0x000000d6ffc9723e */ /* 0x000fe400048070ff */
[----:B0-----:R-:W-:-:S05]  /*19e30*/  @!P4 IADD3 R158, P5, R252, R158, RZ ;  /* 0x0000009efc9ec210 */ /* 0x001fca0007fbe0ff */
[----:B------:R-:W-:Y:S02]  /*19e40*/  @!P4 IMAD.X R159, R46, 0x1, R159, P5 ;  /* 0x000000012e9fc824 */ /* 0x000fe400028e069f */
[----:B------:R-:W-:Y:S01]  /*19e50*/  FMUL R215, R215, UR15 ;  /* 0x0000000fd7d77c20 */ /* 0x000fe20008400000 */
[----:B------:R-:W-:Y:S01]  /*19e60*/  P2R R190, PR, RZ, 0x4 ;  /* 0x00000004ffbe7803 */ /* 0x000fe20000000000 */
[----:B------:R-:W-:Y:S01]  /*19e70*/  FMUL R88, R88, UR15 ;  /* 0x0000000f58587c20 */ /* 0x000fe20008400000 */
[----:B------:R-:W-:Y:S01]  /*19e80*/  LOP3.LUT P1, RZ, R6, 0x800000, RZ, 0xc0, !PT ;  /* 0x0080000006ff7812 */ /* 0x000fe2000782c0ff */
[----:B------:R0:W-:Y:S01]  /*19e90*/  @!P4 STG.E.U8 desc[UR12][R158.64+0x78], R201 ;  /* 0x000078c99e00c986 */ /* 0x0001e2000c10110c */
[----:B------:R-:W-:Y:S01]  /*19ea0*/  FMUL R89, R89, UR15 ;  /* 0x0000000f59597c20 */ /* 0x000fe20008400000 */
        /* <DEDUP_REMOVED lines=10> */
[----:B0-----:R-:W0:Y:S01]  /*19f50*/  @!P3 LDC.64 R158, c[0x0][0x650] ;  /* 0x00019400ff9ebb82 */ /* 0x001e220000000a00 */
[----:B------:R-:W-:Y:S01]  /*19f60*/  ISETP.LT.OR P5, PT, R0, 0x2, !P0 ;  /* 0x000000020000780c */ /* 0x000fe200047a1670 */
[----:B------:R-:W-:Y:S01]  /*19f70*/  FMUL R100, R100, UR15 ;  /* 0x0000000f64647c20 */ /* 0x000fe20008400000 */
[----:B------:R-:W-:Y:S01]  /*19f80*/  F2FP.SATFINITE.E4M3.F32.PACK_AB_MERGE_C R215, RZ, R215, RZ ;  /* 0x000000d7ffd7723e */ /* 0x000fe200048070ff */
        /* <DEDUP_REMOVED lines=20> */
[----:B0-----:R-:W-:Y:S01]  /*1a0d0*/  @!P3 IADD3 R158, P4, R45, R158, RZ ;  /* 0x0000009e2d9eb210 */ /* 0x001fe20007f9e0ff */
[----:B------:R-:W-:Y:S01]  /*1a0e0*/  FMUL R121, R121, UR15 ;  /* 0x0000000f79797c20 */ /* 0x000fe20008400000 */
[----:B------:R-:W-:Y:S01]  /*1a0f0*/  FMUL R122, R122, UR15 ;  /* 0x0000000f7a7a7c20 */ /* 0x000fe20008400000 */
[----:B------:R-:W-:Y:S01]  /*1a100*/  FMUL R123, R123, UR15 ;  /* 0x0000000f7b7b7c20 */ /* 0x000fe20008400000 */
[----:B------:R-:W-:Y:S01]  /*1a110*/  FMUL R124, R124, UR15 ;  /* 0x0000000f7c7c7c20 */ /* 0x000fe20008400000 */
[----:B------:R-:W-:-:S02]  /*1a120*/  @!P3 IMAD.X R159, R44, 0x1, R159, P4 ;  /* 0x000000012c9fb824 */ /* 0x000fc400020e069f */
[----:B------:R-:W-:Y:S01]  /*1a130*/  FMUL R125, R125, UR15 ;  /* 0x0000000f7d7d7c20 */ /* 0x000fe20008400000 */
[----:B------:R-:W-:Y:S01]  /*1a140*/  FMUL R126, R126, UR15 ;  /* 0x0000000f7e7e7c20 */ /* 0x000fe20008400000 */
[----:B------:R-:W-:Y:S01]  /*1a150*/  FMUL R127, R127, UR15 ;  /* 0x0000000f7f7f7c20 */ /* 0x000fe20008400000 */
[----:B------:R-:W-:Y:S01]  /*1a160*/  FMUL R128, R128, UR15 ;  /* 0x0000000f80807c20 */ /* 0x000fe20008400000 */
[----:B------:R0:W-:Y:S01]  /*1a170*/  @!P3 STG.E.U8 desc[UR12][R158.64+0x79], R215 ;  /* 0x000079d79e00b986 */ /* 0x0001e2000c10110c */
[----:B------:R-:W-:Y:S01]  /*1a180*/  FMUL R129, R129, UR15 ;  /* 0x0000000f81817c20 */ /* 0x000fe20008400000 */
[----:B------:R-:W-:Y:S01]  /*1a190*/  FMUL R130, R130, UR15 ;  /* 0x0000000f82827c20 */ /* 0x000fe20008400000 */
[----:B------:R-:W-:Y:S01]  /*1a1a0*/  FMUL R131, R131, UR15 ;  /* 0x0000000f83837c20 */ /* 0x000fe20008400000 */
[----:B------:R1:W5:Y:S01]  /*1a1b0*/  LDL.LU R46, [R1+0x148] ;  /* 0x00014800012e7983 */ /* 0x0003620000300800 */
[----:B0-----:R-:W0:Y:S01]  /*1a1c0*/  @!P5 LDC.64 R158, c[0x0][0x650] ;  /* 0x00019400ff9edb82 */ /* 0x001e220000000a00 */
[----:B------:R-:W-:-:S02]  /*1a1d0*/  ISETP.LT.OR P4, PT, R0, 0x1, !P0 ;  /* 0x000000010000780c */ /* 0x000fc40004781670 */
[----:B------:R1:W5:Y:S01]  /*1a1e0*/  LDL.LU R45, [R1+0x144] ;  /* 0x00014400012d7983 */ /* 0x0003620000300800 */
[----:B------:R-:W-:Y:S02]  /*1a1f0*/  LOP3.LUT P2, RZ, R7, 0x80000000, RZ, 0xc0, !PT ;  /* 0x8000000007ff7812 */ /* 0x000fe4000784c0ff */
[----:B------:R-:W-:Y:S01]  /*1a200*/  P2R R7, PR, RZ, 0x40 ;  /* 0x00000040ff077803 */ /* 0x000fe20000000000 */
[----:B------:R1:W5:Y:S01]  /*1a210*/  LDL.LU R44, [R1+0x140] ;  /* 0x00014000012c7983 */ /* 0x0003620000300800 */
[----:B------:R-:W-:Y:S02]  /*1a220*/  F2FP.SATFINITE.E4M3.F32.PACK_AB_MERGE_C R203, RZ, R88, RZ ;  /* 0x00000058ffcb723e */ /* 0x000fe400048070ff */
[----:B------:R-:W-:Y:S02]  /*1a230*/  F2FP.SATFINITE.E4M3.F32.PACK_AB_MERGE_C R89, RZ, R89, RZ ;  /* 0x00000059ff59723e */ /* 0x000fe400048070ff */
[----:B------:R-:W-:Y:S02]  /*1a240*/  F2FP.SATFINITE.E4M3.F32.PACK_AB_MERGE_C R90, RZ, R90, RZ ;  /* 0x0000005aff5a723e */ /* 0x000fe400048070ff */
[----:B------:R-:W-:Y:S01]  /*1a250*/  @!P4 STG.E.U8 desc[UR12][R178.64], R203 ;  /* 0x000000cbb200c986 */ /* 0x000fe2000c10110c */
[----:B0-----:R-:W-:-:S05]  /*1a260*/  @!P5 IADD3 R10, P6, R10, R158, RZ ;  /* 0x0000009e0a0ad210 */ /* 0x001fca0007fde0ff */
[----:B------:R-:W-:-:S05]  /*1a270*/  @!P5 IMAD.X R11, R11, 0x1, R159, P6 ;  /* 0x000000010b0bd824 */ /* 0x000fca00030e069f */
[----:B------:R0:W-:Y:S04]  /*1a280*/  @!P5 STG.E.U8 desc[UR12][R10.64+0x1], R89 ;  /* 0x000001590a00d986 */ /* 0x0001e8000c10110c */
[----:B------:R2:W-:Y:S01]  /*1a290*/  @!P1 STG.E.U8 desc[UR12][R42.64], R90 ;  /* 0x0000005a2a009986 */ /* 0x0005e2000c10110c */
[C---:B------:R-:W-:Y:S02]  /*1a2a0*/  ISETP.LT.OR P1, PT, R0.reuse, 0x9, !P0 ;  /* 0x000000090000780c */ /* 0x040fe40004721670 */
[----:B------:R-:W-:Y:S02]  /*1a2b0*/  F2FP.SATFINITE.E4M3.F32.PACK_AB_MERGE_C R91, RZ, R91, RZ ;  /* 0x0000005bff5b723e */ /* 0x000fe400048070ff */
[----:B------:R-:W-:Y:S02]  /*1a2c0*/  ISETP.LT.OR P5, PT, R0, 0xa, !P0 ;  /* 0x0000000a0000780c */ /* 0x000fe400047a1670 */
[----:B0-----:R-:W-:-:S02]  /*1a2d0*/  F2FP.SATFINITE.E4M3.F32.PACK_AB_MERGE_C R89, RZ, R92, RZ ;  /* 0x0000005cff59723e */ /* 0x001fc400048070ff */
[C---:B------:R-:W-:Y:S02]  /*1a2e0*/  LOP3.LUT P3, RZ, R6.reuse, 0x1000000, RZ, 0xc0, !PT ;  /* 0x0100000006ff7812 */ /* 0x040fe4000786c0ff */
[----:B------:R-:W-:Y:S01]  /*1a2f0*/  F2FP.SATFINITE.E4M3.F32.PACK_AB_MERGE_C R93, RZ, R93, RZ ;  /* 0x0000005dff5d723e */ /* 0x000fe200048070ff */
[----:B--2---:R1:W5:Y:S02]  /*1a300*/  LDL.LU.64 R42, [R1+0x138] ;  /* 0x00013800012a7983 */ /* 0x0043640000300a00 */
[----:B------:R-:W0:Y:S02]  /*1a310*/  @!P1 LDC.64 R10, c[0x0][0x650] ;  /* 0x00019400ff0a9b82 */ /* 0x000e240000000a00 */
[----:B------:R2:W-:Y:S01]  /*1a320*/  @!P2 STG.E.U8 desc[UR12][R40.64+0x1], R91 ;  /* 0x0000015b2800a986 */ /* 0x0005e2000c10110c */
[----:B------:R-:W-:Y:S02]  /*1a330*/  F2FP.SATFINITE.E4M3.F32.PACK_AB_MERGE_C R94, RZ, R94, RZ ;  /* 0x0000005eff5e723e */ /* 0x000fe400048070ff */
[----:B------:R-:W-:-:S02]  /*1a340*/  LOP3.LUT P4, RZ, R6, 0x400000, RZ, 0xc0, !PT ;  /* 0x0040000006ff7812 */ /* 0x000fc4000788c0ff */
[----:B------:R-:W-:Y:S02]  /*1a350*/  F2FP.SATFINITE.E4M3.F32.PACK_AB_MERGE_C R95, RZ, R95, RZ ;  /* 0x0000005fff5f723e */ /* 0x000fe400048070ff */
[----:B------:R-:W-:Y:S02]  /*1a360*/  F2FP.SATFINITE.E4M3.F32.PACK_AB_MERGE_C R97, RZ, R97, RZ ;  /* 0x00000061ff61723e */ /* 0x000fe400048070ff */
[----:B------:R-:W-:Y:S02]  /*1a370*/  F2FP.SATFINITE.E4M3.F32.PACK_AB_MERGE_C R98, RZ, R98, RZ ;  /* 0x00000062ff62723e */ /* 0x000fe400048070ff */
[----:B------:R-:W-:Y:S01]  /*1a380*/  F2FP.SATFINITE.E4M3.F32.PACK_AB_MERGE_C R99, RZ, R99, RZ ;  /* 0x00000063ff63723e */ /* 0x000fe200048070ff */
[----:B--2---:R1:W5:Y:S01]  /*1a390*/  LDL.LU.64 R40, [R1+0x130] ;  /* 0x0001300001287983 */ /* 0x0043620000300a00 */
[----:B0-----:R-:W-:-:S05]  /*1a3a0*/  @!P1 IADD3 R10, P2, R152, R10, RZ ;  /* 0x0000000a980a9210 */ /* 0x001fca0007f5e0ff */
[----:B------:R-:W-:-:S05]  /*1a3b0*/  @!P1 IMAD.X R11, R153, 0x1, R11, P2 ;  /* 0x00000001990b9824 */ /* 0x000fca00010e060b */
[----:B------:R0:W-:Y:S02]  /*1a3c0*/  @!P1 STG.E.U8 desc[UR12][R10.64+0x8], R89 ;  /* 0x000008590a009986 */ /* 0x0001e4000c10110c */
[----:B0-----:R-:W0:Y:S02]  /*1a3d0*/  @!P5 LDC.64 R10, c[0x0][0x650] ;  /* 0x00019400ff0adb82 */ /* 0x001e240000000a00 */
[----:B0-----:R-:W-:-:S05]  /*1a3e0*/  @!P5 IADD3 R10, P6, R154, R10, RZ ;  /* 0x0000000a9a0ad210 */ /* 0x001fca0007fde0ff */
[----:B------:R-:W-:-:S05]  /*1a3f0*/  @!P5 IMAD.X R11, R155, 0x1, R11, P6 ;  /* 0x000000019b0bd824 */ /* 0x000fca00030e060b */
[----:B------:R-:W-:Y:S04]  /*1a400*/  @!P5 STG.E.U8 desc[UR12][R10.64+0x9], R93 ;  /* 0x0000095d0a00d986 */ /* 0x000fe8000c10110c */
[----:B------:R0:W-:Y:S01]  /*1a410*/  @!P3 STG.E.U8 desc[UR12][R38.64+0x8], R94 ;  /* 0x0000085e2600b986 */ /* 0x0001e2000c10110c */
[C---:B------:R-:W-:Y:S02]  /*1a420*/  ISETP.LT.OR P3, PT, R0.reuse, 0x11, !P0 ;  /* 0x000000110000780c */ /* 0x040fe40004761670 */
[----:B------:R-:W-:Y:S02]  /*1a430*/  ISETP.LT.OR P5, PT, R0, 0x12, !P0 ;  /* 0x000000120000780c */ /* 0x000fe400047a1670 */
[----:B------:R-:W-:Y:S02]  /*1a440*/  F2FP.SATFINITE.E4M3.F32.PACK_AB_MERGE_C R89, RZ, R96, RZ ;  /* 0x00000060ff59723e */ /* 0x000fe400048070ff */
[----:B------:R-:W-:-:S02]  /*1a450*/  LOP3.LUT P2, RZ, R6, 0x200000, RZ, 0xc0, !PT ;  /* 0x0020000006ff7812 */ /* 0x000fc4000784c0ff */
[----:B------:R-:W-:Y:S02]  /*1a460*/  LOP3.LUT P1, RZ, R6, 0x100000, RZ, 0xc0, !PT ;  /* 0x0010000006ff7812 */ /* 0x000fe4000782c0ff */
[----:B------:R-:W-:Y:S01]  /*1a470*/  F2FP.SATFINITE.E4M3.F32.PACK_AB_MERGE_C R101, RZ, R101, RZ ;  /* 0x00000065ff65723e */ /* 0x000fe200048070ff */
[----:B0-----:R1:W5:Y:S02]  /*1a480*/  LDL.LU.64 R38, [R1+0x128] ;  /* 0x0001280001267983 */ /* 0x0013640000300a00 */
[----:B------:R-:W0:Y:S02]  /*1a490*/  @!P3 LDC.64 R10, c[0x0][0x650] ;  /* 0x00019400ff0abb82 */ /* 0x000e240000000a00 */
[----:B------:R2:W-:Y:S01]  /*1a4a0*/  @!P4 STG.E.U8 desc[UR12][R36.64+0x9], R95 ;  /* 0x0000095f2400c986 */ /* 0x0005e2000c10110c */
[----:B------:R-:W-:Y:S02]  /*1a4b0*/  F2FP.SATFINITE.E4M3.F32.PACK_AB_MERGE_C R102, RZ, R102, RZ ;  /* 0x00000066ff66723e */ /* 0x000fe400048070ff */
[----:B------:R-:W-:-:S02]  /*1a4c0*/  F2FP.SATFINITE.E4M3.F32.PACK_AB_MERGE_C R103, RZ, R103, RZ ;  /* 0x00000067ff67723e */ /* 0x000fc400048070ff */
        /* <DEDUP_REMOVED lines=11> */
[----:B------:R-:W-:Y:S01]  /*1a580*/  @!P5 STG.E.U8 desc[UR12][R10.64+0x11], R97 ;  /* 0x000011610a00d986 */ /* 0x000fe2000c10110c */
[----:B------:R-:W-:-:S03]  /*1a590*/  ISETP.LT.OR P5, PT, R0, 0x1a, !P0 ;  /* 0x0000001a0000780c */ /* 0x000fc600047a1670 */
[----:B------:R0:W-:Y:S01]  /*1a5a0*/  @!P2 STG.E.U8 desc[UR12][R34.64+0x10], R98 ;  /* 0x000010622200a986 */ /* 0x0001e2000c10110c */
[----:B------:R-:W-:-:S09]  /*1a5b0*/  ISETP.LT.OR P2, PT, R0, 0x19, !P0 ;  /* 0x000000190000780c */ /* 0x000fd20004741670 */
[----:B------:R-:W2:Y:S01]  /*1a5c0*/  @!P5 LDC.64 R90, c[0x0][0x650] ;  /* 0x00019400ff5adb82 */ /* 0x000ea20000000a00 */
[----:B------:R-:W-:Y:S01]  /*1a5d0*/  LOP3.LUT P4, RZ, R6, 0x80000, RZ, 0xc0, !PT ;  /* 0x0008000006ff7812 */ /* 0x000fe2000788c0ff */
[----:B0-----:R1:W5:Y:S06]  /*1a5e0*/  LDL.LU.64 R34, [R1+0x118] ;  /* 0x0001180001227983 */ /* 0x00136c0000300a00 */
[----:B------:R-:W0:Y:S01]  /*1a5f0*/  @!P2 LDC.64 R10, c[0x0][0x650] ;  /* 0x00019400ff0aab82 */ /* 0x000e220000000a00 */
[----:B------:R3:W-:Y:S01]  /*1a600*/  @!P1 STG.E.U8 desc[UR12][R32.64+0x11], R99 ;  /* 0x0000116320009986 */ /* 0x0007e2000c10110c */
[----:B------:R-:W-:-:S02]  /*1a610*/  F2FP.SATFINITE.E4M3.F32.PACK_AB_MERGE_C R89, RZ, R100, RZ ;  /* 0x00000064ff59723e */ /* 0x000fc400048070ff */
[----:B------:R-:W-:Y:S02]  /*1a620*/  LOP3.LUT P3, RZ, R6, 0x40000, RZ, 0xc0, !PT ;  /* 0x0004000006ff7812 */ /* 0x000fe4000786c0ff */
[----:B------:R-:W-:Y:S02]  /*1a630*/  F2FP.SATFINITE.E4M3.F32.PACK_AB_MERGE_C R113, RZ, R113, RZ ;  /* 0x00000071ff71723e */ /* 0x000fe400048070ff */
[----:B------:R-:W-:Y:S02]  /*1a640*/  F2FP.SATFINITE.E4M3.F32.PACK_AB_MERGE_C R115, RZ, R115, RZ ;  /* 0x00000073ff73723e */ /* 0x000fe400048070ff */
[----:B------:R-:W-:Y:S02]  /*1a650*/  F2FP.SATFINITE.E4M3.F32.PACK_AB_MERGE_C R117, RZ, R117, RZ ;  /* 0x00000075ff75723e */ /* 0x000fe400048070ff */
[----:B------:R-:W-:Y:S01]  /*1a660*/  F2FP.SATFINITE.E4M3.F32.PACK_AB_MERGE_C R119, RZ, R119, RZ ;  /* 0x00000077ff77723e */ /* 0x000fe200048070ff */
[----:B---3--:R1:W5:Y:S01]  /*1a670*/  LDL.LU.64 R32, [R1+0x110] ;  /* 0x0001100001207983 */ /* 0x0083620000300a00 */
[----:B--2---:R-:W-:-:S02]  /*1a680*/  @!P5 IADD3 R160, P6, R160, R90, RZ ;  /* 0x0000005aa0a0d210 */ /* 0x004fc40007fde0ff */
[----:B0-----:R-:W-:-:S03]  /*1a690*/  @!P2 IADD3 R10, P1, R156, R10, RZ ;  /* 0x0000000a9c0aa210 */ /* 0x001fc60007f3e0ff */
[----:B------:R-:W-:Y:S02]  /*1a6a0*/  @!P5 IMAD.X R161, R161, 0x1, R91, P6 ;  /* 0x00000001a1a1d824 */ /* 0x000fe400030e065b */
[----:B------:R-:W-:-:S05]  /*1a6b0*/  @!P2 IMAD.X R11, R157, 0x1, R11, P1 ;  /* 0x000000019d0ba824 */ /* 0x000fca00008e060b */
[----:B------:R0:W-:Y:S04]  /*1a6c0*/  @!P2 STG.E.U8 desc[UR12][R10.64+0x18], R89 ;  /* 0x000018590a00a986 */ /* 0x0001e8000c10110c */
[----:B------:R-:W-:Y:S01]  /*1a6d0*/  @!P5 STG.E.U8 desc[UR12][R160.64+0x19], R101 ;  /* 0x00001965a000d986 */ /* 0x000fe2000c10110c */
[----:B------:R-:W-:-:S03]  /*1a6e0*/  ISETP.LT.OR P5, PT, R0, 0x22, !P0 ;  /* 0x000000220000780c */ /* 0x000fc600047a1670 */
[----:B------:R2:W-:Y:S01]  /*1a6f0*/  @!P4 STG.E.U8 desc[UR12][R30.64+0x18], R102 ;  /* 0x000018661e00c986 */ /* 0x0005e2000c10110c */
[----:B------:R-:W-:-:S09]  /*1a700*/  ISETP.LT.OR P4, PT, R0, 0x21, !P0 ;  /* 0x000000210000780c */ /* 0x000fd20004781670 */
[----:B0-----:R-:W0:Y:S01]  /*1a710*/  @!P5 LDC.64 R88, c[0x0][0x650] ;  /* 0x00019400ff58db82 */ /* 0x001e220000000a00 */
[C---:B------:R-:W-:Y:S01]  /*1a720*/  LOP3.LUT P1, RZ, R6.reuse, 0x20000, RZ, 0xc0, !PT ;  /* 0x0002000006ff7812 */ /* 0x040fe2000782c0ff */
[----:B--2---:R1:W5:Y:S06]  /*1a730*/  LDL.LU.64 R30, [R1+0x108] ;  /* 0x00010800011e7983 */ /* 0x00436c0000300a00 */
[----:B------:R-:W2:Y:S01]  /*1a740*/  @!P4 LDC.64 R10, c[0x0][0x650] ;  /* 0x00019400ff0acb82 */ /* 0x000ea20000000a00 */
[----:B------:R3:W-:Y:S01]  /*1a750*/  @!P3 STG.E.U8 desc[UR12][R28.64+0x19], R103 ;  /* 0x000019671c00b986 */ /* 0x0007e2000c10110c */
[----:B------:R-:W-:-:S02]  /*1a760*/  LOP3.LUT P2, RZ, R6, 0x10000, RZ, 0xc0, !PT ;  /* 0x0001000006ff7812 */ /* 0x000fc4000784c0ff */
[----:B------:R-:W-:Y:S02]  /*1a770*/  F2FP.SATFINITE.E4M3.F32.PACK_AB_MERGE_C R121, RZ, R121, RZ ;  /* 0x00000079ff79723e */ /* 0x000fe400048070ff */
[----:B------:R-:W-:Y:S02]  /*1a780*/  F2FP.SATFINITE.E4M3.F32.PACK_AB_MERGE_C R123, RZ, R123, RZ ;  /* 0x0000007bff7b723e */ /* 0x000fe400048070ff */
[----:B------:R-:W-:Y:S02]  /*1a790*/  F2FP.SATFINITE.E4M3.F32.PACK_AB_MERGE_C R125, RZ, R125, RZ ;  /* 0x0000007dff7d723e */ /* 0x000fe400048070ff */
[----:B------:R-:W-:Y:S02]  /*1a7a0*/  F2FP.SATFINITE.E4M3.F32.PACK_AB_MERGE_C R127, RZ, R127, RZ ;  /* 0x0000007fff7f723e */ /* 0x000fe400048070ff */
[----:B------:R-:W-:Y:S01]  /*1a7b0*/  F2FP.SATFINITE.E4M3.F32.PACK_AB_MERGE_C R129, RZ, R129, RZ ;  /* 0x00000081ff81723e */ /* 0x000fe200048070ff */
[----:B---3--:R1:W5:Y:S01]  /*1a7c0*/  LDL.LU.64 R28, [R1+0x100] ;  /* 0x00010000011c7983 */ /* 0x0083620000300a00 */
[----:B0-----:R-:W-:-:S02]  /*1a7d0*/  @!P5 IADD3 R168, P6, R168, R88, RZ ;  /* 0x00000058a8a8d210 */ /* 0x001fc40007fde0ff */
[----:B--2---:R-:W-:-:S03]  /*1a7e0*/  @!P4 IADD3 R164, P3, R164, R10, RZ ;  /* 0x0000000aa4a4c210 */ /* 0x004fc60007f7e0ff */
[----:B------:R-:W-:Y:S01]  /*1a7f0*/  @!P5 IMAD.X R169, R169, 0x1, R89, P6 ;  /* 0x00000001a9a9d824 */ /* 0x000fe200030e0659 */
[----:B------:R-:W-:Y:S01]  /*1a800*/  F2FP.SATFINITE.E4M3.F32.PACK_AB_MERGE_C R89, RZ, R106, RZ ;  /* 0x0000006aff59723e */ /* 0x000fe200048070ff */
[----:B------:R-:W-:Y:S01]  /*1a810*/  @!P4 IMAD.X R165, R165, 0x1, R11, P3 ;  /* 0x00000001a5a5c824 */ /* 0x000fe200018e060b */
[----:B------:R-:W-:-:S05]  /*1a820*/  F2FP.SATFINITE.E4M3.F32.PACK_AB_MERGE_C R11, RZ, R104, RZ ;  /* 0x00000068ff0b723e */ /* 0x000fca00048070ff */
[----:B------:R0:W-:Y:S04]  /*1a830*/  @!P4 STG.E.U8 desc[UR12][R164.64+0x20], R11 ;  /* 0x0000200ba400c986 */ /* 0x0001e8000c10110c */
[----:B------:R-:W-:Y:S01]  /*1a840*/  @!P5 STG.E.U8 desc[UR12][R168.64+0x21], R105 ;  /* 0x00002169a800d986 */ /* 0x000fe2000c10110c */
[----:B------:R-:W-:-:S03]  /*1a850*/  ISETP.LT.OR P5, PT, R0, 0x2a, !P0 ;  /* 0x0000002a0000780c */ /* 0x000fc600047a1670 */
[----:B------:R2:W-:Y:S01]  /*1a860*/  @!P1 STG.E.U8 desc[UR12][R250.64+0x20], R89 ;  /* 0x00002059fa009986 */ /* 0x0005e2000c10110c */
[----:B------:R-:W-:-:S09]  /*1a870*/  ISETP.LT.OR P1, PT, R0, 0x29, !P0 ;  /* 0x000000290000780c */ /* 0x000fd20004721670 */
[----:B------:R-:W3:Y:S08]  /*1a880*/  @!P5 LDC.64 R90, c[0x0][0x650] ;  /* 0x00019400ff5adb82 */ /* 0x000ef00000000a00 */
[----:B0-----:R-:W0:Y:S01]  /*1a890*/  @!P1 LDC.64 R10, c[0x0][0x650] ;  /* 0x00019400ff0a9b82 */ /* 0x001e220000000a00 */
[----:B------:R-:W-:Y:S01]  /*1a8a0*/  @!P2 STG.E.U8 desc[UR12][R248.64+0x21], R107 ;  /* 0x0000216bf800a986 */ /* 0x000fe2000c10110c */
[----:B------:R-:W-:-:S02]  /*1a8b0*/  LOP3.LUT P3, RZ, R6, 0x8000, RZ, 0xc0, !PT ;  /* 0x0000800006ff7812 */ /* 0x000fc4000786c0ff */
[----:B--2---:R-:W-:Y:S02]  /*1a8c0*/  F2FP.SATFINITE.E4M3.F32.PACK_AB_MERGE_C R89, RZ, R110, RZ ;  /* 0x0000006eff59723e */ /* 0x004fe400048070ff */
[----:B---3--:R-:W-:Y:S02]  /*1a8d0*/  @!P5 IADD3 R170, P6, R170, R90, RZ ;  /* 0x0000005aaaaad210 */ /* 0x008fe40007fde0ff */
[----:B0-----:R-:W-:-:S03]  /*1a8e0*/  @!P1 IADD3 R166, P2, R166, R10, RZ ;  /* 0x0000000aa6a69210 */ /* 0x001fc60007f5e0ff */
[----:B------:R-:W-:Y:S02]  /*1a8f0*/  @!P5 IMAD.X R171, R171, 0x1, R91, P6 ;  /* 0x00000001ababd824 */ /* 0x000fe400030e065b */
[----:B------:R-:W-:Y:S01]  /*1a900*/  @!P1 IMAD.X R167, R167, 0x1, R11, P2 ;  /* 0x00000001a7a79824 */ /* 0x000fe200010e060b */
[----:B------:R-:W-:-:S05]  /*1a910*/  F2FP.SATFINITE.E4M3.F32.PACK_AB_MERGE_C R11, RZ, R108, RZ ;  /* 0x0000006cff0b723e */ /* 0x000fca00048070ff */
[----:B------:R0:W-:Y:S04]  /*1a920*/  @!P1 STG.E.U8 desc[UR12][R166.64+0x28], R11 ;  /* 0x0000280ba6009986 */ /* 0x0001e8000c10110c */
[----:B------:R-:W-:Y:S04]  /*1a930*/  @!P5 STG.E.U8 desc[UR12][R170.64+0x29], R109 ;  /* 0x0000296daa00d986 */ /* 0x000fe8000c10110c */
[----:B------:R-:W-:Y:S01]  /*1a940*/  @!P3 STG.E.U8 desc[UR12][R246.64+0x28], R89 ;  /* 0x00002859f600b986 */ /* 0x000fe2000c10110c */
[----:B------:R-:W-:Y:S02]  /*1a950*/  ISETP.LT.OR P3, PT, R0, 0x31, !P0 ;  /* 0x000000310000780c */ /* 0x000fe40004761670 */
[----:B------:R-:W-:-:S11]  /*1a960*/  LOP3.LUT P4, RZ, R6, 0x4000, RZ, 0xc0, !PT ;  /* 0x0000400006ff7812 */ /* 0x000fd6000788c0ff */
[----:B0-----:R-:W0:Y:S01]  /*1a970*/  @!P3 LDC.64 R10, c[0x0][0x650] ;  /* 0x00019400ff0abb82 */ /* 0x001e220000000a00 */
[----:B------:R-:W-:Y:S01]  /*1a980*/  ISETP.LT.OR P5, PT, R0, 0x32, !P0 ;  /* 0x000000320000780c */ /* 0x000fe200047a1670 */
[----:B------:R2:W-:Y:S01]  /*1a990*/  @!P4 STG.E.U8 desc[UR12][R8.64+0x29], R111 ;  /* 0x0000296f0800c986 */ /* 0x0005e2000c10110c */
[----:B0-----:R-:W-:-:S05]  /*1a9a0*/  @!P3 IADD3 R172, P4, R172, R10, RZ ;  /* 0x0000000aacacb210 */ /* 0x001fca0007f9e0ff */
[----:B------:R-:W-:-:S06]  /*1a9b0*/  @!P3 IMAD.X R173, R173, 0x1, R11, P4 ;  /* 0x00000001adadb824 */ /* 0x000fcc00020e060b */
[----:B------:R-:W0:Y:S01]  /*1a9c0*/  @!P5 LDC.64 R10, c[0x0][0x650] ;  /* 0x00019400ff0adb82 */ /* 0x000e220000000a00 */
[----:B------:R-:W-:-:S05]  /*1a9d0*/  F2FP.SATFINITE.E4M3.F32.PACK_AB_MERGE_C R91, RZ, R112, RZ ;  /* 0x00000070ff5b723e */ /* 0x000fca00048070ff */
[----:B------:R3:W-:Y:S01]  /*1a9e0*/  @!P3 STG.E.U8 desc[UR12][R172.64+0x30], R91 ;  /* 0x0000305bac00b986 */ /* 0x0007e2000c10110c */
[----:B0-----:R-:W-:-:S05]  /*1a9f0*/  @!P5 IADD3 R10, P6, R163, R10, RZ ;  /* 0x0000000aa30ad210 */ /* 0x001fca0007fde0ff */
[----:B------:R-:W-:Y:S01]  /*1aa00*/  @!P5 IMAD.X R11, R180, 0x1, R11, P6 ;  /* 0x00000001b40bd824 */ /* 0x000fe200030e060b */
[----:B------:R-:W-:-:S04]  /*1aa10*/  ISETP.LT.OR P6, PT, R0, 0x39, !P0 ;  /* 0x000000390000780c */ /* 0x000fc800047c1670 */
[----:B------:R0:W-:Y:S01]  /*1aa20*/  @!P5 STG.E.U8 desc[UR12][R10.64+0x31], R113 ;  /* 0x000031710a00d986 */ /* 0x0001e2000c10110c */
[----:B------:R-:W-:-:S08]  /*1aa30*/  ISETP.LT.OR P5, PT, R0, 0x3a, !P0 ;  /* 0x0000003a0000780c */ /* 0x000fd000047a1670 */
[----:B--2---:R-:W2:Y:S01]  /*1aa40*/  @!P6 LDC.64 R8, c[0x0][0x650] ;  /* 0x00019400ff08eb82 */ /* 0x004ea20000000a00 */
[C---:B------:R-:W-:Y:S02]  /*1aa50*/  LOP3.LUT P2, RZ, R6.reuse, 0x2000, RZ, 0xc0, !PT ;  /* 0x0000200006ff7812 */ /* 0x040fe4000784c0ff */
[----:B------:R-:W-:-:S05]  /*1aa60*/  LOP3.LUT P1, RZ, R6, 0x1000, RZ, 0xc0, !PT ;  /* 0x0000100006ff7812 */ /* 0x000fca000782c0ff */
[----:B---3--:R-:W3:Y:S01]  /*1aa70*/  @!P5 LDC.64 R90, c[0x0][0x650] ;  /* 0x00019400ff5adb82 */ /* 0x008ee20000000a00 */
[----:B------:R-:W-:-:S05]  /*1aa80*/  F2FP.SATFINITE.E4M3.F32.PACK_AB_MERGE_C R89, RZ, R114, RZ ;  /* 0x00000072ff59723e */ /* 0x000fca00048070ff */
[----:B------:R-:W-:Y:S04]  /*1aa90*/  @!P2 STG.E.U8 desc[UR12][R14.64+0x30], R89 ;  /* 0x000030590e00a986 */ /* 0x000fe8000c10110c */
[----:B------:R-:W-:Y:S01]  /*1aaa0*/  @!P1 STG.E.U8 desc[UR12][R16.64+0x31], R115 ;  /* 0x0000317310009986 */ /* 0x000fe2000c10110c */
[----:B0-----:R-:W-:Y:S02]  /*1aab0*/  F2FP.SATFINITE.E4M3.F32.PACK_AB_MERGE_C R11, RZ, R116, RZ ;  /* 0x00000074ff0b723e */ /* 0x001fe400048070ff */
[----:B--2---:R-:W-:-:S05]  /*1aac0*/  @!P6 IADD3 R8, P1, R181, R8, RZ ;  /* 0x00000008b508e210 */ /* 0x004fca0007f3e0ff */
[----:B------:R-:W-:Y:S01]  /*1aad0*/  @!P6 IMAD.X R9, R182, 0x1, R9, P1 ;  /* 0x00000001b609e824 */ /* 0x000fe200008e0609 */
[----:B------:R-:W-:-:S04]  /*1aae0*/  LOP3.LUT P4, RZ, R6, 0x800, RZ, 0xc0, !PT ;  /* 0x0000080006ff7812 */ /* 0x000fc8000788c0ff */
[----:B------:R0:W-:Y:S01]  /*1aaf0*/  @!P6 STG.E.U8 desc[UR12][R8.64+0x38], R11 ;  /* 0x0000380b0800e986 */ /* 0x0001e2000c10110c */
[----:B---3--:R-:W-:-:S05]  /*1ab00*/  @!P5 IADD3 R184, P6, R184, R90, RZ ;  /* 0x0000005ab8b8d210 */ /* 0x008fca0007fde0ff */
[----:B------:R-:W-:Y:S01]  /*1ab10*/  @!P5 IMAD.X R185, R185, 0x1, R91, P6 ;  /* 0x00000001b9b9d824 */ /* 0x000fe200030e065b */
[----:B------:R-:W-:Y:S02]  /*1ab20*/  ISETP.NE.AND P6, PT, R7, RZ, PT ;  /* 0x000000ff0700720c */ /* 0x000fe40003fc5270 */
[----:B------:R-:W-:Y:S02]  /*1ab30*/  F2FP.SATFINITE.E4M3.F32.PACK_AB_MERGE_C R7, RZ, R118, RZ ;  /* 0x00000076ff07723e */ /* 0x000fe400048070ff */
[----:B------:R-:W-:Y:S04]  /*1ab40*/  @!P5 STG.E.U8 desc[UR12][R184.64+0x39], R117 ;  /* 0x00003975b800d986 */ /* 0x000fe8000c10110c */
[----:B------:R2:W-:Y:S01]  /*1ab50*/  @!P4 STG.E.U8 desc[UR12][R18.64+0x38], R7 ;  /* 0x000038071200c986 */ /* 0x0005e2000c10110c */
[----:B------:R-:W-:-:S02]  /*1ab60*/  ISETP.LT.OR P4, PT, R0, 0x41, !P0 ;  /* 0x000000410000780c */ /* 0x000fc40004781670 */
[----:B------:R-:W-:-:S11]  /*1ab70*/  LOP3.LUT P3, RZ, R6, 0x400, RZ, 0xc0, !PT ;  /* 0x0000040006ff7812 */ /* 0x000fd6000786c0ff */
[----:B0-----:R-:W0:Y:S02]  /*1ab80*/  @!P4 LDC.64 R8, c[0x0][0x650] ;  /* 0x00019400ff08cb82 */ /* 0x001e240000000a00 */
[----:B------:R-:W-:Y:S01]  /*1ab90*/  @!P3 STG.E.U8 desc[UR12][R20.64+0x39], R119 ;  /* 0x000039771400b986 */ /* 0x000fe2000c10110c */
[----:B0-----:R-:W-:-:S05]  /*1aba0*/  @!P4 IADD3 R162, P3, R162, R8, RZ ;  /* 0x00000008a2a2c210 */ /* 0x001fca0007f7e0ff */
[----:B------:R-:W-:Y:S01]  /*1abb0*/  @!P4 IMAD.X R163, R183, 0x1, R9, P3 ;  /* 0x00000001b7a3c824 */ /* 0x000fe200018e0609 */
[----:B------:R-:W-:-:S13]  /*1abc0*/  ISETP.LT.OR P3, PT, R0, 0x42, !P0 ;  /* 0x000000420000780c */ /* 0x000fda0004761670 */
[----:B------:R-:W0:Y:S01]  /*1abd0*/  @!P3 LDC.64 R10, c[0x0][0x650] ;  /* 0x00019400ff0abb82 */ /* 0x000e220000000a00 */
[----:B------:R-:W-:Y:S02]  /*1abe0*/  F2FP.SATFINITE.E4M3.F32.PACK_AB_MERGE_C R9, RZ, R120, RZ ;  /* 0x00000078ff09723e */ /* 0x000fe400048070ff */
[----:B------:R-:W-:-:S03]  /*1abf0*/  LOP3.LUT P1, RZ, R6, 0x200, RZ, 0xc0, !PT ;  /* 0x0000020006ff7812 */ /* 0x000fc6000782c0ff */
[----:B------:R3:W-:Y:S01]  /*1ac00*/  @!P4 STG.E.U8 desc[UR12][R162.64+0x40], R9 ;  /* 0x00004009a200c986 */ /* 0x0007e2000c10110c */
[----:B--2---:R-:W-:Y:S02]  /*1ac10*/  F2FP.SATFINITE.E4M3.F32.PACK_AB_MERGE_C R7, RZ, R122, RZ ;  /* 0x0000007aff07723e */ /* 0x004fe400048070ff */
[----:B0-----:R-:W-:-:S05]  /*1ac20*/  @!P3 IADD3 R174, P4, R174, R10, RZ ;  /* 0x0000000aaeaeb210 */ /* 0x001fca0007f9e0ff */
[----:B------:R-:W-:-:S05]  /*1ac30*/  @!P3 IMAD.X R175, R175, 0x1, R11, P4 ;  /* 0x00000001afafb824 */ /* 0x000fca00020e060b */
[----:B------:R-:W-:Y:S04]  /*1ac40*/  @!P3 STG.E.U8 desc[UR12][R174.64+0x41], R121 ;  /* 0x00004179ae00b986 */ /* 0x000fe8000c10110c */
[----:B------:R0:W-:Y:S01]  /*1ac50*/  @!P1 STG.E.U8 desc[UR12][R22.64+0x40], R7 ;  /* 0x0000400716009986 */ /* 0x0001e2000c10110c */
[----:B------:R-:W-:Y:S02]  /*1ac60*/  ISETP.NE.AND P1, PT, R188, RZ, PT ;  /* 0x000000ffbc00720c */ /* 0x000fe40003f25270 */
[----:B------:R-:W-:-:S11]  /*1ac70*/  LOP3.LUT P2, RZ, R6, 0x100, RZ, 0xc0, !PT ;  /* 0x0000010006ff7812 */ /* 0x000fd6000784c0ff */
[----:B---3--:R-:W2:Y:S02]  /*1ac80*/  @!P1 LDC.64 R8, c[0x0][0x650] ;  /* 0x00019400ff089b82 */ /* 0x008ea40000000a00 */
[----:B------:R-:W-:Y:S01]  /*1ac90*/  @!P2 STG.E.U8 desc[UR12][R216.64+0x41], R123 ;  /* 0x0000417bd800a986 */ /* 0x000fe2000c10110c */
[----:B--2---:R-:W-:-:S05]  /*1aca0*/  @!P1 IADD3 R186, P2, R186, R8, RZ ;  /* 0x00000008baba9210 */ /* 0x004fca0007f5e0ff */
[----:B------:R-:W-:Y:S01]  /*1acb0*/  @!P1 IMAD.X R187, R187, 0x1, R9, P2 ;  /* 0x00000001bbbb9824 */ /* 0x000fe200010e0609 */
[----:B------:R-:W-:-:S13]  /*1acc0*/  ISETP.NE.AND P2, PT, R190, RZ, PT ;  /* 0x000000ffbe00720c */ /* 0x000fda0003f45270 */
[----:B------:R-:W2:Y:S01]  /*1acd0*/  @!P2 LDC.64 R8, c[0x0][0x650] ;  /* 0x00019400ff08ab82 */ /* 0x000ea20000000a00 */
[----:B------:R-:W-:Y:S02]  /*1ace0*/  ISETP.NE.AND P3, PT, R193, RZ, PT ;  /* 0x000000ffc100720c */ /* 0x000fe40003f65270 */
[----:B------:R-:W-:Y:S02]  /*1acf0*/  F2FP.SATFINITE.E4M3.F32.PACK_AB_MERGE_C R11, RZ, R124, RZ ;  /* 0x0000007cff0b723e */ /* 0x000fe400048070ff */
[----:B------:R-:W-:-:S03]  /*1ad00*/  ISETP.NE.AND P4, PT, R198, RZ, PT ;  /* 0x000000ffc600720c */ /* 0x000fc60003f85270 */
[----:B------:R3:W-:Y:S01]  /*1ad10*/  @!P1 STG.E.U8 desc[UR12][R186.64+0x48], R11 ;  /* 0x0000480bba009986 */ /* 0x0007e2000c10110c */
[----:B0-----:R-:W-:-:S09]  /*1ad20*/  F2FP.SATFINITE.E4M3.F32.PACK_AB_MERGE_C R7, RZ, R126, RZ ;  /* 0x0000007eff07723e */ /* 0x001fd200048070ff */
[----:B------:R-:W0:Y:S01]  /*1ad30*/  @!P4 LDC.64 R14, c[0x0][0x650] ;  /* 0x00019400ff0ecb82 */ /* 0x000e220000000a00 */
[----:B--2---:R-:W-:-:S07]  /*1ad40*/  @!P2 IADD3 R8, P1, R13, R8, RZ ;  /* 0x000000080d08a210 */ /* 0x004fce0007f3e0ff */
[----:B---3--:R-:W2:Y:S01]  /*1ad50*/  @!P3 LDC.64 R10, c[0x0][0x650] ;  /* 0x00019400ff0abb82 */ /* 0x008ea20000000a00 */
[----:B------:R-:W-:Y:S01]  /*1ad60*/  @!P2 IMAD.X R9, R189, 0x1, R9, P1 ;  /* 0x00000001bd09a824 */ /* 0x000fe200008e0609 */
[----:B------:R-:W-:-:S04]  /*1ad70*/  LOP3.LUT P1, RZ, R6, 0x40, RZ, 0xc0, !PT ;  /* 0x0000004006ff7812 */ /* 0x000fc8000782c0ff */
[----:B------:R3:W-:Y:S01]  /*1ad80*/  @!P2 STG.E.U8 desc[UR12][R8.64+0x49], R125 ;  /* 0x0000497d0800a986 */ /* 0x0007e2000c10110c */
[----:B------:R-:W-:Y:S02]  /*1ad90*/  LOP3.LUT P2, RZ, R6, 0x80, RZ, 0xc0, !PT ;  /* 0x0000008006ff7812 */ /* 0x000fe4000784c0ff */
[----:B------:R-:W-:-:S11]  /*1ada0*/  ISETP.NE.AND P5, PT, R199, RZ, PT ;  /* 0x000000ffc700720c */ /* 0x000fd60003fa5270 */
[----:B------:R-:W-:Y:S04]  /*1adb0*/  @!P2 STG.E.U8 desc[UR12][R218.64+0x48], R7 ;  /* 0x00004807da00a986 */ /* 0x000fe8000c10110c */
[----:B------:R-:W-:Y:S01]  /*1adc0*/  @!P1 STG.E.U8 desc[UR12][R220.64+0x49], R127 ;  /* 0x0000497fdc009986 */ /* 0x000fe2000c10110c */
[----:B--2---:R-:W-:Y:S02]  /*1add0*/  @!P3 IADD3 R10, P1, R191, R10, RZ ;  /* 0x0000000abf0ab210 */ /* 0x004fe40007f3e0ff */
[----:B---3--:R-:W-:-:S03]  /*1ade0*/  F2FP.SATFINITE.E4M3.F32.PACK_AB_MERGE_C R9, RZ, R128, RZ ;  /* 0x00000080ff09723e */ /* 0x008fc600048070ff */
[----:B------:R-:W-:Y:S01]  /*1adf0*/  @!P3 IMAD.X R11, R192, 0x1, R11, P1 ;  /* 0x00000001c00bb824 */ /* 0x000fe200008e060b */
[----:B0-----:R-:W-:-:S04]  /*1ae00*/  @!P4 IADD3 R196, P1, R196, R14, RZ ;  /* 0x0000000ec4c4c210 */ /* 0x001fc80007f3e0ff */
[----:B------:R0:W-:Y:S01]  /*1ae10*/  @!P3 STG.E.U8 desc[UR12][R10.64+0x50], R9 ;  /* 0x000050090a00b986 */ /* 0x0001e2000c10110c */
[----:B------:R-:W-:Y:S01]  /*1ae20*/  @!P4 IMAD.X R197, R197, 0x1, R15, P1 ;  /* 0x00000001c5c5c824 */ /* 0x000fe200008e060f */
[C---:B------:R-:W-:Y:S01]  /*1ae30*/  LOP3.LUT P1, RZ, R6.reuse, 0x10, RZ, 0xc0, !PT ;  /* 0x0000001006ff7812 */ /* 0x040fe2000782c0ff */
[----:B0-----:R-:W0:Y:S03]  /*1ae40*/  @!P5 LDC.64 R8, c[0x0][0x650] ;  /* 0x00019400ff08db82 */ /* 0x001e260000000a00 */
[----:B------:R-:W-:Y:S01]  /*1ae50*/  @!P4 STG.E.U8 desc[UR12][R196.64+0x51], R129 ;  /* 0x00005181c400c986 */ /* 0x000fe2000c10110c */
[----:B------:R-:W-:-:S04]  /*1ae60*/  LOP3.LUT P4, RZ, R6, 0x20, RZ, 0xc0, !PT ;  /* 0x0000002006ff7812 */ /* 0x000fc8000788c0ff */
[----:B------:R-:W2:Y:S01]  /*1ae70*/  @!P6 LDC.64 R10, c[0x0][0x650] ;  /* 0x00019400ff0aeb82 */ /* 0x000ea20000000a00 */
[----:B------:R-:W-:Y:S02]  /*1ae80*/  F2FP.SATFINITE.E4M3.F32.PACK_AB_MERGE_C R7, RZ, R130, RZ ;  /* 0x00000082ff07723e */ /* 0x000fe400048070ff */
[----:B------:R-:W-:-:S06]  /*1ae90*/  F2FP.SATFINITE.E4M3.F32.PACK_AB_MERGE_C R131, RZ, R131, RZ ;  /* 0x00000083ff83723e */ /* 0x000fcc00048070ff */
[----:B------:R3:W-:Y:S04]  /*1aea0*/  @!P4 STG.E.U8 desc[UR12][R222.64+0x50], R7 ;  /* 0x00005007de00c986 */ /* 0x0007e8000c10110c */
[----:B------:R-:W-:Y:S01]  /*1aeb0*/  @!P1 STG.E.U8 desc[UR12][R224.64+0x51], R131 ;  /* 0x00005183e0009986 */ /* 0x000fe2000c10110c */
[----:B0-----:R-:W-:-:S05]  /*1aec0*/  @!P5 IADD3 R194, P1, R194, R8, RZ ;  /* 0x00000008c2c2d210 */ /* 0x001fca0007f3e0ff */
[----:B------:R-:W-:Y:S01]  /*1aed0*/  @!P5 IMAD.X R195, R195, 0x1, R9, P1 ;  /* 0x00000001c3c3d824 */ /* 0x000fe200008e0609 */
[----:B--2---:R-:W-:-:S05]  /*1aee0*/  @!P6 IADD3 R176, P1, R176, R10, RZ ;  /* 0x0000000ab0b0e210 */ /* 0x004fca0007f3e0ff */
[----:B------:R-:W-:Y:S01]  /*1aef0*/  @!P6 IMAD.X R177, R177, 0x1, R11, P1 ;  /* 0x00000001b1b1e824 */ /* 0x000fe200008e060b */
[----:B------:R-:W-:Y:S01]  /*1af00*/  ISETP.LT.OR P1, PT, R0, 0x61, !P0 ;  /* 0x000000610000780c */ /* 0x000fe20004721670 */
[----:B------:R-:W-:Y:S01]  /*1af10*/  FMUL R132, R132, UR15 ;  /* 0x0000000f84847c20 */ /* 0x000fe20008400000 */
[----:B------:R-:W-:Y:S01]  /*1af20*/  LOP3.LUT P2, RZ, R6, 0x8, RZ, 0xc0, !PT ;  /* 0x0000000806ff7812 */ /* 0x000fe2000784c0ff */
[----:B------:R-:W-:Y:S01]  /*1af30*/  FMUL R133, R133, UR15 ;  /* 0x0000000f85857c20 */ /* 0x000fe20008400000 */
[----:B------:R-:W-:Y:S02]  /*1af40*/  FMUL R134, R134, UR15 ;  /* 0x0000000f86867c20 */ /* 0x000fe40008400000 */
[----:B------:R-:W-:Y:S02]  /*1af50*/  F2FP.SATFINITE.E4M3.F32.PACK_AB_MERGE_C R9, RZ, R132, RZ ;  /* 0x00000084ff09723e */ /* 0x000fe400048070ff */
[----:B------:R-:W-:Y:S02]  /*1af60*/  F2FP.SATFINITE.E4M3.F32.PACK_AB_MERGE_C R133, RZ, R133, RZ ;  /* 0x00000085ff85723e */ /* 0x000fe400048070ff */
[----:B---3--:R-:W-:Y:S01]  /*1af70*/  F2FP.SATFINITE.E4M3.F32.PACK_AB_MERGE_C R7, RZ, R134, RZ ;  /* 0x00000086ff07723e */ /* 0x008fe200048070ff */
[----:B------:R0:W-:Y:S02]  /*1af80*/  @!P5 STG.E.U8 desc[UR12][R194.64+0x58], R9 ;  /* 0x00005809c200d986 */ /* 0x0001e4000c10110c */
[----:B------:R-:W2:Y:S02]  /*1af90*/  @!P1 LDC.64 R10, c[0x0][0x650] ;  /* 0x00019400ff0a9b82 */ /* 0x000ea40000000a00 */
[----:B------:R-:W-:Y:S01]  /*1afa0*/  @!P6 STG.E.U8 desc[UR12][R176.64+0x59], R133 ;  /* 0x00005985b000e986 */ /* 0x000fe2000c10110c */
[----:B------:R-:W-:-:S03]  /*1afb0*/  LOP3.LUT P3, RZ, R6, 0x4, RZ, 0xc0, !PT ;  /* 0x0000000406ff7812 */ /* 0x000fc6000786c0ff */
[----:B------:R3:W-:Y:S01]  /*1afc0*/  @!P2 STG.E.U8 desc[UR12][R226.64+0x58], R7 ;  /* 0x00005807e200a986 */ /* 0x0007e2000c10110c */
[----:B------:R-:W-:Y:S01]  /*1afd0*/  ISETP.LT.OR P2, PT, R0, 0x62, !P0 ;  /* 0x000000620000780c */ /* 0x000fe20004741670 */
[----:B------:R-:W-:Y:S01]  /*1afe0*/  FMUL R135, R135, UR15 ;  /* 0x0000000f87877c20 */ /* 0x000fe20008400000 */
[----:B0-----:R-:W-:-:S04]  /*1aff0*/  IMAD.U32 R9, RZ, RZ, UR6 ;  /* 0x00000006ff097e24 */ /* 0x001fc8000f8e00ff */
[----:B------:R-:W-:Y:S01]  /*1b000*/  F2FP.SATFINITE.E4M3.F32.PACK_AB_MERGE_C R135, RZ, R135, RZ ;  /* 0x00000087ff87723e */ /* 0x000fe200048070ff */
[----:B------:R-:W-:Y:S02]  /*1b010*/  IMAD.U32 R13, RZ, RZ, UR6 ;  /* 0x00000006ff0d7e24 */ /* 0x000fe4000f8e00ff */
[----:B------:R-:W-:Y:S02]  /*1b020*/  IMAD.U32 R8, RZ, RZ, UR7 ;  /* 0x00000007ff087e24 */ /* 0x000fe4000f8e00ff */
[----:B------:R-:W-:Y:S02]  /*1b030*/  @!P3 STG.E.U8 desc[UR12][R228.64+0x59], R135 ;  /* 0x00005987e400b986 */ /* 0x000fe4000c10110c */
[----:B------:R-:W0:Y:S01]  /*1b040*/  @!P2 LDC.64 R14, c[0x0][0x650] ;  /* 0x00019400ff0eab82 */ /* 0x000e220000000a00 */
[----:B------:R-:W-:Y:S02]  /*1b050*/  @!P1 LEA R9, P3, R9, R4, 0x7 ;  /* 0x0000000409099211 */ /* 0x000fe400078638ff */
[----:B------:R-:W-:-:S02]  /*1b060*/  LOP3.LUT P5, RZ, R6, 0x2, RZ, 0xc0, !PT ;  /* 0x0000000206ff7812 */ /* 0x000fc400078ac0ff */
[----:B------:R-:W-:Y:S02]  /*1b070*/  LOP3.LUT P4, RZ, R6, 0x1, RZ, 0xc0, !PT ;  /* 0x0000000106ff7812 */ /* 0x000fe4000788c0ff */
[----:B------:R-:W-:Y:S01]  /*1b080*/  @!P1 LEA.HI.X R8, R13, R3, R8, 0x7, P3 ;  /* 0x000000030d089211 */ /* 0x000fe200018f3c08 */
[----:B------:R-:W-:Y:S01]  /*1b090*/  FMUL R136, R136, UR15 ;  /* 0x0000000f88887c20 */ /* 0x000fe20008400000 */
[----:B--2---:R-:W-:Y:S01]  /*1b0a0*/  @!P1 IADD3 R6, P3, R9, R10, RZ ;  /* 0x0000000a09069210 */ /* 0x004fe20007f7e0ff */
[----:B------:R-:W-:-:S04]  /*1b0b0*/  IMAD.U32 R9, RZ, RZ, UR6 ;  /* 0x00000006ff097e24 */ /* 0x000fc8000f8e00ff */
[----:B---3--:R-:W-:Y:S01]  /*1b0c0*/  @!P1 IMAD.X R7, R8, 0x1, R11, P3 ;  /* 0x0000000108079824 */ /* 0x008fe200018e060b */
[----:B------:R-:W-:Y:S01]  /*1b0d0*/  F2FP.SATFINITE.E4M3.F32.PACK_AB_MERGE_C R11, RZ, R136, RZ ;  /* 0x00000088ff0b723e */ /* 0x000fe200048070ff */
[----:B------:R-:W-:Y:S01]  /*1b0e0*/  IMAD.U32 R10, RZ, RZ, UR7 ;  /* 0x00000007ff0a7e24 */ /* 0x000fe2000f8e00ff */
[----:B------:R-:W-:-:S03]  /*1b0f0*/  ISETP.LT.OR P3, PT, R0, 0x69, !P0 ;  /* 0x000000690000780c */ /* 0x000fc60004761670 */
[----:B------:R2:W-:Y:S01]  /*1b100*/  @!P1 STG.E.U8 desc[UR12][R6.64+0x60], R11 ;  /* 0x0000600b06009986 */ /* 0x0005e2000c10110c */
[----:B------:R-:W-:-:S04]  /*1b110*/  @!P2 LEA R9, P1, R9, R4, 0x7 ;  /* 0x000000040909a211 */ /* 0x000fc800078238ff */
[----:B------:R-:W-:Y:S02]  /*1b120*/  @!P2 LEA.HI.X R10, R13, R3, R10, 0x7, P1 ;  /* 0x000000030d0aa211 */ /* 0x000fe400008f3c0a */
[----:B0-----:R-:W-:Y:S01]  /*1b130*/  @!P2 IADD3 R8, P1, R9, R14, RZ ;  /* 0x0000000e0908a210 */ /* 0x001fe20007f3e0ff */
[----:B------:R-:W-:Y:S02]  /*1b140*/  FMUL R137, R137, UR15 ;  /* 0x0000000f89897c20 */ /* 0x000fe40008400000 */
[----:B------:R-:W0:Y:S02]  /*1b150*/  @!P3 LDC.64 R16, c[0x0][0x650] ;  /* 0x00019400ff10bb82 */ /* 0x000e240000000a00 */
[----:B------:R-:W-:Y:S01]  /*1b160*/  @!P2 IMAD.X R9, R10, 0x1, R15, P1 ;  /* 0x000000010a09a824 */ /* 0x000fe200008e060f */
[----:B------:R-:W-:Y:S01]  /*1b170*/  ISETP.LT.OR P1, PT, R0, 0x6a, !P0 ;  /* 0x0000006a0000780c */ /* 0x000fe20004721670 */
[----:B--2---:R-:W-:Y:S01]  /*1b180*/  IMAD.U32 R7, RZ, RZ, UR6 ;  /* 0x00000006ff077e24 */ /* 0x004fe2000f8e00ff */
[----:B------:R-:W-:Y:S01]  /*1b190*/  F2FP.SATFINITE.E4M3.F32.PACK_AB_MERGE_C R137, RZ, R137, RZ ;  /* 0x00000089ff89723e */ /* 0x000fe200048070ff */
[----:B------:R-:W-:Y:S01]  /*1b1a0*/  FMUL R138, R138, UR15 ;  /* 0x0000000f8a8a7c20 */ /* 0x000fe20008400000 */
[----:B------:R-:W-:-:S02]  /*1b1b0*/  IMAD.U32 R10, RZ, RZ, UR7 ;  /* 0x00000007ff0a7e24 */ /* 0x000fc4000f8e00ff */
[----:B------:R-:W-:Y:S01]  /*1b1c0*/  FMUL R139, R139, UR15 ;  /* 0x0000000f8b8b7c20 */ /* 0x000fe20008400000 */
[----:B------:R2:W-:Y:S01]  /*1b1d0*/  @!P2 STG.E.U8 desc[UR12][R8.64+0x61], R137 ;  /* 0x000061890800a986 */ /* 0x0005e2000c10110c */
[----:B------:R-:W-:Y:S02]  /*1b1e0*/  @!P3 LEA R7, P2, R7, R4, 0x7 ;  /* 0x000000040707b211 */ /* 0x000fe400078438ff */
[----:B------:R-:W-:-:S03]  /*1b1f0*/  ISETP.GE.AND P6, PT, R12, 0x89, PT ;  /* 0x000000890c00780c */ /* 0x000fc60003fc6270 */
[----:B------:R-:W3:Y:S01]  /*1b200*/  @!P1 LDC.64 R14, c[0x0][0x650] ;  /* 0x00019400ff0e9b82 */ /* 0x000ee20000000a00 */
[----:B------:R-:W-:Y:S02]  /*1b210*/  F2FP.SATFINITE.E4M3.F32.PACK_AB_MERGE_C R11, RZ, R138, RZ ;  /* 0x0000008aff0b723e */ /* 0x000fe400048070ff */
[----:B------:R-:W-:Y:S02]  /*1b220*/  @!P3 LEA.HI.X R10, R13, R3, R10, 0x7, P2 ;  /* 0x000000030d0ab211 */ /* 0x000fe400010f3c0a */
[----:B------:R-:W-:Y:S02]  /*1b230*/  F2FP.SATFINITE.E4M3.F32.PACK_AB_MERGE_C R139, RZ, R139, RZ ;  /* 0x0000008bff8b723e */ /* 0x000fe400048070ff */
[----:B------:R-:W-:Y:S01]  /*1b240*/  ISETP.LT.OR P2, PT, R0, 0x69, !P6 ;  /* 0x000000690000780c */ /* 0x000fe20007741670 */
[----:B------:R4:W-:Y:S01]  /*1b250*/  @!P5 STG.E.U8 desc[UR12][R230.64+0x60], R11 ;  /* 0x0000600be600d986 */ /* 0x0009e2000c10110c */
[----:B------:R-:W-:-:S03]  /*1b260*/  FMUL R140, R140, UR15 ;  /* 0x0000000f8c8c7c20 */ /* 0x000fc60008400000 */
[----:B------:R-:W-:Y:S01]  /*1b270*/  @!P4 STG.E.U8 desc[UR12][R232.64+0x61], R139 ;  /* 0x0000618be800c986 */ /* 0x000fe2000c10110c */
[----:B0-----:R-:W-:Y:S01]  /*1b280*/  @!P3 IADD3 R6, P4, R7, R16, RZ ;  /* 0x000000100706b210 */ /* 0x001fe20007f9e0ff */
[----:B--2---:R-:W-:Y:S01]  /*1b290*/  IMAD.U32 R9, RZ, RZ, UR6 ;  /* 0x00000006ff097e24 */ /* 0x004fe2000f8e00ff */
[----:B------:R-:W-:Y:S01]  /*1b2a0*/  F2FP.SATFINITE.E4M3.F32.PACK_AB_MERGE_C R13, RZ, R140, RZ ;  /* 0x0000008cff0d723e */ /* 0x000fe200048070ff */
[----:B------:R-:W-:Y:S02]  /*1b2b0*/  IMAD.U32 R19, RZ, RZ, UR6 ;  /* 0x00000006ff137e24 */ /* 0x000fe4000f8e00ff */
[----:B------:R-:W-:Y:S01]  /*1b2c0*/  @!P3 IMAD.X R7, R10, 0x1, R17, P4 ;  /* 0x000000010a07b824 */ /* 0x000fe200020e0611 */
[----:B------:R-:W-:Y:S01]  /*1b2d0*/  ISETP.LT.OR P4, PT, R0, 0x6a, !P6 ;  /* 0x0000006a0000780c */ /* 0x000fe20007781670 */
[----:B------:R-:W-:Y:S01]  /*1b2e0*/  IMAD.U32 R10, RZ, RZ, UR7 ;  /* 0x00000007ff0a7e24 */ /* 0x000fe2000f8e00ff */
[----:B------:R-:W0:Y:S01]  /*1b2f0*/  @!P2 LDC.64 R16, c[0x0][0x650] ;  /* 0x00019400ff10ab82 */ /* 0x000e220000000a00 */
[----:B------:R-:W-:Y:S01]  /*1b300*/  @!P1 LEA R9, P5, R9, R4, 0x7 ;  /* 0x0000000409099211 */ /* 0x000fe200078a38ff */
[----:B------:R0:W-:Y:S03]  /*1b310*/  @!P3 STG.E.U8 desc[UR12][R6.64+0x68], R13 ;  /* 0x0000680d0600b986 */ /* 0x0001e6000c10110c */
[----:B------:R-:W-:-:S02]  /*1b320*/  @!P1 LEA.HI.X R10, R19, R3, R10, 0x7, P5 ;  /* 0x00000003130a9211 */ /* 0x000fc400028f3c0a */
[----:B---3--:R-:W-:Y:S01]  /*1b330*/  @!P1 IADD3 R8, P3, R9, R14, RZ ;  /* 0x0000000e09089210 */ /* 0x008fe20007f7e0ff */
[----:B------:R-:W-:-:S04]  /*1b340*/  FMUL R141, R141, UR15 ;  /* 0x0000000f8d8d7c20 */ /* 0x000fc80008400000 */
[----:B------:R-:W-:Y:S01]  /*1b350*/  @!P1 IMAD.X R9, R10, 0x1, R15, P3 ;  /* 0x000000010a099824 */ /* 0x000fe200018e060f */
[----:B------:R-:W-:Y:S01]  /*1b360*/  ISETP.LT.OR P3, PT, R0, 0x71, !P0 ;  /* 0x000000710000780c */ /* 0x000fe20004761670 */
[----:B------:R-:W2:Y:S01]  /*1b370*/  @!P4 LDC.64 R14, c[0x0][0x650] ;  /* 0x00019400ff0ecb82 */ /* 0x000ea20000000a00 */
[----:B----4-:R-:W-:Y:S01]  /*1b380*/  IMAD.U32 R11, RZ, RZ, UR6 ;  /* 0x00000006ff0b7e24 */ /* 0x010fe2000f8e00ff */
[----:B------:R-:W-:Y:S01]  /*1b390*/  F2FP.SATFINITE.E4M3.F32.PACK_AB_MERGE_C R141, RZ, R141, RZ ;  /* 0x0000008dff8d723e */ /* 0x000fe200048070ff */
[----:B------:R-:W-:-:S03]  /*1b3a0*/  IMAD.U32 R10, RZ, RZ, UR7 ;  /* 0x00000007ff0a7e24 */ /* 0x000fc6000f8e00ff */
[----:B------:R-:W-:Y:S01]  /*1b3b0*/  @!P2 LEA R11, P5, R11, R4, 0x7 ;  /* 0x000000040b0ba211 */ /* 0x000fe200078a38ff */
[----:B------:R2:W-:Y:S01]  /*1b3c0*/  @!P1 STG.E.U8 desc[UR12][R8.64+0x69], R141 ;  /* 0x0000698d08009986 */ /* 0x0005e2000c10110c */
[----:B------:R-:W-:Y:S02]  /*1b3d0*/  FMUL R142, R142, UR15 ;  /* 0x0000000f8e8e7c20 */ /* 0x000fe40008400000 */
[----:B------:R-:W-:Y:S02]  /*1b3e0*/  @!P2 LEA.HI.X R10, R19, R3, R10, 0x7, P5 ;  /* 0x00000003130aa211 */ /* 0x000fe400028f3c0a */
[----:B0-----:R-:W-:Y:S01]  /*1b3f0*/  @!P2 IADD3 R6, P1, P5, R11, UR8, R16 ;  /* 0x000000080b06ac10 */ /* 0x001fe2000fd3e010 */
[----:B------:R-:W0:Y:S01]  /*1b400*/  @!P3 LDC.64 R18, c[0x0][0x650] ;  /* 0x00019400ff12bb82 */ /* 0x000e220000000a00 */
[----:B------:R-:W-:Y:S02]  /*1b410*/  IMAD.U32 R11, RZ, RZ, UR6 ;  /* 0x00000006ff0b7e24 */ /* 0x000fe4000f8e00ff */
[----:B------:R-:W-:Y:S01]  /*1b420*/  @!P2 IADD3.X R7, R10, UR5, R17, P1, P5 ;  /* 0x000000050a07ac10 */ /* 0x000fe20008fea411 */
[----:B------:R-:W-:Y:S01]  /*1b430*/  IMAD.U32 R17, RZ, RZ, UR6 ;  /* 0x00000006ff117e24 */ /* 0x000fe2000f8e00ff */
[----:B------:R-:W-:Y:S01]  /*1b440*/  ISETP.LT.OR P1, PT, R0, 0x71, !P6 ;  /* 0x000000710000780c */ /* 0x000fe20007721670 */
[----:B------:R-:W-:Y:S01]  /*1b450*/  IMAD.U32 R10, RZ, RZ, UR7 ;  /* 0x00000007ff0a7e24 */ /* 0x000fe2000f8e00ff */
[----:B------:R-:W-:-:S02]  /*1b460*/  F2FP.SATFINITE.E4M3.F32.PACK_AB_MERGE_C R13, RZ, R142, RZ ;  /* 0x0000008eff0d723e */ /* 0x000fc400048070ff */
[----:B------:R-:W-:-:S03]  /*1b470*/  @!P4 LEA R11, P5, R11, R4, 0x7 ;  /* 0x000000040b0bc211 */ /* 0x000fc600078a38ff */
[----:B------:R3:W-:Y:S01]  /*1b480*/  @!P2 STG.E.U8 desc[UR12][R6.64+0x68], R13 ;  /* 0x0000680d0600a986 */ /* 0x0007e2000c10110c */
[----:B------:R-:W-:Y:S02]  /*1b490*/  @!P4 LEA.HI.X R10, R17, R3, R10, 0x7, P5 ;  /* 0x00000003110ac211 */ /* 0x000fe400028f3c0a */
[----:B--2---:R-:W-:Y:S01]  /*1b4a0*/  @!P4 IADD3 R8, P2, P5, R11, UR8, R14 ;  /* 0x000000080b08cc10 */ /* 0x004fe2000fd5e00e */
[----:B------:R-:W-:Y:S02]  /*1b4b0*/  IMAD.U32 R11, RZ, RZ, UR6 ;  /* 0x00000006ff0b7e24 */ /* 0x000fe4000f8e00ff */
[----:B------:R-:W2:Y:S01]  /*1b4c0*/  @!P1 LDC.64 R16, c[0x0][0x650] ;  /* 0x00019400ff109b82 */ /* 0x000ea20000000a00 */
[----:B------:R-:W-:Y:S01]  /*1b4d0*/  @!P4 IADD3.X R9, R10, UR5, R15, P2, P5 ;  /* 0x000000050a09cc10 */ /* 0x000fe200097ea40f */
[----:B------:R-:W-:Y:S01]  /*1b4e0*/  IMAD.U32 R15, RZ, RZ, UR6 ;  /* 0x00000006ff0f7e24 */ /* 0x000fe2000f8e00ff */
[----:B------:R-:W-:Y:S01]  /*1b4f0*/  ISETP.LT.OR P2, PT, R0, 0x72, !P0 ;  /* 0x000000720000780c */ /* 0x000fe20004741670 */
[----:B------:R-:W-:Y:S01]  /*1b500*/  IMAD.U32 R14, RZ, RZ, UR7 ;  /* 0x00000007ff0e7e24 */ /* 0x000fe2000f8e00ff */
[----:B------:R-:W-:-:S04]  /*1b510*/  @!P3 LEA R11, P5, R11, R4, 0x7 ;  /* 0x000000040b0bb211 */ /* 0x000fc800078a38ff */
[----:B------:R-:W-:Y:S02]  /*1b520*/  @!P3 LEA.HI.X R14, R15, R3, R14, 0x7, P5 ;  /* 0x000000030f0eb211 */ /* 0x000fe400028f3c0e */
[----:B0-----:R-:W-:Y:S01]  /*1b530*/  @!P3 IADD3 R10, P5, R11, R18, RZ ;  /* 0x000000120b0ab210 */ /* 0x001fe20007fbe0ff */
[----:B------:R-:W-:Y:S01]  /*1b540*/  FMUL R143, R143, UR15 ;  /* 0x0000000f8f8f7c20 */ /* 0x000fe20008400000 */
[----:B------:R-:W-:-:S03]  /*1b550*/  FMUL R144, R144, UR15 ;  /* 0x0000000f90907c20 */ /* 0x000fc60008400000 */
[----:B------:R-:W-:Y:S02]  /*1b560*/  @!P3 IMAD.X R11, R14, 0x1, R19, P5 ;  /* 0x000000010e0bb824 */ /* 0x000fe400028e0613 */
[----:B------:R-:W0:Y:S01]  /*1b570*/  @!P2 LDC.64 R18, c[0x0][0x650] ;  /* 0x00019400ff12ab82 */ /* 0x000e220000000a00 */
[----:B------:R-:W-:Y:S01]  /*1b580*/  F2FP.SATFINITE.E4M3.F32.PACK_AB_MERGE_C R143, RZ, R143, RZ ;  /* 0x0000008fff8f723e */ /* 0x000fe200048070ff */
[----:B---3--:R-:W-:Y:S01]  /*1b590*/  IMAD.U32 R7, RZ, RZ, UR6 ;  /* 0x00000006ff077e24 */ /* 0x008fe2000f8e00ff */
[----:B------:R-:W-:Y:S01]  /*1b5a0*/  F2FP.SATFINITE.E4M3.F32.PACK_AB_MERGE_C R13, RZ, R144, RZ ;  /* 0x00000090ff0d723e */ /* 0x000fe200048070ff */
[----:B------:R-:W-:Y:S01]  /*1b5b0*/  IMAD.U32 R6, RZ, RZ, UR7 ;  /* 0x00000007ff067e24 */ /* 0x000fe2000f8e00ff */
[----:B------:R-:W-:Y:S01]  /*1b5c0*/  @!P1 LEA R15, P5, R15, R4, 0x7 ;  /* 0x000000040f0f9211 */ /* 0x000fe200078a38ff */
[----:B------:R3:W-:Y:S01]  /*1b5d0*/  @!P4 STG.E.U8 desc[UR12][R8.64+0x69], R143 ;  /* 0x0000698f0800c986 */ /* 0x0007e2000c10110c */
[----:B------:R-:W-:Y:S02]  /*1b5e0*/  ISETP.LT.OR P4, PT, R0, 0x72, !P6 ;  /* 0x000000720000780c */ /* 0x000fe40007781670 */
[----:B------:R-:W-:Y:S01]  /*1b5f0*/  @!P1 LEA.HI.X R6, R7, R3, R6, 0x7, P5 ;  /* 0x0000000307069211 */ /* 0x000fe200028f3c06 */
[----:B------:R4:W-:Y:S01]  /*1b600*/  @!P3 STG.E.U8 desc[UR12][R10.64+0x70], R13 ;  /* 0x0000700d0a00b986 */ /* 0x0009e2000c10110c */
[----:B--2---:R-:W-:Y:S01]  /*1b610*/  @!P1 IADD3 R14, P3, P5, R15, UR8, R16 ;  /* 0x000000080f0e9c10 */ /* 0x004fe2000fd7e010 */
[----:B------:R-:W-:-:S03]  /*1b620*/  IMAD.U32 R16, RZ, RZ, UR7 ;  /* 0x00000007ff107e24 */ /* 0x000fc6000f8e00ff */
[----:B------:R-:W-:Y:S01]  /*1b630*/  @!P1 IADD3.X R15, R6, UR5, R17, P3, P5 ;  /* 0x00000005060f9c10 */ /* 0x000fe20009fea411 */
[----:B------:R-:W-:Y:S01]  /*1b640*/  IMAD.U32 R17, RZ, RZ, UR6 ;  /* 0x00000006ff117e24 */ /* 0x000fe2000f8e00ff */
[----:B------:R-:W-:Y:S02]  /*1b650*/  ISETP.LT.OR P3, PT, R0, 0x79, !P0 ;  /* 0x000000790000780c */ /* 0x000fe40004761670 */
[----:B------:R-:W-:Y:S01]  /*1b660*/  @!P2 LEA R7, P5, R7, R4, 0x7 ;  /* 0x000000040707a211 */ /* 0x000fe200078a38ff */
[----:B------:R-:W2:Y:S03]  /*1b670*/  @!P4 LDC.64 R20, c[0x0][0x650] ;  /* 0x00019400ff14cb82 */ /* 0x000ea60000000a00 */
[----:B------:R-:W-:Y:S02]  /*1b680*/  @!P2 LEA.HI.X R16, R17, R3, R16, 0x7, P5 ;  /* 0x000000031110a211 */ /* 0x000fe400028f3c10 */
[----:B0-----:R-:W-:-:S02]  /*1b690*/  @!P2 IADD3 R6, P5, R7, R18, RZ ;  /* 0x000000120706a210 */ /* 0x001fc40007fbe0ff */
[----:B------:R-:W-:-:S03]  /*1b6a0*/  ISETP.LT.OR P0, PT, R0, 0x7a, !P0 ;  /* 0x0000007a0000780c */ /* 0x000fc60004701670 */
[----:B------:R-:W-:Y:S02]  /*1b6b0*/  @!P2 IMAD.X R7, R16, 0x1, R19, P5 ;  /* 0x000000011007a824 */ /* 0x000fe400028e0613 */
[----:B------:R-:W0:Y:S01]  /*1b6c0*/  @!P3 LDC.64 R18, c[0x0][0x650] ;  /* 0x00019400ff12bb82 */ /* 0x000e220000000a00 */
[----:B------:R-:W-:Y:S01]  /*1b6d0*/  FMUL R145, R145, UR15 ;  /* 0x0000000f91917c20 */ /* 0x000fe20008400000 */
[----:B------:R-:W-:Y:S01]  /*1b6e0*/  FMUL R146, R146, UR15 ;  /* 0x0000000f92927c20 */ /* 0x000fe20008400000 */
[----:B---3--:R-:W-:-:S05]  /*1b6f0*/  IMAD.U32 R9, RZ, RZ, UR6 ;  /* 0x00000006ff097e24 */ /* 0x008fca000f8e00ff */
[----:B------:R-:W3:Y:S01]  /*1b700*/  @!P0 LDC.64 R22, c[0x0][0x650] ;  /* 0x00019400ff168b82 */ /* 0x000ee20000000a00 */
[----:B------:R-:W-:Y:S01]  /*1b710*/  F2FP.SATFINITE.E4M3.F32.PACK_AB_MERGE_C R145, RZ, R145, RZ ;  /* 0x00000091ff91723e */ /* 0x000fe200048070ff */
[----:B----4-:R-:W-:Y:S01]  /*1b720*/  IMAD.U32 R11, RZ, RZ, UR6 ;  /* 0x00000006ff0b7e24 */ /* 0x010fe2000f8e00ff */
[----:B------:R-:W-:Y:S01]  /*1b730*/  F2FP.SATFINITE.E4M3.F32.PACK_AB_MERGE_C R13, RZ, R146, RZ ;  /* 0x00000092ff0d723e */ /* 0x000fe200048070ff */
[----:B------:R-:W-:Y:S01]  /*1b740*/  IMAD.U32 R10, RZ, RZ, UR7 ;  /* 0x00000007ff0a7e24 */ /* 0x000fe2000f8e00ff */
[----:B------:R-:W-:Y:S01]  /*1b750*/  @!P4 LEA R9, P5, R9, R4, 0x7 ;  /* 0x000000040909c211 */ /* 0x000fe200078a38ff */
[----:B------:R4:W-:Y:S01]  /*1b760*/  @!P2 STG.E.U8 desc[UR12][R6.64+0x71], R145 ;  /* 0x000071910600a986 */ /* 0x0009e2000c10110c */
[----:B------:R-:W-:Y:S02]  /*1b770*/  IMAD.U32 R16, RZ, RZ, UR7 ;  /* 0x00000007ff107e24 */ /* 0x000fe4000f8e00ff */
[----:B------:R-:W-:Y:S01]  /*1b780*/  @!P4 LEA.HI.X R10, R11, R3, R10, 0x7, P5 ;  /* 0x000000030b0ac211 */ /* 0x000fe200028f3c0a */
[----:B------:R1:W-:Y:S01]  /*1b790*/  @!P1 STG.E.U8 desc[UR12][R14.64+0x70], R13 ;  /* 0x0000700d0e009986 */ /* 0x0003e2000c10110c */
[----:B--2---:R-:W-:-:S02]  /*1b7a0*/  @!P4 IADD3 R8, P1, P2, R9, UR8, R20 ;  /* 0x000000080908cc10 */ /* 0x004fc4000fa3e014 */
[----:B------:R-:W-:Y:S01]  /*1b7b0*/  @!P3 LEA R11, P5, R11, R4, 0x7 ;  /* 0x000000040b0bb211 */ /* 0x000fe200078a38ff */
[----:B------:R-:W-:Y:S01]  /*1b7c0*/  FMUL R147, R147, UR15 ;  /* 0x0000000f93937c20 */ /* 0x000fe20008400000 */
[----:B------:R-:W-:Y:S01]  /*1b7d0*/  @!P4 IADD3.X R9, R10, UR5, R21, P1, P2 ;  /* 0x000000050a09cc10 */ /* 0x000fe20008fe4415 */
[----:B----4-:R-:W-:Y:S01]  /*1b7e0*/  IMAD.U32 R7, RZ, RZ, UR6 ;  /* 0x00000006ff077e24 */ /* 0x010fe2000f8e00ff */
[----:B0-----:R-:W-:Y:S01]  /*1b7f0*/  @!P3 IADD3 R10, P2, R11, R18, RZ ;  /* 0x000000120b0ab210 */ /* 0x001fe20007f5e0ff */
[----:B------:R-:W-:Y:S01]  /*1b800*/  IMAD.U32 R11, RZ, RZ, UR6 ;  /* 0x00000006ff0b7e24 */ /* 0x000fe2000f8e00ff */
[----:B------:R-:W-:Y:S01]  /*1b810*/  @!P3 LEA.HI.X R16, R17, R3, R16, 0x7, P5 ;  /* 0x000000031110b211 */ /* 0x000fe200028f3c10 */
[----:B-1----:R-:W-:Y:S01]  /*1b820*/  IMAD.U32 R14, RZ, RZ, UR7 ;  /* 0x00000007ff0e7e24 */ /* 0x002fe2000f8e00ff */
[----:B------:R-:W-:Y:S01]  /*1b830*/  ISETP.LT.OR P1, PT, R0, 0x79, !P6 ;  /* 0x000000790000780c */ /* 0x000fe20007721670 */
[----:B------:R-:W-:Y:S01]  /*1b840*/  FMUL R148, R148, UR15 ;  /* 0x0000000f94947c20 */ /* 0x000fe20008400000 */
[----:B------:R-:W-:-:S02]  /*1b850*/  @!P0 LEA R7, P5, R7, R4, 0x7 ;  /* 0x0000000407078211 */ /* 0x000fc400078a38ff */
[----:B------:R-:W-:Y:S02]  /*1b860*/  F2FP.SATFINITE.E4M3.F32.PACK_AB_MERGE_C R147, RZ, R147, RZ ;  /* 0x00000093ff93723e */ /* 0x000fe400048070ff */
[----:B------:R-:W-:Y:S01]  /*1b870*/  @!P0 LEA.HI.X R14, R11, R3, R14, 0x7, P5 ;  /* 0x000000030b0e8211 */ /* 0x000fe200028f3c0e */
[----:B------:R-:W-:Y:S01]  /*1b880*/  @!P3 IMAD.X R11, R16, 0x1, R19, P2 ;  /* 0x00000001100bb824 */ /* 0x000fe200010e0613 */
[----:B------:R-:W-:Y:S01]  /*1b890*/  F2FP.SATFINITE.E4M3.F32.PACK_AB_MERGE_C R13, RZ, R148, RZ ;  /* 0x00000094ff0d723e */ /* 0x000fe200048070ff */
[----:B------:R0:W-:Y:S01]  /*1b8a0*/  @!P4 STG.E.U8 desc[UR12][R8.64+0x71], R147 ;  /* 0x000071930800c986 */ /* 0x0001e2000c10110c */
[----:B---3--:R-:W-:Y:S01]  /*1b8b0*/  @!P0 IADD3 R6, P4, R7, R22, RZ ;  /* 0x0000001607068210 */ /* 0x008fe20007f9e0ff */
[----:B------:R-:W-:Y:S01]  /*1b8c0*/  IMAD.U32 R15, RZ, RZ, UR6 ;  /* 0x00000006ff0f7e24 */ /* 0x000fe2000f8e00ff */
[----:B------:R-:W-:Y:S02]  /*1b8d0*/  ISETP.GE.AND P2, PT, R12, 0xc1, PT ;  /* 0x000000c10c00780c */ /* 0x000fe40003f46270 */
[C---:B------:R-:W-:Y:S01]  /*1b8e0*/  ISETP.LT.OR P6, PT, R0.reuse, 0x7a, !P6 ;  /* 0x0000007a0000780c */ /* 0x040fe200077c1670 */
[----:B------:R1:W-:Y:S01]  /*1b8f0*/  @!P3 STG.E.U8 desc[UR12][R10.64+0x78], R13 ;  /* 0x0000780d0a00b986 */ /* 0x0003e2000c10110c */
[----:B------:R-:W-:Y:S01]  /*1b900*/  ISETP.LT.OR P3, PT, R0, 0x1, !P2 ;  /* 0x000000010000780c */ /* 0x000fe20005761670 */
[----:B------:R-:W-:Y:S01]  /*1b910*/  @!P0 IMAD.X R7, R14, 0x1, R23, P4 ;  /* 0x000000010e078824 */ /* 0x000fe200020e0617 */
[----:B------:R-:W2:Y:S01]  /*1b920*/  @!P1 LDC.64 R16, c[0x0][0x650] ;  /* 0x00019400ff109b82 */ /* 0x000ea20000000a00 */
[----:B------:R-:W-:-:S02]  /*1b930*/  IMAD.U32 R19, RZ, RZ, UR6 ;  /* 0x00000006ff137e24 */ /* 0x000fc4000f8e00ff */
[----:B0-----:R-:W-:Y:S01]  /*1b940*/  IMAD.U32 R8, RZ, RZ, UR7 ;  /* 0x00000007ff087e24 */ /* 0x001fe2000f8e00ff */
[----:B------:R-:W-:Y:S01]  /*1b950*/  @!P1 LEA R9, P4, R15, R4, 0x7 ;  /* 0x000000040f099211 */ /* 0x000fe200078838ff */
[----:B------:R-:W-:-:S03]  /*1b960*/  IMAD.U32 R23, RZ, RZ, UR6 ;  /* 0x00000006ff177e24 */ /* 0x000fc6000f8e00ff */
[----:B-1----:R-:W-:Y:S01]  /*1b970*/  @!P1 LEA.HI.X R10, R19, R3, R8, 0x7, P4 ;  /* 0x00000003130a9211 */ /* 0x002fe200020f3c08 */
[----:B------:R-:W0:Y:S01]  /*1b980*/  @!P6 LDC.64 R20, c[0x0][0x650] ;  /* 0x00019400ff14eb82 */ /* 0x000e220000000a00 */
[----:B------:R-:W-:Y:S02]  /*1b990*/  ISETP.LT.OR P4, PT, R0, 0x2, !P2 ;  /* 0x000000020000780c */ /* 0x000fe40005781670 */
[----:B------:R-:W-:Y:S01]  /*1b9a0*/  @!P6 LEA R11, P5, R23, R4, 0x7 ;  /* 0x00000004170be211 */ /* 0x000fe200078a38ff */
[----:B------:R-:W-:-:S04]  /*1b9b0*/  FMUL R149, R149, UR15 ;  /* 0x0000000f95957c20 */ /* 0x000fc80008400000 */
[----:B------:R-:W1:Y:S01]  /*1b9c0*/  @!P3 LDC.64 R22, c[0x0][0x650] ;  /* 0x00019400ff16bb82 */ /* 0x000e620000000a00 */
[----:B------:R-:W-:Y:S01]  /*1b9d0*/  IMAD.U32 R13, RZ, RZ, UR6 ;  /* 0x00000006ff0d7e24 */ /* 0x000fe2000f8e00ff */
[----:B------:R-:W-:Y:S01]  /*1b9e0*/  F2FP.SATFINITE.E4M3.F32.PACK_AB_MERGE_C R149, RZ, R149, RZ ;  /* 0x00000095ff95723e */ /* 0x000fe200048070ff */
[----:B------:R-:W-:-:S05]  /*1b9f0*/  IMAD.U32 R18, RZ, RZ, UR7 ;  /* 0x00000007ff127e24 */ /* 0x000fca000f8e00ff */
[----:B------:R-:W3:Y:S01]  /*1ba00*/  @!P4 LDC.64 R88, c[0x0][0x650] ;  /* 0x00019400ff58cb82 */ /* 0x000ee20000000a00 */
[----:B------:R-:W-:Y:S01]  /*1ba10*/  @!P6 LEA.HI.X R18, R13, R3, R18, 0x7, P5 ;  /* 0x000000030d12e211 */ /* 0x000fe200028f3c12 */
[----:B------:R4:W-:Y:S01]  /*1ba20*/  @!P0 STG.E.U8 desc[UR12][R6.64+0x79], R149 ;  /* 0x0000799506008986 */ /* 0x0009e2000c10110c */
[----:B------:R-:W-:Y:S01]  /*1ba30*/  FMUL R150, R150, UR15 ;  /* 0x0000000f96967c20 */ /* 0x000fe20008400000 */
[----:B--2---:R-:W-:Y:S01]  /*1ba40*/  @!P1 IADD3 R8, P0, P5, R9, UR8, R16 ;  /* 0x0000000809089c10 */ /* 0x004fe2000fd1e010 */
[----:B------:R-:W-:Y:S01]  /*1ba50*/  VOTEU.ALL UP0, P3 ;  /* 0x00000000003f7886 */ /* 0x000fe20001800000 */
[----:B------:R-:W-:Y:S02]  /*1ba60*/  FMUL R151, R151, UR15 ;  /* 0x0000000f97977c20 */ /* 0x000fe40008400000 */
[----:B------:R-:W-:Y:S01]  /*1ba70*/  @!P1 IADD3.X R9, R10, UR5, R17, P0, P5 ;  /* 0x000000050a099c10 */ /* 0x000fe200087ea411 */
[----:B------:R-:W-:Y:S01]  /*1ba80*/  IMAD.U32 R17, RZ, RZ, UR6 ;  /* 0x00000006ff117e24 */ /* 0x000fe2000f8e00ff */
[----:B------:R-:W-:Y:S01]  /*1ba90*/  F2FP.SATFINITE.E4M3.F32.PACK_AB_MERGE_C R13, RZ, R150, RZ ;  /* 0x00000096ff0d723e */ /* 0x000fe200048070ff */
[----:B----4-:R-:W-:-:S02]  /*1baa0*/  @!P3 IMAD.MOV.U32 R6, RZ, RZ, R4 ;  /* 0x000000ffff06b224 */ /* 0x010fc400078e0004 */
[----:B------:R-:W-:Y:S01]  /*1bab0*/  @!P3 IMAD.MOV.U32 R7, RZ, RZ, R3 ;  /* 0x000000ffff07b224 */ /* 0x000fe200078e0003 */
[----:B0-----:R-:W-:Y:S01]  /*1bac0*/  @!P6 IADD3 R10, P0, P5, R11, UR8, R20 ;  /* 0x000000080b0aec10 */ /* 0x001fe2000fd1e014 */
[----:B------:R-:W-:Y:S01]  /*1bad0*/  @!P3 IMAD.WIDE.U32 R14, R15, 0xc0, R6 ;  /* 0x000000c00f0eb825 */ /* 0x000fe200078e0006 */
[----:B------:R-:W-:-:S03]  /*1bae0*/  @!UP0 UIMAD UR4, UR7, 0xc0, URZ ;  /* 0x000000c0070488a4 */ /* 0x000fc6000f8e023f */
[----:B------:R-:W-:Y:S02]  /*1baf0*/  @!P4 IMAD.MOV.U32 R6, RZ, RZ, R4 ;  /* 0x000000ffff06c224 */ /* 0x000fe400078e0004 */
[----:B------:R-:W-:Y:S01]  /*1bb00*/  @!P4 IMAD.MOV.U32 R7, RZ, RZ, R3 ;  /* 0x000000ffff07c224 */ /* 0x000fe200078e0003 */
[----:B------:R3:W-:Y:S01]  /*1bb10*/  @!P1 STG.E.U8 desc[UR12][R8.64+0x78], R13 ;  /* 0x0000780d08009986 */ /* 0x0007e2000c10110c */
[----:B------:R-:W-:Y:S01]  /*1bb20*/  VOTEU.ALL UP0, P4 ;  /* 0x00000000003f7886 */ /* 0x000fe20002000000 */
[----:B------:R-:W-:Y:S01]  /*1bb30*/  @!P4 IMAD.WIDE.U32 R16, R17, 0xc0, R6 ;  /* 0x000000c01110c825 */ /* 0x000fe200078e0006 */
[----:B-1----:R-:W-:Y:S02]  /*1bb40*/  @!P3 IADD3 R6, P1, R14, R22, RZ ;  /* 0x000000160e06b210 */ /* 0x002fe40007f3e0ff */
[----:B------:R-:W-:Y:S02]  /*1bb50*/  @!P6 IADD3.X R11, R18, UR5, R21, P0, P5 ;  /* 0x00000005120bec10 */ /* 0x000fe400087ea415 */
[----:B------:R-:W-:-:S02]  /*1bb60*/  F2FP.SATFINITE.E4M3.F32.PACK_AB_MERGE_C R151, RZ, R151, RZ ;  /* 0x00000097ff97723e */ /* 0x000fc400048070ff */
[C---:B------:R-:W-:Y:S02]  /*1bb70*/  ISETP.LT.OR P5, PT, R0.reuse, 0x9, !P2 ;  /* 0x000000090000780c */ /* 0x040fe400057a1670 */
[----:B------:R-:W-:Y:S01]  /*1bb80*/  ISETP.LT.OR P0, PT, R0, 0xa, !P2 ;  /* 0x0000000a0000780c */ /* 0x000fe20005701670 */
[----:B------:R-:W-:Y:S01]  /*1bb90*/  FMUL R24, R24, UR15 ;  /* 0x0000000f18187c20 */ /* 0x000fe20008400000 */
[----:B------:R-:W-:Y:S01]  /*1bba0*/  @!P3 IADD3.X R7, R23, UR4, R15, P1, !PT ;  /* 0x000000041707bc10 */ /* 0x000fe20008ffe40f */
[----:B------:R-:W-:Y:S01]  /*1bbb0*/  @!UP0 UIMAD UR4, UR7, 0xc0, URZ ;  /* 0x000000c0070488a4 */ /* 0x000fe2000f8e023f */
[----:B------:R0:W-:Y:S01]  /*1bbc0*/  @!P6 STG.E.U8 desc[UR12][R10.64+0x79], R151 ;  /* 0x000079970a00e986 */ /* 0x0001e2000c10110c */
[----:B------:R-:W-:Y:S01]  /*1bbd0*/  FMUL R25, R25, UR15 ;  /* 0x0000000f19197c20 */ /* 0x000fe20008400000 */
[----:B---3--:R-:W-:Y:S02]  /*1bbe0*/  @!P4 IADD3 R8, P6, R16, R88, RZ ;  /* 0x000000581008c210 */ /* 0x008fe40007fde0ff */
[----:B------:R-:W-:-:S02]  /*1bbf0*/  F2FP.SATFINITE.E4M3.F32.PACK_AB_MERGE_C R15, RZ, R24, RZ ;  /* 0x00000018ff0f723e */ /* 0x000fc400048070ff */
[----:B------:R-:W-:Y:S01]  /*1bc00*/  @!P4 IADD3.X R9, R89, UR4, R17, P6, !PT ;  /* 0x000000045909cc10 */ /* 0x000fe2000b7fe411 */
[----:B------:R-:W1:Y:S01]  /*1bc10*/  @!P5 LDC.64 R18, c[0x0][0x650] ;  /* 0x00019400ff12db82 */ /* 0x000e620000000a00 */
[----:B------:R-:W-:Y:S01]  /*1bc20*/  F2FP.SATFINITE.E4M3.F32.PACK_AB_MERGE_C R25, RZ, R25, RZ ;  /* 0x00000019ff19723e */ /* 0x000fe200048070ff */
[----:B------:R2:W-:Y:S01]  /*1bc30*/  @!P3 STG.E.U8 desc[UR12][R6.64], R15 ;  /* 0x0000000f0600b986 */ /* 0x0005e2000c10110c */
[----:B------:R-:W-:-:S03]  /*1bc40*/  ISETP.GE.AND P1, PT, R12, 0xc9, PT ;  /* 0x000000c90c00780c */ /* 0x000fc60003f26270 */
[----:B------:R2:W-:Y:S02]  /*1bc50*/  @!P4 STG.E.U8 desc[UR12][R8.64+0x1], R25 ;  /* 0x000001190800c986 */ /* 0x0005e4000c10110c */
[----:B------:R-:W3:Y:S01]  /*1bc60*/  @!P0 LDC.64 R20, c[0x0][0x650] ;  /* 0x00019400ff148b82 */ /* 0x000ee20000000a00 */
[----:B------:R-:W-:Y:S01]  /*1bc70*/  ISETP.LT.OR P6, PT, R0, 0x1, !P1 ;  /* 0x000000010000780c */ /* 0x000fe20004fc1670 */
[----:B------:R-:W-:Y:S01]  /*1bc80*/  FMUL R26, R26, UR15 ;  /* 0x0000000f1a1a7c20 */ /* 0x000fe20008400000 */
[----:B------:R-:W-:Y:S01]  /*1bc90*/  BSSY B0, `(.L_x_31) ;  /* 0x0000011000007945 */ /* 0x000fe20003800000 */
[----:B------:R-:W-:Y:S01]  /*1bca0*/  ISETP.LT.OR P3, PT, R0, 0x2, !P1 ;  /* 0x000000020000780c */ /* 0x000fe20004f61670 */
[----:B------:R-:W-:Y:S02]  /*1bcb0*/  FMUL R27, R27, UR15 ;  /* 0x0000000f1b1b7c20 */ /* 0x000fe40008400000 */
[----:B0-----:R-:W-:-:S07]  /*1bcc0*/  F2FP.SATFINITE.E4M3.F32.PACK_AB_MERGE_C R11, RZ, R26, RZ ;  /* 0x0000001aff0b723e */ /* 0x001fce00048070ff */
[----:B--2---:R-:W-:Y:S05]  /*1bcd0*/  @P6 BRA `(.L_x_32) ;  /* 0x0000000000306947 */ /* 0x004fea0003800000 */
[----:B------:R-:W-:Y:S01]  /*1bce0*/  IMAD.U32 R9, RZ, RZ, UR6 ;  /* 0x00000006ff097e24 */ /* 0x000fe2000f8e00ff */
[----:B------:R-:W-:Y:S01]  /*1bcf0*/  UIMAD UR4, UR7, 0xc0, URZ ;  /* 0x000000c0070478a4 */ /* 0x000fe2000f8e023f */
[----:B------:R-:W-:Y:S01]  /*1bd00*/  IMAD.MOV.U32 R6, RZ, RZ, R4 ;  /* 0x000000ffff067224 */ /* 0x000fe200078e0004 */
[----:B------:R-:W-:Y:S01]  /*1bd10*/  ULDC.64 UR10, c[0x0][0x650] ;  /* 0x00019400000a7ab9 */ /* 0x000fe20000000a00 */
[----:B------:R-:W-:Y:S02]  /*1bd20*/  IMAD.MOV.U32 R7, RZ, RZ, R3 ;  /* 0x000000ffff077224 */ /* 0x000fe400078e0003 */
[----:B------:R-:W-:Y:S02]  /*1bd30*/  IMAD.U32 R8, RZ, RZ, UR11 ;  /* 0x0000000bff087e24 */ /* 0x000fe4000f8e00ff */
[----:B------:R-:W-:-:S04]  /*1bd40*/  IMAD.WIDE.U32 R6, R9, 0xc0, R6 ;  /* 0x000000c009067825 */ /* 0x000fc800078e0006 */
[----:B------:R-:W-:Y:S02]  /*1bd50*/  IMAD.U32 R9, RZ, RZ, UR10 ;  /* 0x0000000aff097e24 */ /* 0x000fe4000f8e00ff */
[----:B------:R-:W-:-:S03]  /*1bd60*/  VIADD R7, R7, UR4 ;  /* 0x0000000407077c36 */ /* 0x000fc60008000000 */
[----:B------:R-:W-:-:S04]  /*1bd70*/  IADD3 R6, P4, P6, R6, UR8, R9 ;  /* 0x0000000806067c10 */ /* 0x000fc8000fe9e009 */
[----:B------:R-:W-:-:S05]  /*1bd80*/  IADD3.X R7, R7, UR5, R8, P4, P6 ;  /* 0x0000000507077c10 */ /* 0x000fca000a7ec408 */
[----:B------:R0:W-:Y:S04]  /*1bd90*/  STG.E.U8 desc[UR12][R6.64], R11 ;  /* 0x0000000b06007986 */ /* 0x0001e8000c10110c */
.L_x_32:
[----:B------:R-:W-:Y:S05]  /*1bda0*/  BSYNC B0 ;  /* 0x0000000000007941 */ /* 0x000fea0003800000 */
.L_x_31:
[----:B------:R-:W-:Y:S01]  /*1bdb0*/  BSSY B0, `(.L_x_33) ;  /* 0x000000f000007945 */ /* 0x000fe20003800000 */
[----:B------:R-:W-:-:S03]  /*1bdc0*/  F2FP.SATFINITE.E4M3.F32.PACK_AB_MERGE_C R27, RZ, R27, RZ ;  /* 0x0000001bff1b723e */ /* 0x000fc600048070ff */
[----:B------:R-:W-:Y:S05]  /*1bdd0*/  @P3 BRA `(.L_x_34) ;  /* 0x0000000000303947 */ /* 0x000fea0003800000 */
[----:B------:R-:W-:Y:S01]  /*1bde0*/  IMAD.U32 R9, RZ, RZ, UR6 ;  /* 0x00000006ff097e24 */ /* 0x000fe2000f8e00ff */
[----:B------:R-:W-:Y:S01]  /*1bdf0*/  UIMAD UR4, UR7, 0xc0, URZ ;  /* 0x000000c0070478a4 */ /* 0x000fe2000f8e023f */
[----:B0-----:R-:W-:Y:S01]  /*1be00*/  IMAD.MOV.U32 R6, RZ, RZ, R4 ;  /* 0x000000ffff067224 */ /* 0x001fe200078e0004 */
        /* <DEDUP_REMOVED lines=9> */
.L_x_34:
[----:B------:R-:W-:Y:S05]  /*1bea0*/  BSYNC B0 ;  /* 0x0000000000007941 */ /* 0x000fea0003800000 */
.L_x_33:
[----:B------:R-:W-:Y:S01]  /*1beb0*/  IMAD.U32 R9, RZ, RZ, UR6 ;  /* 0x00000006ff097e24 */ /* 0x000fe2000f8e00ff */
[----:B------:R-:W-:Y:S01]  /*1bec0*/  VOTEU.ALL UP0, P5 ;  /* 0x00000000003f7886 */ /* 0x000fe20002800000 */
[----:B0-2---:R-:W-:Y:S01]  /*1bed0*/  @!P5 IMAD.MOV.U32 R6, RZ, RZ, R4 ;  /* 0x000000ffff06d224 */ /* 0x005fe200078e0004 */
[C---:B------:R-:W-:Y:S01]  /*1bee0*/  ISETP.LT.OR P4, PT, R0.reuse, 0x11, !P2 ;  /* 0x000000110000780c */ /* 0x040fe20005781670 */
[----:B------:R-:W-:Y:S01]  /*1bef0*/  @!P5 IMAD.MOV.U32 R7, RZ, RZ, R3 ;  /* 0x000000ffff07d224 */ /* 0x000fe200078e0003 */
[----:B------:R-:W-:Y:S01]  /*1bf00*/  ISETP.LT.OR P3, PT, R0, 0x12, !P2 ;  /* 0x000000120000780c */ /* 0x000fe20005761670 */
[----:B------:R-:W-:Y:S01]  /*1bf10*/  IMAD.U32 R11, RZ, RZ, UR6 ;  /* 0x00000006ff0b7e24 */ /* 0x000fe2000f8e00ff */
[----:B------:R-:W-:Y:S01]  /*1bf20*/  @!UP0 UIMAD UR4, UR7, 0xc0, URZ ;  /* 0x000000c0070488a4 */ /* 0x000fe2000f8e023f */
[----:B------:R-:W-:Y:S01]  /*1bf30*/  @!P5 IMAD.WIDE.U32 R6, R9, 0xc0, R6 ;  /* 0x000000c00906d825 */ /* 0x000fe200078e0006 */
[----:B------:R-:W-:-:S03]  /*1bf40*/  VOTEU.ALL UP0, P0 ;  /* 0x00000000003f7886 */ /* 0x000fc60000000000 */
[----:B-----5:R-:W-:Y:S01]  /*1bf50*/  FMUL R28, R28, UR15 ;  /* 0x0000000f1c1c7c20 */ /* 0x020fe20008400000 */
[----:B------:R-:W-:Y:S01]  /*1bf60*/  FMUL R29, R29, UR15 ;  /* 0x0000000f1d1d7c20 */ /* 0x000fe20008400000 */
[----:B------:R-:W-:Y:S01]  /*1bf70*/  @!P0 IMAD.MOV.U32 R8, RZ, RZ, R4 ;  /* 0x000000ffff088224 */ /* 0x000fe200078e0004 */
[----:B-1----:R-:W-:Y:S01]  /*1bf80*/  @!P5 IADD3 R6, P6, R6, R18, RZ ;  /* 0x000000120606d210 */ /* 0x002fe20007fde0ff */
[----:B------:R-:W-:Y:S02]  /*1bf90*/  @!P0 IMAD.MOV.U32 R9, RZ, RZ, R3 ;  /* 0x000000ffff098224 */ /* 0x000fe400078e0003 */
[----:B------:R-:W-:Y:S01]  /*1bfa0*/  FMUL R30, R30, UR15 ;  /* 0x0000000f1e1e7c20 */ /* 0x000fe20008400000 */
[----:B------:R-:W-:Y:S01]  /*1bfb0*/  F2FP.SATFINITE.E4M3.F32.PACK_AB_MERGE_C R29, RZ, R29, RZ ;  /* 0x0000001dff1d723e */ /* 0x000fe200048070ff */
[----:B------:R-:W0:Y:S01]  /*1bfc0*/  @!P4 LDC.64 R14, c[0x0][0x650] ;  /* 0x00019400ff0ecb82 */ /* 0x000e220000000a00 */
[----:B------:R-:W-:Y:S01]  /*1bfd0*/  @!P0 IMAD.WIDE.U32 R8, R11, 0xc0, R8 ;  /* 0x000000c00b088825 */ /* 0x000fe200078e0008 */
[----:B------:R-:W-:Y:S01]  /*1bfe0*/  @!P5 IADD3.X R7, R19, UR4, R7, P6, !PT ;  /* 0x000000041307dc10 */ /* 0x000fe2000b7fe407 */
[----:B------:R-:W-:Y:S01]  /*1bff0*/  @!UP0 UIMAD UR4, UR7, 0xc0, URZ ;  /* 0x000000c0070488a4 */ /* 0x000fe2000f8e023f */
[----:B------:R-:W-:Y:S01]  /*1c000*/  F2FP.SATFINITE.E4M3.F32.PACK_AB_MERGE_C R11, RZ, R28, RZ ;  /* 0x0000001cff0b723e */ /* 0x000fe200048070ff */
[----:B------:R-:W-:Y:S01]  /*1c010*/  BSSY B0, `(.L_x_35) ;  /* 0x0000017000007945 */ /* 0x000fe20003800000 */
[----:B---3--:R-:W-:Y:S01]  /*1c020*/  @!P0 IADD3 R8, P6, R8, R20, RZ ;  /* 0x0000001408088210 */ /* 0x008fe20007fde0ff */
[----:B------:R-:W-:Y:S01]  /*1c030*/  FMUL R31, R31, UR15 ;  /* 0x0000000f1f1f7c20 */ /* 0x000fe20008400000 */
[----:B------:R-:W1:Y:S01]  /*1c040*/  @!P3 LDC.64 R16, c[0x0][0x650] ;  /* 0x00019400ff10bb82 */ /* 0x000e620000000a00 */
[----:B------:R2:W-:Y:S01]  /*1c050*/  @!P5 STG.E.U8 desc[UR12][R6.64+0x8], R11 ;  /* 0x0000080b0600d986 */ /* 0x0005e2000c10110c */
[----:B------:R-:W-:-:S02]  /*1c060*/  @!P0 IADD3.X R9, R21, UR4, R9, P6, !PT ;  /* 0x0000000415098c10 */ /* 0x000fc4000b7fe409 */
[C---:B------:R-:W-:Y:S02]  /*1c070*/  ISETP.LT.OR P6, PT, R0.reuse, 0x9, !P1 ;  /* 0x000000090000780c */ /* 0x040fe40004fc1670 */
[----:B------:R-:W-:Y:S01]  /*1c080*/  ISETP.LT.OR P5, PT, R0, 0xa, !P1 ;  /* 0x0000000a0000780c */ /* 0x000fe20004fa1670 */
[----:B------:R2:W-:Y:S01]  /*1c090*/  @!P0 STG.E.U8 desc[UR12][R8.64+0x9], R29 ;  /* 0x0000091d08008986 */ /* 0x0005e2000c10110c */
[----:B------:R-:W-:-:S09]  /*1c0a0*/  F2FP.SATFINITE.E4M3.F32.PACK_AB_MERGE_C R13, RZ, R30, RZ ;  /* 0x0000001eff0d723e */ /* 0x000fd200048070ff */
[----:B------:R-:W-:Y:S05]  /*1c0b0*/  @P6 BRA `(.L_x_36) ;  /* 0x0000000000306947 */ /* 0x000fea0003800000 */
[----:B--2---:R-:W-:Y:S01]  /*1c0c0*/  IMAD.U32 R9, RZ, RZ, UR6 ;  /* 0x00000006ff097e24 */ /* 0x004fe2000f8e00ff */
        /* <DEDUP_REMOVED lines=11> */
.L_x_36:
[----:B------:R-:W-:Y:S05]  /*1c180*/  BSYNC B0 ;  /* 0x0000000000007941 */ /* 0x000fea0003800000 */
.L_x_35:
[----:B------:R-:W-:Y:S01]  /*1c190*/  BSSY B0, `(.L_x_37) ;  /* 0x000000f000007945 */ /* 0x000fe20003800000 */
[----:B------:R-:W-:-:S03]  /*1c1a0*/  F2FP.SATFINITE.E4M3.F32.PACK_AB_MERGE_C R31, RZ, R31, RZ ;  /* 0x0000001fff1f723e */ /* 0x000fc600048070ff */
[----:B------:R-:W-:Y:S05]  /*1c1b0*/  @P5 BRA `(.L_x_38) ;  /* 0x0000000000305947 */ /* 0x000fea0003800000 */
[----:B--2---:R-:W-:Y:S01]  /*1c1c0*/  IMAD.U32 R9, RZ, RZ, UR6 ;  /* 0x00000006ff097e24 */ /* 0x004fe2000f8e00ff */
[----:B------:R-:W-:Y:S01]  /*1c1d0*/  UIMAD UR4, UR7, 0xc0, URZ ;  /* 0x000000c0070478a4 */ /* 0x000fe2000f8e023f */
[----:B---3--:R-:W-:Y:S01]  /*1c1e0*/  IMAD.MOV.U32 R6, RZ, RZ, R4 ;  /* 0x000000ffff067224 */ /* 0x008fe200078e0004 */
        /* <DEDUP_REMOVED lines=9> */
.L_x_38:
[----:B------:R-:W-:Y:S05]  /*1c280*/  BSYNC B0 ;  /* 0x0000000000007941 */ /* 0x000fea0003800000 */
.L_x_37:
[----:B--2---:R-:W-:Y:S01]  /*1c290*/  IMAD.U32 R9, RZ, RZ, UR6 ;  /* 0x00000006ff097e24 */ /* 0x004fe2000f8e00ff */
[----:B------:R-:W-:Y:S01]  /*1c2a0*/  VOTEU.ALL UP0, P4 ;  /* 0x00000000003f7886 */ /* 0x000fe20002000000 */
[----:B---34-:R-:W-:Y:S01]  /*1c2b0*/  @!P4 IMAD.MOV.U32 R6, RZ, RZ, R4 ;  /* 0x000000ffff06c224 */ /* 0x018fe200078e0004 */
[C---:B------:R-:W-:Y:S01]  /*1c2c0*/  ISETP.LT.OR P5, PT, R0.reuse, 0x19, !P2 ;  /* 0x000000190000780c */ /* 0x040fe200057a1670 */
[----:B------:R-:W-:Y:S01]  /*1c2d0*/  @!P4 IMAD.MOV.U32 R7, RZ, RZ, R3 ;  /* 0x000000ffff07c224 */ /* 0x000fe200078e0003 */
[----:B------:R-:W-:Y:S01]  /*1c2e0*/  ISETP.LT.OR P0, PT, R0, 0x1a, !P2 ;  /* 0x0000001a0000780c */ /* 0x000fe20005701670 */
[----:B------:R-:W-:Y:S01]  /*1c2f0*/  IMAD.U32 R11, RZ, RZ, UR6 ;  /* 0x00000006ff0b7e24 */ /* 0x000fe2000f8e00ff */
[----:B------:R-:W-:Y:S01]  /*1c300*/  @!UP0 UIMAD UR4, UR7, 0xc0, URZ ;  /* 0x000000c0070488a4 */ /* 0x000fe2000f8e023f */
[----:B------:R-:W-:Y:S01]  /*1c310*/  @!P4 IMAD.WIDE.U32 R6, R9, 0xc0, R6 ;  /* 0x000000c00906c825 */ /* 0x000fe200078e0006 */
[----:B------:R-:W-:-:S03]  /*1c320*/  VOTEU.ALL UP0, P3 ;  /* 0x00000000003f7886 */ /* 0x000fc60001800000 */
[----:B------:R-:W-:Y:S01]  /*1c330*/  FMUL R32, R32, UR15 ;  /* 0x0000000f20207c20 */ /* 0x000fe20008400000 */
[----:B------:R-:W-:Y:S01]  /*1c340*/  FMUL R33, R33, UR15 ;  /* 0x0000000f21217c20 */ /* 0x000fe20008400000 */
[----:B------:R-:W-:Y:S01]  /*1c350*/  @!P3 IMAD.MOV.U32 R8, RZ, RZ, R4 ;  /* 0x000000ffff08b224 */ /* 0x000fe200078e0004 */
[----:B0-----:R-:W-:Y:S01]  /*1c360*/  @!P4 IADD3 R6, P6, R6, R14, RZ ;  /* 0x0000000e0606c210 */ /* 0x001fe20007fde0ff */
[----:B------:R-:W-:Y:S02]  /*1c370*/  @!P3 IMAD.MOV.U32 R9, RZ, RZ, R3 ;  /* 0x000000ffff09b224 */ /* 0x000fe400078e0003 */
[----:B------:R-:W-:Y:S01]  /*1c380*/  FMUL R34, R34, UR15 ;  /* 0x0000000f22227c20 */ /* 0x000fe20008400000 */
[----:B------:R-:W-:Y:S01]  /*1c390*/  F2FP.SATFINITE.E4M3.F32.PACK_AB_MERGE_C R33, RZ, R33, RZ ;  /* 0x00000021ff21723e */ /* 0x000fe200048070ff */
[----:B------:R-:W-:Y:S01]  /*1c3a0*/  BSSY B0, `(.L_x_39) ;  /* 0x000001c000007945 */ /* 0x000fe20003800000 */
[----:B------:R-:W-:Y:S01]  /*1c3b0*/  @!P3 IMAD.WIDE.U32 R8, R11, 0xc0, R8 ;  /* 0x000000c00b08b825 */ /* 0x000fe200078e0008 */
[----:B------:R-:W-:Y:S01]  /*1c3c0*/  @!P4 IADD3.X R7, R15, UR4, R7, P6, !PT ;  /* 0x000000040f07cc10 */ /* 0x000fe2000b7fe407 */
[----:B------:R-:W-:Y:S01]  /*1c3d0*/  @!UP0 UIMAD UR4, UR7, 0xc0, URZ ;  /* 0x000000c0070488a4 */ /* 0x000fe2000f8e023f */
[----:B------:R-:W-:Y:S01]  /*1c3e0*/  F2FP.SATFINITE.E4M3.F32.PACK_AB_MERGE_C R11, RZ, R32, RZ ;  /* 0x00000020ff0b723e */ /* 0x000fe200048070ff */
[----:B------:R-:W0:Y:S01]  /*1c3f0*/  @!P5 LDC.64 R14, c[0x0][0x650] ;  /* 0x00019400ff0edb82 */ /* 0x000e220000000a00 */
[----:B-1----:R-:W-:Y:S01]  /*1c400*/  @!P3 IADD3 R8, P6, R8, R16, RZ ;  /* 0x000000100808b210 */ /* 0x002fe20007fde0ff */
[----:B------:R-:W-:Y:S01]  /*1c410*/  FMUL R35, R35, UR15 ;  /* 0x0000000f23237c20 */ /* 0x000fe20008400000 */
[----:B------:R-:W-:Y:S01]  /*1c420*/  F2FP.SATFINITE.E4M3.F32.PACK_AB_MERGE_C R13, RZ, R34, RZ ;  /* 0x00000022ff0d723e */ /* 0x000fe200048070ff */
[----:B------:R1:W-:Y:S01]  /*1c430*/  @!P4 STG.E.U8 desc[UR12][R6.64+0x10], R11 ;  /* 0x0000100b0600c986 */ /* 0x0003e2000c10110c */
[----:B------:R-:W-:-:S02]  /*1c440*/  @!P3 IADD3.X R9, R17, UR4, R9, P6, !PT ;  /* 0x000000041109bc10 */ /* 0x000fc4000b7fe409 */
[C---:B------:R-:W-:Y:S01]  /*1c450*/  ISETP.LT.OR P6, PT, R0.reuse, 0x11, !P1 ;  /* 0x000000110000780c */ /* 0x040fe20004fc1670 */
[----:B------:R-:W2:Y:S01]  /*1c460*/  @!P0 LDC.64 R18, c[0x0][0x650] ;  /* 0x00019400ff128b82 */ /* 0x000ea20000000a00 */
[----:B------:R-:W-:Y:S01]  /*1c470*/  ISETP.LT.OR P4, PT, R0, 0x12, !P1 ;  /* 0x000000120000780c */ /* 0x000fe20004f81670 */
[----:B------:R1:W-:Y:S10]  /*1c480*/  @!P3 STG.E.U8 desc[UR12][R8.64+0x11], R33 ;  /* 0x000011210800b986 */ /* 0x0003f4000c10110c */
[----:B------:R-:W-:Y:S05]  /*1c490*/  @P6 BRA `(.L_x_40) ;  /* 0x0000000000306947 */ /* 0x000fea0003800000 */
[----:B-1----:R-:W-:Y:S01]  /*1c4a0*/  IMAD.U32 R9, RZ, RZ, UR6 ;  /* 0x00000006ff097e24 */ /* 0x002fe2000f8e00ff */
        /* <DEDUP_REMOVED lines=11> */
.L_x_40:
[----:B------:R-:W-:Y:S05]  /*1c560*/  BSYNC B0 ;  /* 0x0000000000007941 */ /* 0x000fea0003800000 */
.L_x_39:
[----:B------:R-:W-:Y:S01]  /*1c570*/  BSSY B0, `(.L_x_41) ;  /* 0x000000f000007945 */ /* 0x000fe20003800000 */
[----:B------:R-:W-:-:S03]  /*1c580*/  F2FP.SATFINITE.E4M3.F32.PACK_AB_MERGE_C R35, RZ, R35, RZ ;  /* 0x00000023ff23723e */ /* 0x000fc600048070ff */
[----:B------:R-:W-:Y:S05]  /*1c590*/  @P4 BRA `(.L_x_42) ;  /* 0x0000000000304947 */ /* 0x000fea0003800000 */
[----:B-1----:R-:W-:Y:S01]  /*1c5a0*/  IMAD.U32 R9, RZ, RZ, UR6 ;  /* 0x00000006ff097e24 */ /* 0x002fe2000f8e00ff */
        /* <DEDUP_REMOVED lines=11> */
.L_x_42:
[----:B------:R-:W-:Y:S05]  /*1c660*/  BSYNC B0 ;  /* 0x0000000000007941 */ /* 0x000fea0003800000 */
.L_x_41:
[----:B-1----:R-:W-:Y:S01]  /*1c670*/  IMAD.U32 R9, RZ, RZ, UR6 ;  /* 0x00000006ff097e24 */ /* 0x002fe2000f8e00ff */
        /* <DEDUP_REMOVED lines=22> */
[----:B--2---:R-:W-:Y:S01]  /*1c7e0*/  @!P0 IADD3 R8, P6, R8, R18, RZ ;  /* 0x0000001208088210 */ /* 0x004fe20007fde0ff */
        /* <DEDUP_REMOVED lines=21> */
.L_x_44:
[----:B------:R-:W-:Y:S05]  /*1c940*/  BSYNC B0 ;  /* 0x0000000000007941 */ /* 0x000fea0003800000 */
.L_x_43:
        /* <DEDUP_REMOVED lines=15> */
.L_x_46:
[----:B------:R-:W-:Y:S05]  /*1ca40*/  BSYNC B0 ;  /* 0x0000000000007941 */ /* 0x000fea0003800000 */
.L_x_45:
        /* <DEDUP_REMOVED lines=45> */
.L_x_48:
[----:B------:R-:W-:Y:S05]  /*1cd20*/  BSYNC B0 ;  /* 0x0000000000007941 */ /* 0x000fea0003800000 */
.L_x_47:
        /* <DEDUP_REMOVED lines=15> */
.L_x_50:
[----:B------:R-:W-:Y:S05]  /*1ce20*/  BSYNC B0 ;  /* 0x0000000000007941 */ /* 0x000fea0003800000 */
.L_x_49:
        /* <DEDUP_REMOVED lines=45> */
.L_x_52:
[----:B------:R-:W-:Y:S05]  /*1d100*/  BSYNC B0 ;  /* 0x0000000000007941 */ /* 0x000fea0003800000 */
.L_x_51:
        /* <DEDUP_REMOVED lines=15> */
.L_x_54:
[----:B------:R-:W-:Y:S05]  /*1d200*/  BSYNC B0 ;  /* 0x0000000000007941 */ /* 0x000fea0003800000 */
.L_x_53:
        /* <DEDUP_REMOVED lines=45> */
.L_x_56:
[----:B------:R-:W-:Y:S05]  /*1d4e0*/  BSYNC B0 ;  /* 0x0000000000007941 */ /* 0x000fea0003800000 */
.L_x_55:
        /* <DEDUP_REMOVED lines=15> */
.L_x_58:
[----:B------:R-:W-:Y:S05]  /*1d5e0*/  BSYNC B0 ;  /* 0x0000000000007941 */ /* 0x000fea0003800000 */
.L_x_57:
        /* <DEDUP_REMOVED lines=45> */
.L_x_60:
[----:B------:R-:W-:Y:S05]  /*1d8c0*/  BSYNC B0 ;  /* 0x0000000000007941 */ /* 0x000fea0003800000 */
.L_x_59:
        /* <DEDUP_REMOVED lines=15> */
.L_x_62:
[----:B------:R-:W-:Y:S05]  /*1d9c0*/  BSYNC B0 ;  /* 0x0000000000007941 */ /* 0x000fea0003800000 */
.L_x_61:
        /* <DEDUP_REMOVED lines=45> */
.L_x_64:
[----:B------:R-:W-:Y:S05]  /*1dca0*/  BSYNC B0 ;  /* 0x0000000000007941 */ /* 0x000fea0003800000 */
.L_x_63:
        /* <DEDUP_REMOVED lines=15> */
.L_x_66:
[----:B------:R-:W-:Y:S05]  /*1dda0*/  BSYNC B0 ;  /* 0x0000000000007941 */ /* 0x000fea0003800000 */
.L_x_65:
        /* <DEDUP_REMOVED lines=45> */
.L_x_68:
[----:B------:R-:W-:Y:S05]  /*1e080*/  BSYNC B0 ;  /* 0x0000000000007941 */ /* 0x000fea0003800000 */
.L_x_67:
        /* <DEDUP_REMOVED lines=15> */
.L_x_70:
[----:B------:R-:W-:Y:S05]  /*1e180*/  BSYNC B0 ;  /* 0x0000000000007941 */ /* 0x000fea0003800000 */
.L_x_69:
        /* <DEDUP_REMOVED lines=45> */
.L_x_72:
[----:B------:R-:W-:Y:S05]  /*1e460*/  BSYNC B0 ;  /* 0x0000000000007941 */ /* 0x000fea0003800000 */
.L_x_71:
        /* <DEDUP_REMOVED lines=15> */
.L_x_74:
[----:B------:R-:W-:Y:S05]  /*1e560*/  BSYNC B0 ;  /* 0x0000000000007941 */ /* 0x000fea0003800000 */
.L_x_73:
        /* <DEDUP_REMOVED lines=45> */
.L_x_76:
[----:B------:R-:W-:Y:S05]  /*1e840*/  BSYNC B0 ;  /* 0x0000000000007941 */ /* 0x000fea0003800000 */
.L_x_75:
        /* <DEDUP_REMOVED lines=15> */
.L_x_78:
[----:B------:R-:W-:Y:S05]  /*1e940*/  BSYNC B0 ;  /* 0x0000000000007941 */ /* 0x000fea0003800000 */
.L_x_77:
        /* <DEDUP_REMOVED lines=45> */
.L_x_80:
[----:B------:R-:W-:Y:S05]  /*1ec20*/  BSYNC B0 ;  /* 0x0000000000007941 */ /* 0x000fea0003800000 */
.L_x_79:
        /* <DEDUP_REMOVED lines=15> */
.L_x_82:
[----:B------:R-:W-:Y:S05]  /*1ed20*/  BSYNC B0 ;  /* 0x0000000000007941 */ /* 0x000fea0003800000 */
.L_x_81:
        /* <DEDUP_REMOVED lines=45> */
.L_x_84:
[----:B------:R-:W-:Y:S05]  /*1f000*/  BSYNC B0 ;  /* 0x0000000000007941 */ /* 0x000fea0003800000 */
.L_x_83:
        /* <DEDUP_REMOVED lines=15> */
.L_x_86:
[----:B------:R-:W-:Y:S05]  /*1f100*/  BSYNC B0 ;  /* 0x0000000000007941 */ /* 0x000fea0003800000 */
.L_x_85:
        /* <DEDUP_REMOVED lines=14> */
[----:B------:R-:W-:Y:S01]  /*1f1f0*/  @!P3 IMAD.MOV.U32 R9, RZ, RZ, R3 ;  /* 0x000000ffff09b224 */ /* 0x000fe200078e0003 */
[----:B------:R-:W-:Y:S01]  /*1f200*/  F2FP.SATFINITE.E4M3.F32.PACK_AB_MERGE_C R13, RZ, R80, RZ ;  /* 0x00000050ff0d723e */ /* 0x000fe200048070ff */
[----:B------:R-:W-:Y:S01]  /*1f210*/  FMUL R82, R82, UR15 ;  /* 0x0000000f52527c20 */ /* 0x000fe20008400000 */
[----:B------:R-:W-:Y:S01]  /*1f220*/  @!P4 IADD3.X R7, R15, UR4, R7, P5, !PT ;  /* 0x000000040f07cc10 */ /* 0x000fe2000affe407 */
[----:B------:R-:W-:Y:S01]  /*1f230*/  @!P3 IMAD.WIDE.U32 R8, R11, 0xc0, R8 ;  /* 0x000000c00b08b825 */ /* 0x000fe200078e0008 */
[----:B------:R-:W-:Y:S01]  /*1f240*/  @!UP0 UIMAD UR4, UR7, 0xc0, URZ ;  /* 0x000000c0070488a4 */ /* 0x000fe2000f8e023f */
[----:B------:R-:W-:Y:S01]  /*1f250*/  F2FP.SATFINITE.E4M3.F32.PACK_AB_MERGE_C R81, RZ, R81, RZ ;  /* 0x00000051ff51723e */ /* 0x000fe200048070ff */
[----:B------:R-:W0:Y:S01]  /*1f260*/  @!P0 LDC.64 R14, c[0x0][0x650] ;  /* 0x00019400ff0e8b82 */ /* 0x000e220000000a00 */
[----:B------:R1:W-:Y:S01]  /*1f270*/  @!P4 STG.E.U8 desc[UR12][R6.64+0x70], R13 ;  /* 0x0000700d0600c986 */ /* 0x0003e2000c10110c */
[----:B--2---:R-:W-:Y:S01]  /*1f280*/  @!P3 IADD3 R8, P5, R8, R16, RZ ;  /* 0x000000100808b210 */ /* 0x004fe20007fbe0ff */
[----:B------:R-:W-:Y:S01]  /*1f290*/  BSSY B0, `(.L_x_87) ;  /* 0x0000018000007945 */ /* 0x000fe20003800000 */
[----:B------:R-:W-:Y:S01]  /*1f2a0*/  ISETP.LT.OR P4, PT, R0, 0x72, !P1 ;  /* 0x000000720000780c */ /* 0x000fe20004f81670 */
[----:B------:R-:W-:Y:S01]  /*1f2b0*/  FMUL R83, R83, UR15 ;  /* 0x0000000f53537c20 */ /* 0x000fe20008400000 */
[----:B------:R-:W-:-:S02]  /*1f2c0*/  @!P3 IADD3.X R9, R17, UR4, R9, P5, !PT ;  /* 0x000000041109bc10 */ /* 0x000fc4000affe409 */
[----:B------:R-:W2:Y:S01]  /*1f2d0*/  @!P2 LDC.64 R18, c[0x0][0x650] ;  /* 0x00019400ff12ab82 */ /* 0x000ea20000000a00 */
[----:B------:R-:W-:Y:S02]  /*1f2e0*/  ISETP.LT.OR P5, PT, R0, 0x71, !P1 ;  /* 0x000000710000780c */ /* 0x000fe40004fa1670 */
[----:B------:R3:W-:Y:S01]  /*1f2f0*/  @!P3 STG.E.U8 desc[UR12][R8.64+0x71], R81 ;  /* 0x000071510800b986 */ /* 0x0007e2000c10110c */
[----:B-1----:R-:W-:Y:S01]  /*1f300*/  @!P0 IMAD.MOV.U32 R6, RZ, RZ, R4 ;  /* 0x000000ffff068224 */ /* 0x002fe200078e0004 */
[----:B------:R-:W-:Y:S01]  /*1f310*/  F2FP.SATFINITE.E4M3.F32.PACK_AB_MERGE_C R13, RZ, R82, RZ ;  /* 0x00000052ff0d723e */ /* 0x000fe200048070ff */
[----:B------:R-:W-:Y:S02]  /*1f320*/  @!P0 IMAD.MOV.U32 R7, RZ, RZ, R3 ;  /* 0x000000ffff078224 */ /* 0x000fe400078e0003 */
[----:B------:R-:W-:-:S06]  /*1f330*/  @!P0 IMAD.WIDE.U32 R10, R11, 0xc0, R6 ;  /* 0x000000c00b0a8825 */ /* 0x000fcc00078e0006 */
[----:B------:R-:W-:Y:S05]  /*1f340*/  @P5 BRA `(.L_x_88) ;  /* 0x0000000000305947 */ /* 0x000fea0003800000 */
[----:B---3--:R-:W-:Y:S01]  /*1f350*/  IMAD.U32 R9, RZ, RZ, UR6 ;  /* 0x00000006ff097e24 */ /* 0x008fe2000f8e00ff */
        /* <DEDUP_REMOVED lines=11> */
.L_x_88:
[----:B------:R-:W-:Y:S05]  /*1f410*/  BSYNC B0 ;  /* 0x0000000000007941 */ /* 0x000fea0003800000 */
.L_x_87:
[----:B------:R-:W-:Y:S01]  /*1f420*/  BSSY B0, `(.L_x_89) ;  /* 0x0000010000007945 */ /* 0x000fe20003800000 */
[----:B-1----:R-:W-:Y:S01]  /*1f430*/  IMAD.U32 R13, RZ, RZ, UR6 ;  /* 0x00000006ff0d7e24 */ /* 0x002fe2000f8e00ff */
[----:B------:R-:W-:Y:S02]  /*1f440*/  F2FP.SATFINITE.E4M3.F32.PACK_AB_MERGE_C R83, RZ, R83, RZ ;  /* 0x00000053ff53723e */ /* 0x000fe400048070ff */
        /* <DEDUP_REMOVED lines=13> */
.L_x_90:
[----:B------:R-:W-:Y:S05]  /*1f520*/  BSYNC B0 ;  /* 0x0000000000007941 */ /* 0x000fea0003800000 */
.L_x_89:
[----:B------:R-:W-:Y:S01]  /*1f530*/  VOTEU.ALL UP0, P0 ;  /* 0x00000000003f7886 */ /* 0x000fe20000000000 */
[----:B-1----:R-:W-:Y:S01]  /*1f540*/  @!P2 IMAD.MOV.U32 R6, RZ, RZ, R4 ;  /* 0x000000ffff06a224 */ /* 0x002fe200078e0004 */
[----:B------:R-:W-:Y:S01]  /*1f550*/  VOTEU.ALL UP1, P2 ;  /* 0x00000000003f7886 */ /* 0x000fe20001020000 */
[----:B------:R-:W-:Y:S02]  /*1f560*/  @!P2 IMAD.MOV.U32 R7, RZ, RZ, R3 ;  /* 0x000000ffff07a224 */ /* 0x000fe400078e0003 */
[----:B------:R-:W-:Y:S01]  /*1f570*/  FMUL R84, R84, UR15 ;  /* 0x0000000f54547c20 */ /* 0x000fe20008400000 */
[----:B------:R-:W-:Y:S01]  /*1f580*/  @!UP0 UIMAD UR4, UR7, 0xc0, URZ ;  /* 0x000000c0070488a4 */ /* 0x000fe2000f8e023f */
[----:B------:R-:W-:Y:S01]  /*1f590*/  FMUL R85, R85, UR15 ;  /* 0x0000000f55557c20 */ /* 0x000fe20008400000 */
[----:B---3--:R-:W-:Y:S01]  /*1f5a0*/  @!P2 IMAD.WIDE.U32 R8, R13, 0xc0, R6 ;  /* 0x000000c00d08a825 */ /* 0x008fe200078e0006 */
[----:B------:R-:W-:Y:S01]  /*1f5b0*/  @!UP1 UIMAD UR9, UR7, 0xc0, URZ ;  /* 0x000000c0070998a4 */ /* 0x000fe2000f8e023f */
[----:B0-----:R-:W-:-:S02]  /*1f5c0*/  @!P0 IADD3 R6, P3, R10, R14, RZ ;  /* 0x0000000e0a068210 */ /* 0x001fc40007f7e0ff */
[----:B------:R-:W-:Y:S01]  /*1f5d0*/  FMUL R86, R86, UR15 ;  /* 0x0000000f56567c20 */ /* 0x000fe20008400000 */
[----:B------:R-:W-:Y:S01]  /*1f5e0*/  F2FP.SATFINITE.E4M3.F32.PACK_AB_MERGE_C R85, RZ, R85, RZ ;  /* 0x00000055ff55723e */ /* 0x000fe200048070ff */
[----:B------:R-:W-:Y:S01]  /*1f5f0*/  BSSY B0, `(.L_x_91) ;  /* 0x0000018000007945 */ /* 0x000fe20003800000 */
[----:B--2---:R-:W-:Y:S01]  /*1f600*/  @!P2 IADD3 R8, P4, R8, R18, RZ ;  /* 0x000000120808a210 */ /* 0x004fe20007f9e0ff */
[----:B------:R-:W-:Y:S01]  /*1f610*/  FMUL R87, R87, UR15 ;  /* 0x0000000f57577c20 */ /* 0x000fe20008400000 */
[----:B------:R-:W-:Y:S02]  /*1f620*/  @!P0 IADD3.X R7, R15, UR4, R11, P3, !PT ;  /* 0x000000040f078c10 */ /* 0x000fe40009ffe40b */
[----:B------:R-:W-:Y:S02]  /*1f630*/  F2FP.SATFINITE.E4M3.F32.PACK_AB_MERGE_C R11, RZ, R84, RZ ;  /* 0x00000054ff0b723e */ /* 0x000fe400048070ff */
[----:B------:R-:W-:Y:S02]  /*1f640*/  @!P2 IADD3.X R9, R19, UR9, R9, P4, !PT ;  /* 0x000000091309ac10 */ /* 0x000fe4000a7fe409 */
[C---:B------:R-:W-:Y:S01]  /*1f650*/  ISETP.LT.OR P5, PT, R0.reuse, 0x79, !P1 ;  /* 0x000000790000780c */ /* 0x040fe20004fa1670 */
[----:B------:R0:W-:Y:S01]  /*1f660*/  @!P0 STG.E.U8 desc[UR12][R6.64+0x78], R11 ;  /* 0x0000780b06008986 */ /* 0x0001e2000c10110c */
[----:B------:R-:W-:-:S02]  /*1f670*/  ISETP.LT.OR P1, PT, R0, 0x7a, !P1 ;  /* 0x0000007a0000780c */ /* 0x000fc40004f21670 */
[----:B------:R-:W-:Y:S01]  /*1f680*/  F2FP.SATFINITE.E4M3.F32.PACK_AB_MERGE_C R13, RZ, R86, RZ ;  /* 0x00000056ff0d723e */ /* 0x000fe200048070ff */
[----:B------:R0:W-:Y:S08]  /*1f690*/  @!P2 STG.E.U8 desc[UR12][R8.64+0x79], R85 ;  /* 0x000079550800a986 */ /* 0x0001f0000c10110c */
[----:B------:R-:W-:Y:S05]  /*1f6a0*/  @P5 BRA `(.L_x_92) ;  /* 0x0000000000305947 */ /* 0x000fea0003800000 */
[----:B0-----:R-:W-:Y:S01]  /*1f6b0*/  IMAD.U32 R9, RZ, RZ, UR6 ;  /* 0x00000006ff097e24 */ /* 0x001fe2000f8e00ff */
        /* <DEDUP_REMOVED lines=11> */
.L_x_92:
[----:B------:R-:W-:Y:S05]  /*1f770*/  BSYNC B0 ;  /* 0x0000000000007941 */ /* 0x000fea0003800000 */
.L_x_91:
[----:B------:R-:W-:Y:S05]  /*1f780*/  @P1 EXIT ;  /* 0x000000000000194d */ /* 0x000fea0003800000 */
[----:B------:R-:W-:Y:S01]  /*1f790*/  IMAD.U32 R5, RZ, RZ, UR6 ;  /* 0x00000006ff057e24 */ /* 0x000fe2000f8e00ff */
[----:B------:R-:W-:Y:S01]  /*1f7a0*/  UIMAD UR4, UR7, 0xc0, URZ ;  /* 0x000000c0070478a4 */ /* 0x000fe2000f8e023f */
[----:B------:R-:W-:Y:S01]  /*1f7b0*/  IMAD.MOV.U32 R2, RZ, RZ, R4 ;  /* 0x000000ffff027224 */ /* 0x000fe200078e0004 */
[----:B------:R-:W-:Y:S01]  /*1f7c0*/  ULDC.64 UR10, c[0x0][0x650] ;  /* 0x00019400000a7ab9 */ /* 0x000fe20000000a00 */
[----:B------:R-:W-:Y:S01]  /*1f7d0*/  F2FP.SATFINITE.E4M3.F32.PACK_AB_MERGE_C R87, RZ, R87, RZ ;  /* 0x00000057ff57723e */ /* 0x000fe200048070ff */
[----:B------:R-:W-:Y:S02]  /*1f7e0*/  IMAD.U32 R0, RZ, RZ, UR11 ;  /* 0x0000000bff007e24 */ /* 0x000fe4000f8e00ff */
[----:B------:R-:W-:-:S04]  /*1f7f0*/  IMAD.WIDE.U32 R2, R5, 0xc0, R2 ;  /* 0x000000c005027825 */ /* 0x000fc800078e0002 */
[----:B------:R-:W-:Y:S02]  /*1f800*/  IMAD.U32 R5, RZ, RZ, UR10 ;  /* 0x0000000aff057e24 */ /* 0x000fe4000f8e00ff */
[----:B------:R-:W-:-:S03]  /*1f810*/  VIADD R3, R3, UR4 ;  /* 0x0000000403037c36 */ /* 0x000fc60008000000 */
[----:B------:R-:W-:-:S04]  /*1f820*/  IADD3 R2, P0, P1, R2, UR8, R5 ;  /* 0x0000000802027c10 */ /* 0x000fc8000f91e005 */
[----:B------:R-:W-:-:S05]  /*1f830*/  IADD3.X R3, R3, UR5, R0, P0, P1 ;  /* 0x0000000503037c10 */ /* 0x000fca00087e2400 */
[----:B------:R-:W-:Y:S01]  /*1f840*/  STG.E.U8 desc[UR12][R2.64+0x79], R87 ;  /* 0x0000795702007986 */ /* 0x000fe2000c10110c */
[----:B------:R-:W-:Y:S05]  /*1f850*/  EXIT ;  /* 0x000000000000794d */ /* 0x000fea0003800000 */
.L_x_14:
[----:B------:R-:W-:-:S13]  /*1f860*/  ISETP.NE.AND P0, PT, RZ, UR10, PT ;  /* 0x0000000aff007c0c */ /* 0x000fda000bf05270 */
[----:B------:R-:W-:Y:S05]  /*1f870*/  @P0 EXIT ;  /* 0x000000000000094d */ /* 0x000fea0003800000 */
[----:B------:R-:W-:-:S13]  /*1f880*/  ELECT P0, URZ, PT ;  /* 0x00000000003f782f */ /* 0x000fda0003800000 */
[----:B------:R-:W-:Y:S05]  /*1f890*/  @!P0 BRA `(.L_x_93) ;  /* 0x0000000800188947 */ /* 0x000fea0003800000 */
[----:B------:R-:W-:-:S06]  /*1f8a0*/  UISETP.GE.AND UP0, UPT, UR6, 0x1, UPT ;  /* 0x000000010600788c */ /* 0x000fcc000bf06270 */
[----:B------:R-:W-:-:S13]  /*1f8b0*/  PLOP3.LUT P0, PT, PT, PT, UP0, 0x80, 0x0 ;  /* 0x000000000000781c */ /* 0x000fda0003f0f008 */
[----:B------:R-:W-:Y:S05]  /*1f8c0*/  @!P0 BRA `(.L_x_93) ;  /* 0x00000008000c8947 */ /* 0x000fea0003800000 */
[----:B------:R-:W0:Y:S01]  /*1f8d0*/  S2R R3, SR_CgaCtaId ;  /* 0x0000000000037919 */ /* 0x000e220000008800 */
[----:B------:R-:W-:Y:S01]  /*1f8e0*/  LOP3.LUT P0, RZ, R4, 0x1f, RZ, 0xc0, !PT ;  /* 0x0000001f04ff7812 */ /* 0x000fe2000780c0ff */
[----:B------:R-:W-:Y:S01]  /*1f8f0*/  IMAD.SHL.U32 R22, R8, 0x100, RZ ;  /* 0x0000010008167824 */ /* 0x000fe200078e00ff */
[----:B------:R-:W-:Y:S01]  /*1f900*/  ULDC UR8, c[0x0][0x384] ;  /* 0x0000e10000087ab9 */ /* 0x000fe20000000800 */
[C---:B------:R-:W-:Y:S01]  /*1f910*/  ISETP.NE.AND P1, PT, R11.reuse, RZ, PT ;  /* 0x000000ff0b00720c */ /* 0x040fe20003f25270 */
[----:B------:R-:W-:Y:S01]  /*1f920*/  UIADD3 UR7, UR6, 0x1, URZ ;  /* 0x0000000106077890 */ /* 0x000fe2000fffe03f */
[----:B------:R-:W-:Y:S01]  /*1f930*/  ISETP.NE.OR P0, PT, R11, RZ, !P0 ;  /* 0x000000ff0b00720c */ /* 0x000fe20004705670 */
[----:B------:R-:W-:Y:S01]  /*1f940*/  IMAD.U32 R11, RZ, RZ, UR5 ;  /* 0x00000005ff0b7e24 */ /* 0x000fe2000f8e00ff */
[----:B------:R-:W-:Y:S01]  /*1f950*/  ULDC UR9, c[0x0][0x388] ;  /* 0x0000e20000097ab9 */ /* 0x000fe20000000800 */
[----:B------:R-:W-:Y:S01]  /*1f960*/  IMAD.HI.U32 R4, R22, UR8, RZ ;  /* 0x0000000816047c27 */ /* 0x000fe2000f8e00ff */
[----:B------:R-:W-:-:S03]  /*1f970*/  CS2R R6, SRZ ;  /* 0x0000000000067805 */ /* 0x000fc6000001ff00 */
[----:B------:R-:W-:Y:S01]  /*1f980*/  IMAD.MOV.U32 R5, RZ, RZ, 0x1 ;  /* 0x00000001ff057424 */ /* 0x000fe200078e00ff */
[----:B------:R-:W-:Y:S01]  /*1f990*/  SHF.R.U32.HI R4, RZ, UR9, R4 ;  /* 0x00000009ff047c19 */ /* 0x000fe20008011604 */
[----:B------:R-:W-:Y:S02]  /*1f9a0*/  IMAD.MOV.U32 R10, RZ, RZ, RZ ;  /* 0x000000ffff0a7224 */ /* 0x000fe400078e00ff */
[----:B------:R-:W-:Y:S02]  /*1f9b0*/  IMAD.U32 R19, RZ, RZ, UR7 ;  /* 0x00000007ff137e24 */ /* 0x000fe4000f8e00ff */
[----:B0-----:R-:W-:-:S05]  /*1f9c0*/  IMAD.SHL.U32 R0, R3, 0x40, RZ ;  /* 0x0000004003007824 */ /* 0x001fca00078e00ff */
[----:B------:R-:W-:-:S05]  /*1f9d0*/  LOP3.LUT R0, R0, 0x40, RZ, 0xc0, !PT ;  /* 0x0000004000007812 */ /* 0x000fca00078ec0ff */
[----:B------:R-:W-:Y:S01]  /*1f9e0*/  IMAD R2, R9, 0x80, R0 ;  /* 0x0000008009027824 */ /* 0x000fe200078e0200 */
[----:B------:R-:W-:Y:S01]  /*1f9f0*/  CS2R R8, SRZ ;  /* 0x0000000000087805 */ /* 0x000fe2000001ff00 */
[----:B------:R-:W-:Y:S01]  /*1fa00*/  IMAD.SHL.U32 R0, R3, 0x800, RZ ;  /* 0x0000080003007824 */ /* 0x000fe200078e00ff */
[----:B------:R-:W-:-:S04]  /*1fa10*/  LOP3.LUT R3, R11, 0x2, RZ, 0xfc, !PT ;  /* 0x000000020b037812 */ /* 0x000fc800078efcff */
[----:B------:R-:W-:-:S07]  /*1fa20*/  LOP3.LUT R0, R0, 0x800, RZ, 0xc0, !PT ;  /* 0x0000080000007812 */ /* 0x000fce00078ec0ff */
.L_x_97:
[----:B------:R-:W0:Y:S01]  /*1fa30*/  S2R R12, SR_CgaCtaId ;  /* 0x00000000000c7919 */ /* 0x000e220000008800 */
[----:B------:R-:W-:-:S04]  /*1fa40*/  MOV R11, 0x400 ;  /* 0x00000400000b7802 */ /* 0x000fc80000000f00 */
[----:B0-----:R-:W-:Y:S02]  /*1fa50*/  LEA R24, R12, R11, 0x18 ;  /* 0x0000000b0c187211 */ /* 0x001fe400078ec0ff */
[----:B------:R-:W-:-:S03]  /*1fa60*/  SHF.L.U32 R11, R5, 0x1f, RZ ;  /* 0x0000001f050b7819 */ /* 0x000fc600000006ff */
[----:B------:R-:W-:-:S07]  /*1fa70*/  IMAD R20, R7, 0x8, R24 ;  /* 0x0000000807147824 */ /* 0x000fce00078e0218 */
.L_x_94:
[----:B0-----:R0:W1:Y:S02]  /*1fa80*/  SYNCS.PHASECHK.TRANS64.TRYWAIT P2, [R20+URZ+0x36090], R11 ;  /* 0x0360900b140075a7 */ /* 0x001064000804017f */
[----:B-1----:R-:W-:Y:S05]  /*1fa90*/  @!P2 NANOSLEEP.SYNCS 0x989680 ;  /* 0x009896800000a95d */ /* 0x002fea0003900000 */
[----:B------:R-:W1:Y:S02]  /*1faa0*/  @!P2 SYNCS.PHASECHK.TRANS64 P2, [R20+URZ+0x36090], R11 ;  /* 0x0360900b1400a5a7 */ /* 0x000e64000804007f */
[----:B-1----:R-:W-:Y:S05]  /*1fab0*/  @!P2 BRA `(.L_x_94) ;  /* 0xfffffffc00f0a947 */ /* 0x002fea000383ffff */
[----:B0-----:R-:W0:Y:S02]  /*1fac0*/  @!P1 LDC R11, c[0x0][0x580] ;  /* 0x00016000ff0b9b82 */ /* 0x001e240000000800 */
[----:B0-----:R0:W-:Y:S02]  /*1fad0*/  @!P1 SYNCS.ARRIVE.TRANS64 RZ, [R20+URZ+0x36000], R11 ;  /* 0x0360000b14ff99a7 */ /* 0x0011e4000800003f */
[----:B0-----:R-:W-:-:S04]  /*1fae0*/  PRMT R11, R3, 0x9910, RZ ;  /* 0x00009910030b7816 */ /* 0x001fc800000000ff */
[----:B------:R-:W-:-:S13]  /*1faf0*/  ISETP.NE.AND P2, PT, R11, 0x2, PT ;  /* 0x000000020b00780c */ /* 0x000fda0003f45270 */
[----:B------:R-:W-:Y:S05]  /*1fb00*/  @P2 BRA `(.L_x_95) ;  /* 0x0000000000042947 */ /* 0x000fea0003800000 */
[----:B------:R-:W-:Y:S01]  /*1fb10*/  BPT.TRAP 0x1 ;  /* 0x000000040000795c */ /* 0x000fe20000300000 */
.L_x_95:
[----:B------:R-:W-:Y:S05]  /*1fb20*/  @P0 BRA `(.L_x_96) ;  /* 0x0000000000040947 */ /* 0x000fea0003800000 */
[----:B------:R-:W-:Y:S01]  /*1fb30*/  BPT.TRAP 0x1 ;  /* 0x000000040000795c */ /* 0x000fe20000300000 */
.L_x_96:
[----:B------:R-:W0:Y:S01]  /*1fb40*/  LDC R13, c[0x0][0x380] ;  /* 0x0000e000ff0d7b82 */ /* 0x000e220000000800 */
[----:B------:R-:W-:Y:S01]  /*1fb50*/  R2UR UR7, R4 ;  /* 0x00000000040772ca */ /* 0x000fe200000e0000 */
[----:B------:R-:W-:Y:S01]  /*1fb60*/  ULDC.64 UR8, c[0x0][0x3c8] ;  /* 0x0000f20000087ab9 */ /* 0x000fe20000000a00 */
[----:B------:R-:W-:Y:S01]  /*1fb70*/  ULDC UR13, c[0x0][0x38c] ;  /* 0x0000e300000d7ab9 */ /* 0x000fe20000000800 */
[----:B------:R-:W-:Y:S01]  /*1fb80*/  ULDC UR25, c[0x0][0x398] ;  /* 0x0000e60000197ab9 */ /* 0x000fe20000000800 */
[----:B------:R-:W-:Y:S01]  /*1fb90*/  UISETP.NE.AND UP0, UPT, UR13, 0x1, UPT ;  /* 0x000000010d00788c */ /* 0x000fe2000bf05270 */
[----:B------:R-:W-:Y:S01]  /*1fba0*/  R2UR UR18, R10 ;  /* 0x000000000a1272ca */ /* 0x000fe200000e0000 */
[----:B------:R-:W-:Y:S01]  /*1fbb0*/  VIADD R19, R19, 0xffffffff ;  /* 0xffffffff13137836 */ /* 0x000fe20000000000 */
[----:B------:R-:W1:Y:S01]  /*1fbc0*/  LDC.64 R14, c[0x0][0x3f8] ;  /* 0x0000fe00ff0e7b82 */ /* 0x000e620000000a00 */
[----:B------:R-:W-:Y:S01]  /*1fbd0*/  R2UR UR31, R24 ;  /* 0x00000000181f72ca */ /* 0x000fe200000e0000 */
[----:B------:R-:W-:Y:S01]  /*1fbe0*/  ULDC UR12, c[0x0][0x3ec] ;  /* 0x0000fb00000c7ab9 */ /* 0x000fe20000000800 */
[----:B------:R-:W-:Y:S01]  /*1fbf0*/  R2UR UR17, R20 ;  /* 0x00000000141172ca */ /* 0x000fe200000e0000 */
[----:B------:R-:W-:Y:S01]  /*1fc00*/  ULDC.64 UR28, c[0x0][0x198] ;  /* 0x00006600001c7ab9 */ /* 0x000fe20000000a00 */
[----:B------:R-:W-:Y:S01]  /*1fc10*/  R2UR UR16, R7 ;  /* 0x00000000071072ca */ /* 0x000fe200000e0000 */
[----:B------:R-:W-:Y:S01]  /*1fc20*/  UIADD3 UR24, UP1, UR28, 0xf0, URZ ;  /* 0x000000f01c187890 */ /* 0x000fe2000ff3e03f */
[----:B------:R-:W-:Y:S01]  /*1fc30*/  ISETP.GT.AND P6, PT, R19, 0x1, PT ;  /* 0x000000011300780c */ /* 0x000fe20003fc4270 */
[----:B------:R-:W1:Y:S01]  /*1fc40*/  LDC.64 R16, c[0x0][0x3d0] ;  /* 0x0000f400ff107b82 */ /* 0x000e620000000a00 */
[----:B------:R-:W-:Y:S01]  /*1fc50*/  @UP0 ULDC.64 UR14, c[0x0][0x390] ;  /* 0x0000e400000e0ab9 */ /* 0x000fe20000000a00 */
[----:B------:R-:W-:Y:S01]  /*1fc60*/  ULDC.64 UR20, c[0x0][0x3f0] ;  /* 0x0000fc0000147ab9 */ /* 0x000fe20000000a00 */
[----:B------:R-:W-:-:S02]  /*1fc70*/  UIADD3 UR28, UP2, UR28, 0x270, URZ ;  /* 0x000002701c1c7890 */ /* 0x000fc4000ff5e03f */
[----:B------:R-:W-:Y:S01]  /*1fc80*/  USHF.L.U32 UR18, UR18, 0x5, URZ ;  /* 0x0000000512127899 */ /* 0x000fe2000800063f */
[----:B------:R-:W-:Y:S01]  /*1fc90*/  UMOV UR34, 0x30000 ;  /* 0x0003000000227882 */ /* 0x000fe20000000000 */
[----:B0-----:R-:W-:Y:S01]  /*1fca0*/  ISETP.NE.AND P2, PT, R13, 0x1, PT ;  /* 0x000000010d00780c */ /* 0x001fe20003f45270 */
[----:B------:R-:W0:Y:S01]  /*1fcb0*/  LDC R18, c[0x0][0x400] ;  /* 0x00010000ff127b82 */ /* 0x000e220000000800 */
[----:B------:R-:W-:Y:S02]  /*1fcc0*/  UIADD3 UR17, UR17, 0x36000, URZ ;  /* 0x0003600011117890 */ /* 0x000fe4000fffe03f */
[----:B------:R-:W-:Y:S01]  /*1fcd0*/  ULEA UR16, UR16, UR31, 0xd ;  /* 0x0000001f10107291 */ /* 0x000fe2000f8e683f */
[----:B------:R-:W-:Y:S01]  /*1fce0*/  UMOV UR26, 0x0 ;  /* 0x00000000001a7882 */ /* 0x000fe20000000000 */
[----:B------:R-:W-:-:S07]  /*1fcf0*/  UMOV UR27, 0x10000000 ;  /* 0x10000000001b7882 */ /* 0x000fce0000000000 */
[----:B------:R-:W-:Y:S01]  /*1fd00*/  @P2 IMAD.U32 R11, RZ, RZ, UR7 ;  /* 0x00000007ff0b2e24 */ /* 0x000fe2000f8e00ff */
[----:B------:R-:W-:Y:S01]  /*1fd10*/  R2UR UR7, R22 ;  /* 0x00000000160772ca */ /* 0x000fe200000e0000 */
[----:B-1----:R-:W-:-:S03]  /*1fd20*/  IMAD R12, R8, R16, R15 ;  /* 0x00000010080c7224 */ /* 0x002fc600078e020f */
[----:B------:R-:W-:Y:S01]  /*1fd30*/  @P2 R2UR UR7, R11 ;  /* 0x000000000b0722ca */ /* 0x000fe200000e0000 */
[----:B------:R-:W-:Y:S02]  /*1fd40*/  IMAD R11, R9, UR9, R14 ;  /* 0x00000009090b7c24 */ /* 0x000fe4000f8e020e */
[----:B------:R-:W1:Y:S02]  /*1fd50*/  LDC.64 R14, c[0x0][0x3e0] ;  /* 0x0000f800ff0e7b82 */ /* 0x000e640000000a00 */
[----:B------:R-:W-:Y:S02]  /*1fd60*/  IMAD.U32 R11, R12, 0x20, R11 ;  /* 0x000000200c0b7824 */ /* 0x000fe400078e000b */
[----:B------:R-:W-:Y:S02]  /*1fd70*/  VIADD R12, R10, 0x1 ;  /* 0x000000010a0c7836 */ /* 0x000fe40000000000 */
[----:B0-----:R-:W-:-:S03]  /*1fd80*/  IMAD R10, R6, R17, R18 ;  /* 0x00000011060a7224 */ /* 0x001fc600078e0212 */
[----:B------:R-:W-:Y:S01]  /*1fd90*/  ISETP.NE.AND P2, PT, R12, UR4, PT ;  /* 0x000000040c007c0c */ /* 0x000fe2000bf45270 */
[----:B------:R-:W-:Y:S01]  /*1fda0*/  UIADD3 UR10, -UR7, URZ, URZ ;  /* 0x0000003f070a7290 */ /* 0x000fe2000fffe13f */
[----:B------:R-:W-:Y:S01]  /*1fdb0*/  IMAD.U32 R10, R10, 0x400, R11 ;  /* 0x000004000a0a7824 */ /* 0x000fe200078e000b */
[----:B------:R-:W-:Y:S01]  /*1fdc0*/  UMOV UR9, UR7 ;  /* 0x0000000700097c82 */ /* 0x000fe20008000000 */
[C---:B------:R-:W-:Y:S02]  /*1fdd0*/  IMAD R11, R7.reuse, 0x1000, R0 ;  /* 0x00001000070b7824 */ /* 0x040fe400078e0200 */
[----:B------:R-:W-:Y:S01]  /*1fde0*/  VIADD R7, R7, 0x1 ;  /* 0x0000000107077836 */ /* 0x000fe20000000000 */
[----:B------:R-:W-:Y:S01]  /*1fdf0*/  R2UR UR32, R10 ;  /* 0x000000000a2072ca */ /* 0x000fe200000e0000 */
[----:B------:R-:W-:Y:S01]  /*1fe00*/  IMAD R13, R13, UR10, R22 ;  /* 0x0000000a0d0d7c24 */ /* 0x000fe2000f8e0216 */
[----:B------:R-:W-:Y:S01]  /*1fe10*/  UIMAD.WIDE.U32 UR10, UR7, UR14, URZ ;  /* 0x0000000e070a72a5 */ /* 0x000fe2000f8e003f */
[----:B------:R-:W-:Y:S01]  /*1fe20*/  R2UR UR23, R11 ;  /* 0x000000000b1772ca */ /* 0x000fe200000e0000 */
[----:B------:R-:W-:Y:S01]  /*1fe30*/  VIADD R11, R6, 0x1 ;  /* 0x00000001060b7836 */ /* 0x000fe20000000000 */
[----:B------:R-:W-:Y:S01]  /*1fe40*/  ISETP.NE.AND P5, PT, R7, 0x12, PT ;  /* 0x000000120700780c */ /* 0x000fe20003fa5270 */
[----:B------:R-:W-:Y:S01]  /*1fe50*/  @UP0 USHF.R.U32.HI UR9, URZ, UR15, UR11 ;  /* 0x0000000f3f090299 */ /* 0x000fe2000801160b */
[----:B------:R-:W-:Y:S01]  /*1fe60*/  R2UR UR19, R13 ;  /* 0x000000000d1372ca */ /* 0x000fe200000e0000 */
[----:B------:R-:W-:Y:S01]  /*1fe70*/  UISETP.NE.AND UP0, UPT, UR25, 0x1, UPT ;  /* 0x000000011900788c */ /* 0x000fe2000bf05270 */
[----:B------:R-:W-:Y:S01]  /*1fe80*/  VIADD R13, R9, 0x1 ;  /* 0x00000001090d7836 */ /* 0x000fe20000000000 */
[----:B------:R-:W-:Y:S01]  /*1fe90*/  UIADD3 UR30, -UR9, URZ, URZ ;  /* 0x0000003f091e7290 */ /* 0x000fe2000fffe13f */
[----:B------:R-:W-:Y:S01]  /*1fea0*/  @P2 IMAD.MOV R13, RZ, RZ, R9 ;  /* 0x000000ffff0d2224 */ /* 0x000fe200078e0209 */
[----:B------:R-:W-:Y:S01]  /*1feb0*/  ULDC.64 UR14, c[0x0][0x3c0] ;  /* 0x0000f000000e7ab9 */ /* 0x000fe20000000a00 */
[----:B------:R-:W-:Y:S01]  /*1fec0*/  UMOV UR22, UR9 ;  /* 0x0000000900167c82 */ /* 0x000fe20008000000 */
[----:B------:R-:W-:-:S02]  /*1fed0*/  SEL R10, R12, RZ, P2 ;  /* 0x000000ff0c0a7207 */ /* 0x000fc40001000000 */
[----:B-1----:R-:W-:Y:S01]  /*1fee0*/  ISETP.NE.AND P3, PT, R13, R14, PT ;  /* 0x0000000e0d00720c */ /* 0x002fe20003f65270 */
[C---:B------:R-:W-:Y:S01]  /*1fef0*/  VIADD R14, R8.reuse, 0x1 ;  /* 0x00000001080e7836 */ /* 0x040fe20000000000 */
[----:B------:R-:W-:Y:S01]  /*1ff00*/  SEL R7, R7, RZ, P5 ;  /* 0x000000ff07077207 */ /* 0x000fe20002800000 */
[----:B------:R-:W-:Y:S01]  /*1ff10*/  @UP0 ULDC UR10, c[0x0][0x39c] ;  /* 0x0000e700000a0ab9 */ /* 0x000fe20000000800 */
[----:B------:R-:W-:Y:S01]  /*1ff20*/  @UP0 ULDC UR33, c[0x0][0x3a0] ;  /* 0x0000e80000210ab9 */ /* 0x000fe20000000800 */
[----:B------:R-:W-:Y:S02]  /*1ff30*/  UIMAD.WIDE.U32 UR10, UR9, UR10, URZ ;  /* 0x0000000a090a72a5 */ /* 0x000fe4000f8e003f */
[----:B------:R-:W-:Y:S01]  /*1ff40*/  UIMAD UR10, UR13, UR30, UR7 ;  /* 0x0000001e0d0a72a4 */ /* 0x000fe2000f8e0207 */
[----:B------:R-:W-:Y:S01]  /*1ff50*/  R2UR UR13, R8 ;  /* 0x00000000080d72ca */ /* 0x000fe200000e0000 */
[----:B------:R-:W-:Y:S02]  /*1ff60*/  @UP0 USHF.R.U32.HI UR22, URZ, UR33, UR11 ;  /* 0x000000213f160299 */ /* 0x000fe4000801160b */
[----:B------:R-:W-:Y:S01]  /*1ff70*/  UIMAD UR19, UR19, UR14, UR12 ;  /* 0x0000000e131372a4 */ /* 0x000fe2000f8e020c */
[----:B------:R-:W-:Y:S01]  /*1ff80*/  R2UR UR12, R9 ;  /* 0x00000000090c72ca */ /* 0x000fe200000e0000 */
[----:B------:R-:W-:Y:S01]  /*1ff90*/  UIADD3 UR11, -UR22, URZ, URZ ;  /* 0x0000003f160b7290 */ /* 0x000fe2000fffe13f */
[----:B------:R-:W-:Y:S01]  /*1ffa0*/  @P3 IMAD.MOV R14, RZ, RZ, R8 ;  /* 0x000000ffff0e3224 */ /* 0x000fe200078e0208 */
[----:B------:R-:W-:Y:S01]  /*1ffb0*/  R2UR UR14, R6 ;  /* 0x00000000060e72ca */ /* 0x000fe200000e0000 */
[----:B------:R-:W-:Y:S01]  /*1ffc0*/  UIMAD UR20, UR10, UR15, UR20 ;  /* 0x0000000f0a1472a4 */ /* 0x000fe2000f8e0214 */
[----:B------:R-:W-:Y:S01]  /*1ffd0*/  SEL R8, RZ, 0x1, P5 ;  /* 0x00000001ff087807 */ /* 0x000fe20002800000 */
[----:B------:R-:W-:Y:S01]  /*1ffe0*/  UIMAD UR7, UR25, UR11, UR9 ;  /* 0x0000000b190772a4 */ /* 0x000fe2000f8e0209 */
[----:B------:R-:W-:Y:S01]  /*1fff0*/  ISETP.NE.AND P4, PT, R14, R15, PT ;  /* 0x0000000f0e00720c */ /* 0x000fe20003f85270 */
[----:B------:R-:W-:Y:S01]  /*20000*/  UIADD3.X UR25, URZ, UR29, URZ, UP1, !UPT ;  /* 0x0000001d3f197290 */ /* 0x000fe20008ffe43f */
[----:B------:R-:W-:Y:S01]  /*20010*/  R2UR UR11, R2 ;  /* 0x00000000020b72ca */ /* 0x000fe200000e0000 */
[----:B------:R-:W-:Y:S01]  /*20020*/  UIMAD UR21, UR7, UR8, UR21 ;  /* 0x00000008071572a4 */ /* 0x000fe2000f8e0215 */
[----:B------:R-:W-:Y:S01]  /*20030*/  LOP3.LUT R5, R5, R8, RZ, 0x3c, !PT ;  /* 0x0000000805057212 */ /* 0x000fe200078e3cff */
[----:B------:R-:W-:Y:S01]  /*20040*/  UPRMT UR7, UR32, 0x5410, URZ ;  /* 0x0000541020077896 */ /* 0x000fe2000800003f */
[----:B------:R-:W-:Y:S01]  /*20050*/  SEL R9, R13, RZ, P3 ;  /* 0x000000ff0d097207 */ /* 0x000fe20001800000 */
[----:B------:R-:W-:Y:S01]  /*20060*/  UIADD3 UR8, UR31, 0x24000, UR23 ;  /* 0x000240001f087890 */ /* 0x000fe2000fffe017 */
[----:B------:R-:W-:Y:S01]  /*20070*/  SEL R8, R14, RZ, P4 ;  /* 0x000000ff0e087207 */ /* 0x000fe20002000000 */
[----:B------:R-:W-:Y:S01]  /*20080*/  UIADD3.X UR29, URZ, UR29, URZ, UP2, !UPT ;  /* 0x0000001d3f1d7290 */ /* 0x000fe200097fe43f */
[----:B------:R-:W-:Y:S01]  /*20090*/  UMOV UR9, UR17 ;  /* 0x0000001100097c82 */ /* 0x000fe20008000000 */
[----:B------:R-:W-:-:S02]  /*200a0*/  UMOV UR10, UR18 ;  /* 0x00000012000a7c82 */ /* 0x000fc40008000000 */
[----:B------:R-:W-:Y:S01]  /*200b0*/  @P4 IMAD.MOV R11, RZ, RZ, R6 ;  /* 0x000000ffff0b4224 */ /* 0x000fe200078e0206 */
[----:B------:R0:W-:Y:S03]  /*200c0*/  UTMALDG.5D.IM2COL [UR16], [UR24], UR7 ;  /* 0x00000010180073b4 */ /* 0x0001e60008060007 */
[----:B------:R-:W-:Y:S01]  /*200d0*/  IMAD.MOV.U32 R6, RZ, RZ, R11 ;  /* 0x000000ffff067224 */ /* 0x000fe200078e000b */
[----:B------:R0:W-:Y:S02]  /*200e0*/  UTMALDG.5D.MULTICAST [UR8], [UR28], UR34, desc[UR26] ;  /* 0x00001a081c0073b4 */ /* 0x0001e40008021822 */
[----:B0-----:R-:W-:Y:S05]  /*200f0*/  @P6 BRA `(.L_x_97) ;  /* 0xfffffff8004c6947 */ /* 0x001fea000383ffff */
.L_x_93:
[----:B------:R-:W-:Y:S01]  /*20100*/  UISETP.GE.U32.AND UP1, UPT, UR6, 0x12, UPT ;  /* 0x000000120600788c */ /* 0x000fe2000bf26070 */
[----:B------:R-:W-:-:S05]  /*20110*/  IMAD.MOV.U32 R0, RZ, RZ, 0x1 ;  /* 0x00000001ff007424 */ /* 0x000fca00078e00ff */
[----:B------:R-:W-:-:S05]  /*20120*/  PLOP3.LUT P0, PT, PT, PT, UP1, 0x80, 0x0 ;  /* 0x000000000000781c */ /* 0x000fca0003f0f018 */
[----:B------:R-:W-:-:S04]  /*20130*/  @UP1 UIMAD.WIDE.U32 UR8, UR6, 0x38e38e39, URZ ;  /* 0x38e38e39060818a5 */ /* 0x000fc8000f8e003f */
[----:B------:R-:W-:-:S04]  /*20140*/  @UP1 USHF.R.U32.HI UR7, URZ, 0x2, UR9 ;  /* 0x000000023f071899 */ /* 0x000fc80008011609 */
[----:B------:R-:W-:-:S04]  /*20150*/  @UP1 ULOP3.LUT UR7, UR7, 0x1, URZ, 0xc0, !UPT ;  /* 0x0000000107071892 */ /* 0x000fc8000f8ec03f */
[----:B------:R-:W-:-:S04]  /*20160*/  @UP1 UISETP.NE.U32.AND UP0, UPT, UR7, 0x1, UPT ;  /* 0x000000010700188c */ /* 0x000fc8000bf05070 */
[----:B------:R-:W-:-:S04]  /*20170*/  @UP1 UISETP.NE.U32.AND.EX UP0, UPT, URZ, URZ, UPT, UP0 ;  /* 0x0000003f3f00128c */ /* 0x000fc8000bf05100 */
[----:B------:R-:W-:-:S06]  /*20180*/  @UP1 USEL UR7, URZ, 0x1, !UP0 ;  /* 0x000000013f071887 */ /* 0x000fcc000c000000 */
[----:B------:R-:W-:Y:S01]  /*20190*/  @P0 IMAD.U32 R0, RZ, RZ, UR7 ;  /* 0x00000007ff000e24 */ /* 0x000fe2000f8e00ff */
[----:B------:R-:W-:Y:S05]  /*201a0*/  WARPSYNC.ALL ;  /* 0x0000000000007948 */ /* 0x000fea0003800000 */
[----:B------:R-:W-:-:S13]  /*201b0*/  ELECT P0, URZ, PT ;  /* 0x00000000003f782f */ /* 0x000fda0003800000 */
[----:B------:R-:W-:Y:S05]  /*201c0*/  @!P0 EXIT ;  /* 0x000000000000894d */ /* 0x000fea0003800000 */
[----:B------:R-:W-:-:S04]  /*201d0*/  ULOP3.LUT UR5, UR5, 0x2, URZ, 0xfc, !UPT ;  /* 0x0000000205057892 */ /* 0x000fc8000f8efc3f */
[----:B------:R-:W-:-:S06]  /*201e0*/  UISETP.NE.AND UP0, UPT, UR5, 0x3, UPT ;  /* 0x000000030500788c */ /* 0x000fcc000bf05270 */
[----:B------:R-:W-:-:S13]  /*201f0*/  PLOP3.LUT P0, PT, PT, PT, UP0, 0x80, 0x0 ;  /* 0x000000000000781c */ /* 0x000fda0003f0f008 */
[----:B------:R-:W-:Y:S05]  /*20200*/  @!P0 BRA `(.L_x_98) ;  /* 0x0000000000048947 */ /* 0x000fea0003800000 */
[----:B------:R-:W-:Y:S01]  /*20210*/  BPT.TRAP 0x1 ;  /* 0x000000040000795c */ /* 0x000fe20000300000 */
.L_x_98:
[----:B------:R-:W0:Y:S01]  /*20220*/  S2UR UR8, SR_CgaCtaId ;  /* 0x00000000000879c3 */ /* 0x000e220000008800 */
[----:B------:R-:W-:Y:S01]  /*20230*/  UIMAD.WIDE.U32 UR4, UR6, 0x38e38e39, URZ ;  /* 0x38e38e39060478a5 */ /* 0x000fe2000f8e003f */
[----:B------:R-:W-:Y:S01]  /*20240*/  SHF.L.U32 R2, R0, 0x1f, RZ ;  /* 0x0000001f00027819 */ /* 0x000fe200000006ff */
[----:B------:R-:W-:Y:S02]  /*20250*/  UMOV UR7, 0x400 ;  /* 0x0000040000077882 */ /* 0x000fe40000000000 */
[----:B------:R-:W-:-:S04]  /*20260*/  USHF.R.U32.HI UR4, URZ, 0x2, UR5 ;  /* 0x000000023f047899 */ /* 0x000fc80008011605 */
[----:B------:R-:W-:Y:S02]  /*20270*/  UIMAD UR6, UR4, -0x12, UR6 ;  /* 0xffffffee040678a4 */ /* 0x000fe4000f8e0206 */
[----:B0-----:R-:W-:-:S04]  /*20280*/  ULEA UR7, UR8, UR7, 0x18 ;  /* 0x0000000708077291 */ /* 0x001fc8000f8ec03f */
[----:B------:R-:W-:-:S04]  /*20290*/  UIADD3 UR4, UR7, 0x36090, URZ ;  /* 0x0003609007047890 */ /* 0x000fc8000fffe03f */
[----:B------:R-:W-:-:S12]  /*202a0*/  ULEA UR5, UR6, UR4, 0x3 ;  /* 0x0000000406057291 */ /* 0x000fd8000f8e183f */
.L_x_99:
[----:B0-----:R-:W-:-:S04]  /*202b0*/  IMAD.U32 R3, RZ, RZ, UR5 ;  /* 0x00000005ff037e24 */ /* 0x001fc8000f8e00ff */
[----:B------:R0:W1:Y:S03]  /*202c0*/  SYNCS.PHASECHK.TRANS64.TRYWAIT P0, [R3+URZ], R2 ;  /* 0x00000002030075a7 */ /* 0x000066000800017f */
[----:B-1----:R-:W-:Y:S05]  /*202d0*/  @!P0 NANOSLEEP.SYNCS 0x989680 ;  /* 0x009896800000895d */ /* 0x002fea0003900000 */
[----:B------:R-:W1:Y:S02]  /*202e0*/  @!P0 SYNCS.PHASECHK.TRANS64 P0, [R3+URZ], R2 ;  /* 0x00000002030085a7 */ /* 0x000e64000800007f */
[----:B-1----:R-:W-:Y:S05]  /*202f0*/  @!P0 BRA `(.L_x_99) ;  /* 0xfffffffc00ec8947 */ /* 0x002fea000383ffff */
[----:B------:R-:W-:-:S04]  /*20300*/  UIADD3 UR6, UR6, 0x1, URZ ;  /* 0x0000000106067890 */ /* 0x000fc8000fffe03f */
[----:B------:R-:W-:-:S04]  /*20310*/  UISETP.NE.AND UP0, UPT, UR6, 0x12, UPT ;  /* 0x000000120600788c */ /* 0x000fc8000bf05270 */
[----:B------:R-:W-:Y:S02]  /*20320*/  USEL UR5, URZ, 0x1, UP0 ;  /* 0x000000013f057887 */ /* 0x000fe40008000000 */
[----:B------:R-:W-:-:S04]  /*20330*/  USEL UR6, UR6, URZ, UP0 ;  /* 0x0000003f06067287 */ /* 0x000fc80008000000 */
[----:B0-----:R-:W-:Y:S01]  /*20340*/  LOP3.LUT R2, R0, UR5, RZ, 0x3c, !PT ;  /* 0x0000000500027c12 */ /* 0x001fe2000f8e3cff */
[----:B------:R-:W-:-:S03]  /*20350*/  ULEA UR7, UR6, UR4, 0x3 ;  /* 0x0000000406077291 */ /* 0x000fc6000f8e183f */
[----:B------:R-:W-:-:S09]  /*20360*/  SHF.L.U32 R0, R2, 0x1f, RZ ;  /* 0x0000001f02007819 */ /* 0x000fd200000006ff */
.L_x_100:
        /* <DEDUP_REMOVED lines=9> */
[----:B------:R-:W-:Y:S01]  /*20400*/  LOP3.LUT R2, R2, UR5, RZ, 0x3c, !PT ;  /* 0x0000000502027c12 */ /* 0x000fe2000f8e3cff */
[----:B------:R-:W-:-:S03]  /*20410*/  ULEA UR7, UR6, UR4, 0x3 ;  /* 0x0000000406077291 */ /* 0x000fc6000f8e183f */
[----:B0-----:R-:W-:-:S09]  /*20420*/  SHF.L.U32 R0, R2, 0x1f, RZ ;  /* 0x0000001f02007819 */ /* 0x001fd200000006ff */
.L_x_101:
        /* <DEDUP_REMOVED lines=12> */
.L_x_102:
        /* <DEDUP_REMOVED lines=12> */
.L_x_103:
        /* <DEDUP_REMOVED lines=12> */
.L_x_104:
        /* <DEDUP_REMOVED lines=12> */
.L_x_105:
        /* <DEDUP_REMOVED lines=12> */
.L_x_106:
        /* <DEDUP_REMOVED lines=12> */
.L_x_107:
        /* <DEDUP_REMOVED lines=12> */
.L_x_108:
        /* <DEDUP_REMOVED lines=12> */
.L_x_109:
        /* <DEDUP_REMOVED lines=12> */
.L_x_110:
        /* <DEDUP_REMOVED lines=12> */
.L_x_111:
        /* <DEDUP_REMOVED lines=12> */
.L_x_112:
        /* <DEDUP_REMOVED lines=12> */
.L_x_113:
        /* <DEDUP_REMOVED lines=12> */
.L_x_114:
        /* <DEDUP_REMOVED lines=12> */
.L_x_115:
        /* <DEDUP_REMOVED lines=12> */
.L_x_116:
[----:B0-----:R-:W-:-:S04]  /*20f70*/  IMAD.U32 R3, RZ, RZ, UR6 ;  /* 0x00000006ff037e24 */ /* 0x001fc8000f8e00ff */
[----:B------:R0:W1:Y:S03]  /*20f80*/  SYNCS.PHASECHK.TRANS64.TRYWAIT P0, [R3+URZ], R0 ;  /* 0x00000000030075a7 */ /* 0x000066000800017f */
[----:B-1----:R-:W-:Y:S05]  /*20f90*/  @!P0 NANOSLEEP.SYNCS 0x989680 ;  /* 0x009896800000895d */ /* 0x002fea0003900000 */
[----:B------:R-:W1:Y:S02]  /*20fa0*/  @!P0 SYNCS.PHASECHK.TRANS64 P0, [R3+URZ], R0 ;  /* 0x00000000030085a7 */ /* 0x000e64000800007f */
[----:B-1----:R-:W-:Y:S05]  /*20fb0*/  @P0 EXIT ;  /* 0x000000000000094d */ /* 0x002fea0003800000 */
[----:B------:R-:W-:Y:S05]  /*20fc0*/  BRA `(.L_x_116) ;  /* 0xfffffffc00e87947 */ /* 0x000fea000383ffff */
.L_x_117:
[----:B------:R-:W-:-:S00]  /*20fd0*/  BRA `(.L_x_117) ;  /* 0xfffffffc00fc7947 */ /* 0x000fc0000383ffff */
[----:B------:R-:W-:-:S00]  /*20fe0*/  NOP ;  /* 0x0000000000007918 */ /* 0x000fc00000000000 */
        /* <DEDUP_REMOVED lines=9> */
.L_x_118:


//--------------------- .nv.shared._ZN7cutlass13device_kernelINS_4conv6kernel13ConvUniversalINS1_16ConvProblemShapeILNS1_8OperatorE0ELi3EEENS1_10collective14CollectiveConvINS1_46MainloopSm90TmaGmmaWarpSpecializedImplicitGemmILS5_0ELi18ELi3EN4cute5tupleIJNSA_1CILi2EEENSC_ILi1EEESE_EEENS1_36KernelImplicitTmaWarpSpecializedSm90ELi1EEENSB_IJNSC_ILi256EEENSC_ILi128EEENSB_IJNSC_ILi32EEEEEEEEENS_12float_e4m3_tESN_NSA_8TiledMMAINSA_8MMA_AtomIJNSA_4SM904GMMA31MMA_64x128x32_F32E4M3E4M3_SS_TNILNSR_7ScaleInE1ELST_1EEEEEENSA_6LayoutINSB_IJSE_SE_SE_EEENSB_IJNSC_ILi0EEESY_SY_EEEEENSB_IJNSA_10UnderscoreES11_S11_EEEEENS7_6detail26Sm90ImplicitGemmTileTraitsINSA_20SM90_TMA_LOAD_IM2COLENSA_14ComposedLayoutINSA_7SwizzleILi1ELi4ELi3EEENSA_18smem_ptr_flag_bitsILi8EEENSW_INSB_IJNSB_IJNSC_ILi8EEESK_EEENSB_IJSK_SE_EEENSB_IJSE_NSC_ILi18EEEEEEEEENSB_IJNSB_IJSK_SI_EEENSB_IJSE_SY_EEENSB_IJSY_NSC_ILi8192EEEEEEEEEEEEEvEENS15_INSA_23SM90_TMA_LOAD_MULTICASTENS17_IS19_S1B_NSW_INSB_IJNSB_IJS1C_NSC_ILi16EEEEEES1E_S1G_EEENSB_IJS1I_S1J_NSB_IJSY_NSC_ILi4096EEEEEEEEEEEEEvEEEENS_8epilogue10collective6detail29Sm90TmaWarpSpecializedAdapterINS22_15DefaultEpilogueISN_NSB_IJNSB_IJllllEEESE_SY_EEES27_NS21_6thread17LinearCombinationISN_Li1EffLNS28_9ScaleType4KindE0ELNS_15FloatRoundStyleE2ESN_EENS_4gemm15EpilogueDefaultEEEEEvvEEEEvNT_6ParamsE --------------------------
	.section	.nv.shared._ZN7cutlass13device_kernelINS_4conv6kernel13ConvUniversalINS1_16ConvProblemShapeILNS1_8OperatorE0ELi3EEENS1_10collective14CollectiveConvINS1_46MainloopSm90TmaGmmaWarpSpecializedImplicitGemmILS5_0ELi18ELi3EN4cute5tupleIJNSA_1CILi2EEENSC_ILi1EEESE_EEENS1_36KernelImplicitTmaWarpSpecializedSm90ELi1EEENSB_IJNSC_ILi256EEENSC_ILi128EEENSB_IJNSC_ILi32EEEEEEEEENS_12float_e4m3_tESN_NSA_8TiledMMAINSA_8MMA_AtomIJNSA_4SM904GMMA31MMA_64x128x32_F32E4M3E4M3_SS_TNILNSR_7ScaleInE1ELST_1EEEEEENSA_6LayoutINSB_IJSE_SE_SE_EEENSB_IJNSC_ILi0EEESY_SY_EEEEENSB_IJNSA_10UnderscoreES11_S11_EEEEENS7_6detail26Sm90ImplicitGemmTileTraitsINSA_20SM90_TMA_LOAD_IM2COLENSA_14ComposedLayoutINSA_7SwizzleILi1ELi4ELi3EEENSA_18smem_ptr_flag_bitsILi8EEENSW_INSB_IJNSB_IJNSC_ILi8EEESK_EEENSB_IJSK_SE_EEENSB_IJSE_NSC_ILi18EEEEEEEEENSB_IJNSB_IJSK_SI_EEENSB_IJSE_SY_EEENSB_IJSY_NSC_ILi8192EEEEEEEEEEEEEvEENS15_INSA_23SM90_TMA_LOAD_MULTICASTENS17_IS19_S1B_NSW_INSB_IJNSB_IJS1C_NSC_ILi16EEEEEES1E_S1G_EEENSB_IJS1I_S1J_NSB_IJSY_NSC_ILi4096EEEEEEEEEEEEEvEEEENS_8epilogue10collective6detail29Sm90TmaWarpSpecializedAdapterINS22_15DefaultEpilogueISN_NSB_IJNSB_IJllllEEESE_SY_EEES27_NS21_6thread17LinearCombinationISN_Li1EffLNS28_9ScaleType4KindE0ELNS_15FloatRoundStyleE2ESN_EENS_4gemm15EpilogueDefaultEEEEEvvEEEEvNT_6ParamsE,"aw",@nobits
	.sectionflags	@""
	.align	16
	.zero		1024


//--------------------- .nv.shared.reserved.0     --------------------------
	.section	.nv.shared.reserved.0,"aw",@nobits
	.weak		__nv_reservedSMEM_offset_0_alias
	.size		__nv_reservedSMEM_offset_0_alias, 0, 0
	.other		__nv_reservedSMEM_offset_0_alias,@"STO_CUDA_RESERVED_SHARED STV_DEFAULT"
__nv_reservedSMEM_offset_0_alias:
	.zero		0


//--------------------- .nv.global                --------------------------
	.section	.nv.global,"aw",@nobits
.nv.global:
	.type		_ZN39_INTERNAL_a1bb8684_4_k_cu_a1d2930f_35934cute1_E,@object
	.size		_ZN39_INTERNAL_a1bb8684_4_k_cu_a1d2930f_35934cute1_E,(_ZN39_INTERNAL_a1bb8684_4_k_cu_a1d2930f_35934cuda3std3__45__cpo6cbeginE - _ZN39_INTERNAL_a1bb8684_4_k_cu_a1d2930f_35934cute1_E)
_ZN39_INTERNAL_a1bb8684_4_k_cu_a1d2930f_35934cute1_E:
	.zero		1
	.type		_ZN39_INTERNAL_a1bb8684_4_k_cu_a1d2930f_35934cuda3std3__45__cpo6cbeginE,@object
	.size		_ZN39_INTERNAL_a1bb8684_4_k_cu_a1d2930f_35934cuda3std3__45__cpo6cbeginE,(_ZN39_INTERNAL_a1bb8684_4_k_cu_a1d2930f_35934cuda3std3__48in_placeE - _ZN39_INTERNAL_a1bb8684_4_k_cu_a1d2930f_35934cuda3std3__45__cpo6cbeginE)
_ZN39_INTERNAL_a1bb8684_4_k_cu_a1d2930f_35934cuda3std3__45__cpo6cbeginE:
	.zero		1
	.type		_ZN39_INTERNAL_a1bb8684_4_k_cu_a1d2930f_35934cuda3std3__48in_placeE,@object
	.size		_ZN39_INTERNAL_a1bb8684_4_k_cu_a1d2930f_35934cuda3std3__48in_placeE,(_ZN39_INTERNAL_a1bb8684_4_k_cu_a1d2930f_35934cuda3std6ranges3__45__cpo9iter_moveE - _ZN39_INTERNAL_a1bb8684_4_k_cu_a1d2930f_35934cuda3std3__48in_placeE)
_ZN39_INTERNAL_a1bb8684_4_k_cu_a1d2930f_35934cuda3std3__48in_placeE:
	.zero		1
	.type		_ZN39_INTERNAL_a1bb8684_4_k_cu_a1d2930f_35934cuda3std6ranges3__45__cpo9iter_moveE,@object
	.size		_ZN39_INTERNAL_a1bb8684_4_k_cu_a1d2930f_35934cuda3std6ranges3__45__cpo9iter_moveE,(_ZN39_INTERNAL_a1bb8684_4_k_cu_a1d2930f_35934cuda3std3__45__cpo5beginE - _ZN39_INTERNAL_a1bb8684_4_k_cu_a1d2930f_35934cuda3std6ranges3__45__cpo9iter_moveE)
_ZN39_INTERNAL_a1bb8684_4_k_cu_a1d2930f_35934cuda3std6ranges3__45__cpo9iter_moveE:
	.zero		1
	.type		_ZN39_INTERNAL_a1bb8684_4_k_cu_a1d2930f_35934cuda3std3__45__cpo5beginE,@object
	.size		_ZN39_INTERNAL_a1bb8684_4_k_cu_a1d2930f_35934cuda3std3__45__cpo5beginE,(_ZN39_INTERNAL_a1bb8684_4_k_cu_a1d2930f_35934cuda3std3__441_GLOBAL__N__a1bb8684_4_k_cu_a1d2930f_35936ignoreE - _ZN39_INTERNAL_a1bb8684_4_k_cu_a1d2930f_35934cuda3std3__45__cpo5beginE)
_ZN39_INTERNAL_a1bb8684_4_k_cu_a1d2930f_35934cuda3std3__45__cpo5beginE:
	.zero		1
	.type		_ZN39_INTERNAL_a1bb8684_4_k_cu_a1d2930f_35934cuda3std3__441_GLOBAL__N__a1bb8684_4_k_cu_a1d2930f_35936ignoreE,@object
	.size		_ZN39_INTERNAL_a1bb8684_4_k_cu_a1d2930f_35934cuda3std3__441_GLOBAL__N__a1bb8684_4_k_cu_a1d2930f_35936ignoreE,(_ZN39_INTERNAL_a1bb8684_4_k_cu_a1d2930f_35934cute7productE - _ZN39_INTERNAL_a1bb8684_4_k_cu_a1d2930f_35934cuda3std3__441_GLOBAL__N__a1bb8684_4_k_cu_a1d2930f_35936ignoreE)
_ZN39_INTERNAL_a1bb8684_4_k_cu_a1d2930f_35934cuda3std3__441_GLOBAL__N__a1bb8684_4_k_cu_a1d2930f_35936ignoreE:
	.zero		1
	.type		_ZN39_INTERNAL_a1bb8684_4_k_cu_a1d2930f_35934cute7productE,@object
	.size		_ZN39_INTERNAL_a1bb8684_4_k_cu_a1d2930f_35934cute7productE,(_ZN39_INTERNAL_a1bb8684_4_k_cu_a1d2930f_35934cuda3std3__45__cpo3endE - _ZN39_INTERNAL_a1bb8684_4_k_cu_a1d2930f_35934cute7productE)
_ZN39_INTERNAL_a1bb8684_4_k_cu_a1d2930f_35934cute7productE:
	.zero		1
	.type		_ZN39_INTERNAL_a1bb8684_4_k_cu_a1d2930f_35934cuda3std3__45__cpo3endE,@object
	.size		_ZN39_INTERNAL_a1bb8684_4_k_cu_a1d2930f_35934cuda3std3__45__cpo3endE,(_ZN39_INTERNAL_a1bb8684_4_k_cu_a1d2930f_35934cuda3std3__419piecewise_constructE - _ZN39_INTERNAL_a1bb8684_4_k_cu_a1d2930f_35934cuda3std3__45__cpo3endE)
_ZN39_INTERNAL_a1bb8684_4_k_cu_a1d2930f_35934cuda3std3__45__cpo3endE:
	.zero		1
	.type		_ZN39_INTERNAL_a1bb8684_4_k_cu_a1d2930f_35934cuda3std3__419piecewise_constructE,@object
	.size		_ZN39_INTERNAL_a1bb8684_4_k_cu_a1d2930f_35934cuda3std3__419piecewise_constructE,(_ZN39_INTERNAL_a1bb8684_4_k_cu_a1d2930f_35934cuda3std3__45__cpo4cendE - _ZN39_INTERNAL_a1bb8684_4_k_cu_a1d2930f_35934cuda3std3__419piecewise_constructE)
_ZN39_INTERNAL_a1bb8684_4_k_cu_a1d2930f_35934cuda3std3__419piecewise_constructE:
	.zero		1
	.type		_ZN39_INTERNAL_a1bb8684_4_k_cu_a1d2930f_35934cuda3std3__45__cpo4cendE,@object
	.size		_ZN39_INTERNAL_a1bb8684_4_k_cu_a1d2930f_35934cuda3std3__45__cpo4cendE,(_ZN39_INTERNAL_a1bb8684_4_k_cu_a1d2930f_35934cuda3std6ranges3__45__cpo4swapE - _ZN39_INTERNAL_a1bb8684_4_k_cu_a1d2930f_35934cuda3std3__45__cpo4cendE)
_ZN39_INTERNAL_a1bb8684_4_k_cu_a1d2930f_35934cuda3std3__45__cpo4cendE:
	.zero		1
	.type		_ZN39_INTERNAL_a1bb8684_4_k_cu_a1d2930f_35934cuda3std6ranges3__45__cpo4swapE,@object
	.size		_ZN39_INTERNAL_a1bb8684_4_k_cu_a1d2930f_35934cuda3std6ranges3__45__cpo4swapE,(.L_7 - _ZN39_INTERNAL_a1bb8684_4_k_cu_a1d2930f_35934cuda3std6ranges3__45__cpo4swapE)
_ZN39_INTERNAL_a1bb8684_4_k_cu_a1d2930f_35934cuda3std6ranges3__45__cpo4swapE:
	.zero		1
.L_7:


//--------------------- .nv.constant0._ZN7cutlass13device_kernelINS_4conv6kernel13ConvUniversalINS1_16ConvProblemShapeILNS1_8OperatorE0ELi3EEENS1_10collective14CollectiveConvINS1_46MainloopSm90TmaGmmaWarpSpecializedImplicitGemmILS5_0ELi18ELi3EN4cute5tupleIJNSA_1CILi2EEENSC_ILi1EEESE_EEENS1_36KernelImplicitTmaWarpSpecializedSm90ELi1EEENSB_IJNSC_ILi256EEENSC_ILi128EEENSB_IJNSC_ILi32EEEEEEEEENS_12float_e4m3_tESN_NSA_8TiledMMAINSA_8MMA_AtomIJNSA_4SM904GMMA31MMA_64x128x32_F32E4M3E4M3_SS_TNILNSR_7ScaleInE1ELST_1EEEEEENSA_6LayoutINSB_IJSE_SE_SE_EEENSB_IJNSC_ILi0EEESY_SY_EEEEENSB_IJNSA_10UnderscoreES11_S11_EEEEENS7_6detail26Sm90ImplicitGemmTileTraitsINSA_20SM90_TMA_LOAD_IM2COLENSA_14ComposedLayoutINSA_7SwizzleILi1ELi4ELi3EEENSA_18smem_ptr_flag_bitsILi8EEENSW_INSB_IJNSB_IJNSC_ILi8EEESK_EEENSB_IJSK_SE_EEENSB_IJSE_NSC_ILi18EEEEEEEEENSB_IJNSB_IJSK_SI_EEENSB_IJSE_SY_EEENSB_IJSY_NSC_ILi8192EEEEEEEEEEEEEvEENS15_INSA_23SM90_TMA_LOAD_MULTICASTENS17_IS19_S1B_NSW_INSB_IJNSB_IJS1C_NSC_ILi16EEEEEES1E_S1G_EEENSB_IJS1I_S1J_NSB_IJSY_NSC_ILi4096EEEEEEEEEEEEEvEEEENS_8epilogue10collective6detail29Sm90TmaWarpSpecializedAdapterINS22_15DefaultEpilogueISN_NSB_IJNSB_IJllllEEESE_SY_EEES27_NS21_6thread17LinearCombinationISN_Li1EffLNS28_9ScaleType4KindE0ELNS_15FloatRoundStyleE2ESN_EENS_4gemm15EpilogueDefaultEEEEEvvEEEEvNT_6ParamsE --------------------------
	.section	.nv.constant0._ZN7cutlass13device_kernelINS_4conv6kernel13ConvUniversalINS1_16ConvProblemShapeILNS1_8OperatorE0ELi3EEENS1_10collective14CollectiveConvINS1_46MainloopSm90TmaGmmaWarpSpecializedImplicitGemmILS5_0ELi18ELi3EN4cute5tupleIJNSA_1CILi2EEENSC_ILi1EEESE_EEENS1_36KernelImplicitTmaWarpSpecializedSm90ELi1EEENSB_IJNSC_ILi256EEENSC_ILi128EEENSB_IJNSC_ILi32EEEEEEEEENS_12float_e4m3_tESN_NSA_8TiledMMAINSA_8MMA_AtomIJNSA_4SM904GMMA31MMA_64x128x32_F32E4M3E4M3_SS_TNILNSR_7ScaleInE1ELST_1EEEEEENSA_6LayoutINSB_IJSE_SE_SE_EEENSB_IJNSC_ILi0EEESY_SY_EEEEENSB_IJNSA_10UnderscoreES11_S11_EEEEENS7_6detail26Sm90ImplicitGemmTileTraitsINSA_20SM90_TMA_LOAD_IM2COLENSA_14ComposedLayoutINSA_7SwizzleILi1ELi4ELi3EEENSA_18smem_ptr_flag_bitsILi8EEENSW_INSB_IJNSB_IJNSC_ILi8EEESK_EEENSB_IJSK_SE_EEENSB_IJSE_NSC_ILi18EEEEEEEEENSB_IJNSB_IJSK_SI_EEENSB_IJSE_SY_EEENSB_IJSY_NSC_ILi8192EEEEEEEEEEEEEvEENS15_INSA_23SM90_TMA_LOAD_MULTICASTENS17_IS19_S1B_NSW_INSB_IJNSB_IJS1C_NSC_ILi16EEEEEES1E_S1G_EEENSB_IJS1I_S1J_NSB_IJSY_NSC_ILi4096EEEEEEEEEEEEEvEEEENS_8epilogue10collective6detail29Sm90TmaWarpSpecializedAdapterINS22_15DefaultEpilogueISN_NSB_IJNSB_IJllllEEESE_SY_EEES27_NS21_6thread17LinearCombinationISN_Li1EffLNS28_9ScaleType4KindE0ELNS_15FloatRoundStyleE2ESN_EENS_4gemm15EpilogueDefaultEEEEEvvEEEEvNT_6ParamsE,"a",@progbits
	.sectionflags	@""
	.align	4
.nv.constant0._ZN7cutlass13device_kernelINS_4conv6kernel13ConvUniversalINS1_16ConvProblemShapeILNS1_8OperatorE0ELi3EEENS1_10collective14CollectiveConvINS1_46MainloopSm90TmaGmmaWarpSpecializedImplicitGemmILS5_0ELi18ELi3EN4cute5tupleIJNSA_1CILi2EEENSC_ILi1EEESE_EEENS1_36KernelImplicitTmaWarpSpecializedSm90ELi1EEENSB_IJNSC_ILi256EEENSC_ILi128EEENSB_IJNSC_ILi32EEEEEEEEENS_12float_e4m3_tESN_NSA_8TiledMMAINSA_8MMA_AtomIJNSA_4SM904GMMA31MMA_64x128x32_F32E4M3E4M3_SS_TNILNSR_7ScaleInE1ELST_1EEEEEENSA_6LayoutINSB_IJSE_SE_SE_EEENSB_IJNSC_ILi0EEESY_SY_EEEEENSB_IJNSA_10UnderscoreES11_S11_EEEEENS7_6detail26Sm90ImplicitGemmTileTraitsINSA_20SM90_TMA_LOAD_IM2COLENSA_14ComposedLayoutINSA_7SwizzleILi1ELi4ELi3EEENSA_18smem_ptr_flag_bitsILi8EEENSW_INSB_IJNSB_IJNSC_ILi8EEESK_EEENSB_IJSK_SE_EEENSB_IJSE_NSC_ILi18EEEEEEEEENSB_IJNSB_IJSK_SI_EEENSB_IJSE_SY_EEENSB_IJSY_NSC_ILi8192EEEEEEEEEEEEEvEENS15_INSA_23SM90_TMA_LOAD_MULTICASTENS17_IS19_S1B_NSW_INSB_IJNSB_IJS1C_NSC_ILi16EEEEEES1E_S1G_EEENSB_IJS1I_S1J_NSB_IJSY_NSC_ILi4096EEEEEEEEEEEEEvEEEENS_8epilogue10collective6detail29Sm90TmaWarpSpecializedAdapterINS22_15DefaultEpilogueISN_NSB_IJNSB_IJllllEEESE_SY_EEES27_NS21_6thread17LinearCombinationISN_Li1EffLNS28_9ScaleType4KindE0ELNS_15FloatRoundStyleE2ESN_EENS_4gemm15EpilogueDefaultEEEEEvvEEEEvNT_6ParamsE:
	.zero		1664


//--------------------- SYMBOLS --------------------------

	.type		.nv.reservedSmem.offset0,@object
	.size		.nv.reservedSmem.offset0,0x4
